//
// Generated by NVIDIA NVVM Compiler
//
// Compiler Build ID: CL-36424714
// Cuda compilation tools, release 13.0, V13.0.88
// Based on NVVM 20.0.0
//

.version 9.0
.target sm_100
.address_size 64

	// .globl	_ZN3cub18CUB_300001_SM_10006detail11EmptyKernelIvEEvv
// _ZZN3cub18CUB_300001_SM_10006detail6reduce28DeviceReduceSingleTileKernelINS2_10policy_hubIfjN4cuda3__47minimumIfEEE10Policy1000EN6thrust24THRUST_300001_SM_1000_NS6detail15normal_iteratorINSC_10device_ptrIfEEEEPfjS8_ffNS5_3std3__410__identityEEEvT0_T1_T2_T3_T4_T6_E12temp_storage has been demoted
// _ZZN3cub18CUB_300001_SM_10006detail6reduce18DeviceReduceKernelINS2_10policy_hubIfjN4cuda3__47minimumIfEEE10Policy1000EN6thrust24THRUST_300001_SM_1000_NS6detail15normal_iteratorINSC_10device_ptrIfEEEEjS8_fNS5_3std3__410__identityEEEvT0_PT3_T1_NS0_13GridEvenShareISO_EET2_T4_E12temp_storage has been demoted
// _ZZN3cub18CUB_300001_SM_10006detail6reduce28DeviceReduceSingleTileKernelINS2_10policy_hubIfjN4cuda3__47minimumIfEEE10Policy1000EPfSB_iS8_ffNS5_3std3__410__identityEEEvT0_T1_T2_T3_T4_T6_E12temp_storage has been demoted
// _ZZN3cub18CUB_300001_SM_10006detail6reduce28DeviceReduceSingleTileKernelINS2_10policy_hubIfyN4cuda3__47minimumIfEEE10Policy1000EN6thrust24THRUST_300001_SM_1000_NS6detail15normal_iteratorINSC_10device_ptrIfEEEEPfyS8_ffNS5_3std3__410__identityEEEvT0_T1_T2_T3_T4_T6_E12temp_storage has been demoted
// _ZZN3cub18CUB_300001_SM_10006detail6reduce18DeviceReduceKernelINS2_10policy_hubIfyN4cuda3__47minimumIfEEE10Policy1000EN6thrust24THRUST_300001_SM_1000_NS6detail15normal_iteratorINSC_10device_ptrIfEEEEyS8_fNS5_3std3__410__identityEEEvT0_PT3_T1_NS0_13GridEvenShareISO_EET2_T4_E12temp_storage has been demoted
// _ZZN3cub18CUB_300001_SM_10006detail6reduce28DeviceReduceSingleTileKernelINS2_10policy_hubIfyN4cuda3__47minimumIfEEE10Policy1000EPfSB_iS8_ffNS5_3std3__410__identityEEEvT0_T1_T2_T3_T4_T6_E12temp_storage has been demoted
.global .align 1 .b8 _ZN34_INTERNAL_d4b0e18a_4_k_cu_1b0525de4cuda3std3__45__cpo5beginE[1];
.global .align 1 .b8 _ZN34_INTERNAL_d4b0e18a_4_k_cu_1b0525de4cuda3std3__45__cpo3endE[1];
.global .align 1 .b8 _ZN34_INTERNAL_d4b0e18a_4_k_cu_1b0525de4cuda3std3__45__cpo6cbeginE[1];
.global .align 1 .b8 _ZN34_INTERNAL_d4b0e18a_4_k_cu_1b0525de4cuda3std3__45__cpo4cendE[1];
.global .align 1 .b8 _ZN34_INTERNAL_d4b0e18a_4_k_cu_1b0525de4cuda3std3__45__cpo6rbeginE[1];
.global .align 1 .b8 _ZN34_INTERNAL_d4b0e18a_4_k_cu_1b0525de4cuda3std3__45__cpo4rendE[1];
.global .align 1 .b8 _ZN34_INTERNAL_d4b0e18a_4_k_cu_1b0525de4cuda3std3__45__cpo7crbeginE[1];
.global .align 1 .b8 _ZN34_INTERNAL_d4b0e18a_4_k_cu_1b0525de4cuda3std3__45__cpo5crendE[1];
.global .align 1 .b8 _ZN34_INTERNAL_d4b0e18a_4_k_cu_1b0525de4cuda3std3__436_GLOBAL__N__d4b0e18a_4_k_cu_1b0525de6ignoreE[1];
.global .align 1 .b8 _ZN34_INTERNAL_d4b0e18a_4_k_cu_1b0525de4cuda3std3__419piecewise_constructE[1];
.global .align 1 .b8 _ZN34_INTERNAL_d4b0e18a_4_k_cu_1b0525de4cuda3std3__48in_placeE[1];
.global .align 1 .b8 _ZN34_INTERNAL_d4b0e18a_4_k_cu_1b0525de4cuda3std3__420unreachable_sentinelE[1];
.global .align 1 .b8 _ZN34_INTERNAL_d4b0e18a_4_k_cu_1b0525de4cuda3std3__47nulloptE[1];
.global .align 1 .b8 _ZN34_INTERNAL_d4b0e18a_4_k_cu_1b0525de4cuda3std3__48unexpectE[1];
.global .align 1 .b8 _ZN34_INTERNAL_d4b0e18a_4_k_cu_1b0525de4cuda3std6ranges3__45__cpo4swapE[1];
.global .align 1 .b8 _ZN34_INTERNAL_d4b0e18a_4_k_cu_1b0525de4cuda3std6ranges3__45__cpo9iter_moveE[1];
.global .align 1 .b8 _ZN34_INTERNAL_d4b0e18a_4_k_cu_1b0525de4cuda3std6ranges3__45__cpo5beginE[1];
.global .align 1 .b8 _ZN34_INTERNAL_d4b0e18a_4_k_cu_1b0525de4cuda3std6ranges3__45__cpo3endE[1];
.global .align 1 .b8 _ZN34_INTERNAL_d4b0e18a_4_k_cu_1b0525de4cuda3std6ranges3__45__cpo6cbeginE[1];
.global .align 1 .b8 _ZN34_INTERNAL_d4b0e18a_4_k_cu_1b0525de4cuda3std6ranges3__45__cpo4cendE[1];
.global .align 1 .b8 _ZN34_INTERNAL_d4b0e18a_4_k_cu_1b0525de4cuda3std6ranges3__45__cpo7advanceE[1];
.global .align 1 .b8 _ZN34_INTERNAL_d4b0e18a_4_k_cu_1b0525de4cuda3std6ranges3__45__cpo9iter_swapE[1];
.global .align 1 .b8 _ZN34_INTERNAL_d4b0e18a_4_k_cu_1b0525de4cuda3std6ranges3__45__cpo4nextE[1];
.global .align 1 .b8 _ZN34_INTERNAL_d4b0e18a_4_k_cu_1b0525de4cuda3std6ranges3__45__cpo4prevE[1];
.global .align 1 .b8 _ZN34_INTERNAL_d4b0e18a_4_k_cu_1b0525de4cuda3std6ranges3__45__cpo4dataE[1];
.global .align 1 .b8 _ZN34_INTERNAL_d4b0e18a_4_k_cu_1b0525de4cuda3std6ranges3__45__cpo5cdataE[1];
.global .align 1 .b8 _ZN34_INTERNAL_d4b0e18a_4_k_cu_1b0525de4cuda3std6ranges3__45__cpo4sizeE[1];
.global .align 1 .b8 _ZN34_INTERNAL_d4b0e18a_4_k_cu_1b0525de4cuda3std6ranges3__45__cpo5ssizeE[1];
.global .align 1 .b8 _ZN34_INTERNAL_d4b0e18a_4_k_cu_1b0525de4cuda3std6ranges3__45__cpo8distanceE[1];
.global .align 1 .b8 _ZN34_INTERNAL_d4b0e18a_4_k_cu_1b0525de6thrust24THRUST_300001_SM_1000_NS8cuda_cub3parE[1];
.global .align 1 .b8 _ZN34_INTERNAL_d4b0e18a_4_k_cu_1b0525de6thrust24THRUST_300001_SM_1000_NS8cuda_cub10par_nosyncE[1];
.global .align 1 .b8 _ZN34_INTERNAL_d4b0e18a_4_k_cu_1b0525de6thrust24THRUST_300001_SM_1000_NS6system6detail10sequential3seqE[1];
.global .align 1 .b8 _ZN34_INTERNAL_d4b0e18a_4_k_cu_1b0525de6thrust24THRUST_300001_SM_1000_NS12placeholders2_1E[1];
.global .align 1 .b8 _ZN34_INTERNAL_d4b0e18a_4_k_cu_1b0525de6thrust24THRUST_300001_SM_1000_NS12placeholders2_2E[1];
.global .align 1 .b8 _ZN34_INTERNAL_d4b0e18a_4_k_cu_1b0525de6thrust24THRUST_300001_SM_1000_NS12placeholders2_3E[1];
.global .align 1 .b8 _ZN34_INTERNAL_d4b0e18a_4_k_cu_1b0525de6thrust24THRUST_300001_SM_1000_NS12placeholders2_4E[1];
.global .align 1 .b8 _ZN34_INTERNAL_d4b0e18a_4_k_cu_1b0525de6thrust24THRUST_300001_SM_1000_NS12placeholders2_5E[1];
.global .align 1 .b8 _ZN34_INTERNAL_d4b0e18a_4_k_cu_1b0525de6thrust24THRUST_300001_SM_1000_NS12placeholders2_6E[1];
.global .align 1 .b8 _ZN34_INTERNAL_d4b0e18a_4_k_cu_1b0525de6thrust24THRUST_300001_SM_1000_NS12placeholders2_7E[1];
.global .align 1 .b8 _ZN34_INTERNAL_d4b0e18a_4_k_cu_1b0525de6thrust24THRUST_300001_SM_1000_NS12placeholders2_8E[1];
.global .align 1 .b8 _ZN34_INTERNAL_d4b0e18a_4_k_cu_1b0525de6thrust24THRUST_300001_SM_1000_NS12placeholders2_9E[1];
.global .align 1 .b8 _ZN34_INTERNAL_d4b0e18a_4_k_cu_1b0525de6thrust24THRUST_300001_SM_1000_NS12placeholders3_10E[1];
.global .align 1 .b8 _ZN34_INTERNAL_d4b0e18a_4_k_cu_1b0525de6thrust24THRUST_300001_SM_1000_NS3seqE[1];

.visible .entry _ZN3cub18CUB_300001_SM_10006detail11EmptyKernelIvEEvv()
{


	ret;

}
	// .globl	_ZN3cub18CUB_300001_SM_10006detail8for_each13static_kernelINS2_12policy_hub_t12policy_500_tEmN6thrust24THRUST_300001_SM_1000_NS8cuda_cub20__uninitialized_fill7functorINS7_10device_ptrIfEEfEEEEvT0_T1_
.visible .entry _ZN3cub18CUB_300001_SM_10006detail8for_each13static_kernelINS2_12policy_hub_t12policy_500_tEmN6thrust24THRUST_300001_SM_1000_NS8cuda_cub20__uninitialized_fill7functorINS7_10device_ptrIfEEfEEEEvT0_T1_(
	.param .u64 _ZN3cub18CUB_300001_SM_10006detail8for_each13static_kernelINS2_12policy_hub_t12policy_500_tEmN6thrust24THRUST_300001_SM_1000_NS8cuda_cub20__uninitialized_fill7functorINS7_10device_ptrIfEEfEEEEvT0_T1__param_0,
	.param .align 8 .b8 _ZN3cub18CUB_300001_SM_10006detail8for_each13static_kernelINS2_12policy_hub_t12policy_500_tEmN6thrust24THRUST_300001_SM_1000_NS8cuda_cub20__uninitialized_fill7functorINS7_10device_ptrIfEEfEEEEvT0_T1__param_1[16]
)
.maxntid 256
{
	.reg .pred 	%p<4>;
	.reg .b16 	%rs<5>;
	.reg .b32 	%r<10>;
	.reg .b32 	%f<3>;
	.reg .b64 	%rd<16>;

	ld.param.f32 	%f2, [_ZN3cub18CUB_300001_SM_10006detail8for_each13static_kernelINS2_12policy_hub_t12policy_500_tEmN6thrust24THRUST_300001_SM_1000_NS8cuda_cub20__uninitialized_fill7functorINS7_10device_ptrIfEEfEEEEvT0_T1__param_1+8];
	ld.param.u64 	%rd4, [_ZN3cub18CUB_300001_SM_10006detail8for_each13static_kernelINS2_12policy_hub_t12policy_500_tEmN6thrust24THRUST_300001_SM_1000_NS8cuda_cub20__uninitialized_fill7functorINS7_10device_ptrIfEEfEEEEvT0_T1__param_1];
	ld.param.u64 	%rd5, [_ZN3cub18CUB_300001_SM_10006detail8for_each13static_kernelINS2_12policy_hub_t12policy_500_tEmN6thrust24THRUST_300001_SM_1000_NS8cuda_cub20__uninitialized_fill7functorINS7_10device_ptrIfEEfEEEEvT0_T1__param_0];
	mov.u32 	%r7, %ctaid.x;
	mul.wide.u32 	%rd1, %r7, 512;
	sub.s64 	%rd2, %rd5, %rd1;
	setp.lt.u64 	%p1, %rd2, 512;
	@%p1 bra 	$L__BB1_2;
	mov.u32 	%r9, %tid.x;
	cvta.to.global.u64 	%rd11, %rd4;
	cvt.u64.u32 	%rd12, %r9;
	add.s64 	%rd13, %rd1, %rd12;
	shl.b64 	%rd14, %rd13, 2;
	add.s64 	%rd15, %rd11, %rd14;
	st.global.f32 	[%rd15], %f2;
	st.global.f32 	[%rd15+1024], %f2;
	bra.uni 	$L__BB1_6;
$L__BB1_2:
	cvta.to.global.u64 	%rd6, %rd4;
	mov.u32 	%r1, %tid.x;
	cvt.u64.u32 	%rd7, %r1;
	setp.le.u64 	%p2, %rd2, %rd7;
	add.s64 	%rd8, %rd1, %rd7;
	shl.b64 	%rd9, %rd8, 2;
	add.s64 	%rd3, %rd6, %rd9;
	@%p2 bra 	$L__BB1_4;
	st.global.f32 	[%rd3], %f2;
$L__BB1_4:
	add.s32 	%r8, %r1, 256;
	cvt.u64.u32 	%rd10, %r8;
	setp.le.u64 	%p3, %rd2, %rd10;
	@%p3 bra 	$L__BB1_6;
	st.global.f32 	[%rd3+1024], %f2;
$L__BB1_6:
	ret;

}
	// .globl	_ZN3cub18CUB_300001_SM_10006detail8for_each13static_kernelINS2_12policy_hub_t12policy_500_tEmN6thrust24THRUST_300001_SM_1000_NS8cuda_cub20__uninitialized_fill7functorINS7_10device_ptrIiEEiEEEEvT0_T1_
.visible .entry _ZN3cub18CUB_300001_SM_10006detail8for_each13static_kernelINS2_12policy_hub_t12policy_500_tEmN6thrust24THRUST_300001_SM_1000_NS8cuda_cub20__uninitialized_fill7functorINS7_10device_ptrIiEEiEEEEvT0_T1_(
	.param .u64 _ZN3cub18CUB_300001_SM_10006detail8for_each13static_kernelINS2_12policy_hub_t12policy_500_tEmN6thrust24THRUST_300001_SM_1000_NS8cuda_cub20__uninitialized_fill7functorINS7_10device_ptrIiEEiEEEEvT0_T1__param_0,
	.param .align 8 .b8 _ZN3cub18CUB_300001_SM_10006detail8for_each13static_kernelINS2_12policy_hub_t12policy_500_tEmN6thrust24THRUST_300001_SM_1000_NS8cuda_cub20__uninitialized_fill7functorINS7_10device_ptrIiEEiEEEEvT0_T1__param_1[16]
)
.maxntid 256
{
	.reg .pred 	%p<4>;
	.reg .b16 	%rs<5>;
	.reg .b32 	%r<12>;
	.reg .b64 	%rd<16>;

	ld.param.u32 	%r3, [_ZN3cub18CUB_300001_SM_10006detail8for_each13static_kernelINS2_12policy_hub_t12policy_500_tEmN6thrust24THRUST_300001_SM_1000_NS8cuda_cub20__uninitialized_fill7functorINS7_10device_ptrIiEEiEEEEvT0_T1__param_1+8];
	ld.param.u64 	%rd4, [_ZN3cub18CUB_300001_SM_10006detail8for_each13static_kernelINS2_12policy_hub_t12policy_500_tEmN6thrust24THRUST_300001_SM_1000_NS8cuda_cub20__uninitialized_fill7functorINS7_10device_ptrIiEEiEEEEvT0_T1__param_1];
	ld.param.u64 	%rd5, [_ZN3cub18CUB_300001_SM_10006detail8for_each13static_kernelINS2_12policy_hub_t12policy_500_tEmN6thrust24THRUST_300001_SM_1000_NS8cuda_cub20__uninitialized_fill7functorINS7_10device_ptrIiEEiEEEEvT0_T1__param_0];
	mov.u32 	%r9, %ctaid.x;
	mul.wide.u32 	%rd1, %r9, 512;
	sub.s64 	%rd2, %rd5, %rd1;
	setp.lt.u64 	%p1, %rd2, 512;
	@%p1 bra 	$L__BB2_2;
	mov.u32 	%r11, %tid.x;
	cvta.to.global.u64 	%rd11, %rd4;
	cvt.u64.u32 	%rd12, %r11;
	add.s64 	%rd13, %rd1, %rd12;
	shl.b64 	%rd14, %rd13, 2;
	add.s64 	%rd15, %rd11, %rd14;
	st.global.u32 	[%rd15], %r3;
	st.global.u32 	[%rd15+1024], %r3;
	bra.uni 	$L__BB2_6;
$L__BB2_2:
	cvta.to.global.u64 	%rd6, %rd4;
	mov.u32 	%r2, %tid.x;
	cvt.u64.u32 	%rd7, %r2;
	setp.le.u64 	%p2, %rd2, %rd7;
	add.s64 	%rd8, %rd1, %rd7;
	shl.b64 	%rd9, %rd8, 2;
	add.s64 	%rd3, %rd6, %rd9;
	@%p2 bra 	$L__BB2_4;
	st.global.u32 	[%rd3], %r3;
$L__BB2_4:
	add.s32 	%r10, %r2, 256;
	cvt.u64.u32 	%rd10, %r10;
	setp.le.u64 	%p3, %rd2, %rd10;
	@%p3 bra 	$L__BB2_6;
	st.global.u32 	[%rd3+1024], %r3;
$L__BB2_6:
	ret;

}
	// .globl	_ZN3cub18CUB_300001_SM_10006detail9transform16transform_kernelINS2_10policy_hubILb1EN4cuda3std3__45tupleIJN6thrust24THRUST_300001_SM_1000_NS17counting_iteratorIiNSA_11use_defaultESC_SC_EEEEEE10policy1000Ei5saxpyNSA_6detail15normal_iteratorINSA_10device_ptrIfEEEEJSD_EEEvT0_iT1_T2_DpNS2_10kernel_argIT3_EE
.visible .entry _ZN3cub18CUB_300001_SM_10006detail9transform16transform_kernelINS2_10policy_hubILb1EN4cuda3std3__45tupleIJN6thrust24THRUST_300001_SM_1000_NS17counting_iteratorIiNSA_11use_defaultESC_SC_EEEEEE10policy1000Ei5saxpyNSA_6detail15normal_iteratorINSA_10device_ptrIfEEEEJSD_EEEvT0_iT1_T2_DpNS2_10kernel_argIT3_EE(
	.param .u32 _ZN3cub18CUB_300001_SM_10006detail9transform16transform_kernelINS2_10policy_hubILb1EN4cuda3std3__45tupleIJN6thrust24THRUST_300001_SM_1000_NS17counting_iteratorIiNSA_11use_defaultESC_SC_EEEEEE10policy1000Ei5saxpyNSA_6detail15normal_iteratorINSA_10device_ptrIfEEEEJSD_EEEvT0_iT1_T2_DpNS2_10kernel_argIT3_EE_param_0,
	.param .u32 _ZN3cub18CUB_300001_SM_10006detail9transform16transform_kernelINS2_10policy_hubILb1EN4cuda3std3__45tupleIJN6thrust24THRUST_300001_SM_1000_NS17counting_iteratorIiNSA_11use_defaultESC_SC_EEEEEE10policy1000Ei5saxpyNSA_6detail15normal_iteratorINSA_10device_ptrIfEEEEJSD_EEEvT0_iT1_T2_DpNS2_10kernel_argIT3_EE_param_1,
	.param .align 8 .b8 _ZN3cub18CUB_300001_SM_10006detail9transform16transform_kernelINS2_10policy_hubILb1EN4cuda3std3__45tupleIJN6thrust24THRUST_300001_SM_1000_NS17counting_iteratorIiNSA_11use_defaultESC_SC_EEEEEE10policy1000Ei5saxpyNSA_6detail15normal_iteratorINSA_10device_ptrIfEEEEJSD_EEEvT0_iT1_T2_DpNS2_10kernel_argIT3_EE_param_2[24],
	.param .align 8 .b8 _ZN3cub18CUB_300001_SM_10006detail9transform16transform_kernelINS2_10policy_hubILb1EN4cuda3std3__45tupleIJN6thrust24THRUST_300001_SM_1000_NS17counting_iteratorIiNSA_11use_defaultESC_SC_EEEEEE10policy1000Ei5saxpyNSA_6detail15normal_iteratorINSA_10device_ptrIfEEEEJSD_EEEvT0_iT1_T2_DpNS2_10kernel_argIT3_EE_param_3[8],
	.param .align 8 .b8 _ZN3cub18CUB_300001_SM_10006detail9transform16transform_kernelINS2_10policy_hubILb1EN4cuda3std3__45tupleIJN6thrust24THRUST_300001_SM_1000_NS17counting_iteratorIiNSA_11use_defaultESC_SC_EEEEEE10policy1000Ei5saxpyNSA_6detail15normal_iteratorINSA_10device_ptrIfEEEEJSD_EEEvT0_iT1_T2_DpNS2_10kernel_argIT3_EE_param_4[16]
)
.maxntid 128
{
	.reg .pred 	%p<60>;
	.reg .b16 	%rs<15>;
	.reg .b32 	%r<448>;
	.reg .b32 	%f<265>;
	.reg .b64 	%rd<319>;

	ld.param.u32 	%r1, [_ZN3cub18CUB_300001_SM_10006detail9transform16transform_kernelINS2_10policy_hubILb1EN4cuda3std3__45tupleIJN6thrust24THRUST_300001_SM_1000_NS17counting_iteratorIiNSA_11use_defaultESC_SC_EEEEEE10policy1000Ei5saxpyNSA_6detail15normal_iteratorINSA_10device_ptrIfEEEEJSD_EEEvT0_iT1_T2_DpNS2_10kernel_argIT3_EE_param_2+16];
	ld.param.u32 	%r93, [_ZN3cub18CUB_300001_SM_10006detail9transform16transform_kernelINS2_10policy_hubILb1EN4cuda3std3__45tupleIJN6thrust24THRUST_300001_SM_1000_NS17counting_iteratorIiNSA_11use_defaultESC_SC_EEEEEE10policy1000Ei5saxpyNSA_6detail15normal_iteratorINSA_10device_ptrIfEEEEJSD_EEEvT0_iT1_T2_DpNS2_10kernel_argIT3_EE_param_4];
	ld.param.u32 	%r94, [_ZN3cub18CUB_300001_SM_10006detail9transform16transform_kernelINS2_10policy_hubILb1EN4cuda3std3__45tupleIJN6thrust24THRUST_300001_SM_1000_NS17counting_iteratorIiNSA_11use_defaultESC_SC_EEEEEE10policy1000Ei5saxpyNSA_6detail15normal_iteratorINSA_10device_ptrIfEEEEJSD_EEEvT0_iT1_T2_DpNS2_10kernel_argIT3_EE_param_0];
	ld.param.u64 	%rd11, [_ZN3cub18CUB_300001_SM_10006detail9transform16transform_kernelINS2_10policy_hubILb1EN4cuda3std3__45tupleIJN6thrust24THRUST_300001_SM_1000_NS17counting_iteratorIiNSA_11use_defaultESC_SC_EEEEEE10policy1000Ei5saxpyNSA_6detail15normal_iteratorINSA_10device_ptrIfEEEEJSD_EEEvT0_iT1_T2_DpNS2_10kernel_argIT3_EE_param_3];
	ld.param.u64 	%rd12, [_ZN3cub18CUB_300001_SM_10006detail9transform16transform_kernelINS2_10policy_hubILb1EN4cuda3std3__45tupleIJN6thrust24THRUST_300001_SM_1000_NS17counting_iteratorIiNSA_11use_defaultESC_SC_EEEEEE10policy1000Ei5saxpyNSA_6detail15normal_iteratorINSA_10device_ptrIfEEEEJSD_EEEvT0_iT1_T2_DpNS2_10kernel_argIT3_EE_param_2+8];
	ld.param.u64 	%rd13, [_ZN3cub18CUB_300001_SM_10006detail9transform16transform_kernelINS2_10policy_hubILb1EN4cuda3std3__45tupleIJN6thrust24THRUST_300001_SM_1000_NS17counting_iteratorIiNSA_11use_defaultESC_SC_EEEEEE10policy1000Ei5saxpyNSA_6detail15normal_iteratorINSA_10device_ptrIfEEEEJSD_EEEvT0_iT1_T2_DpNS2_10kernel_argIT3_EE_param_2];
	ld.param.u32 	%r92, [_ZN3cub18CUB_300001_SM_10006detail9transform16transform_kernelINS2_10policy_hubILb1EN4cuda3std3__45tupleIJN6thrust24THRUST_300001_SM_1000_NS17counting_iteratorIiNSA_11use_defaultESC_SC_EEEEEE10policy1000Ei5saxpyNSA_6detail15normal_iteratorINSA_10device_ptrIfEEEEJSD_EEEvT0_iT1_T2_DpNS2_10kernel_argIT3_EE_param_1];
	cvta.to.global.u64 	%rd1, %rd13;
	cvta.to.global.u64 	%rd2, %rd12;
	cvta.to.global.u64 	%rd14, %rd11;
	shl.b32 	%r95, %r92, 7;
	mov.u32 	%r96, %ctaid.x;
	mul.lo.s32 	%r97, %r95, %r96;
	sub.s32 	%r98, %r94, %r97;
	min.s32 	%r2, %r95, %r98;
	add.s32 	%r3, %r93, %r97;
	mul.wide.s32 	%rd15, %r97, 4;
	add.s64 	%rd3, %rd14, %rd15;
	setp.gt.s32 	%p1, %r95, %r98;
	@%p1 bra 	$L__BB3_44;
	setp.lt.s32 	%p2, %r92, 1;
	@%p2 bra 	$L__BB3_94;
	mov.u32 	%r4, %tid.x;
	add.s32 	%r5, %r1, -1;
	setp.lt.s32 	%p3, %r1, 2;
	@%p3 bra 	$L__BB3_33;
	add.s32 	%r6, %r1, -2;
	add.s32 	%r202, %r1, 7;
	and.b32  	%r203, %r202, 7;
	add.s32 	%r7, %r203, -1;
	add.s32 	%r204, %r1, 3;
	and.b32  	%r205, %r204, 3;
	add.s32 	%r8, %r205, -1;
	and.b32  	%r9, %r5, 7;
	and.b32  	%r10, %r5, -8;
	and.b32  	%r11, %r202, 3;
	and.b32  	%r12, %r204, 1;
	mov.b32 	%r419, 0;
$L__BB3_4:
	setp.lt.u32 	%p12, %r6, 7;
	shl.b32 	%r207, %r419, 7;
	add.s32 	%r14, %r207, %r4;
	add.s32 	%r208, %r14, %r3;
	mul.lo.s32 	%r15, %r208, %r1;
	mov.f32 	%f234, 0f00000000;
	mov.b32 	%r422, 0;
	@%p12 bra 	$L__BB3_7;
	mov.f32 	%f234, 0f00000000;
	mov.b32 	%r420, 0;
$L__BB3_6:
	.pragma "nounroll";
	add.s32 	%r210, %r420, %r15;
	mul.wide.s32 	%rd116, %r210, 4;
	add.s64 	%rd117, %rd1, %rd116;
	ld.global.u32 	%r211, [%rd117];
	ld.global.u32 	%r212, [%rd117+4];
	mad.lo.s32 	%r213, %r211, %r1, %r212;
	mul.wide.s32 	%rd118, %r213, 4;
	add.s64 	%rd119, %rd2, %rd118;
	ld.global.f32 	%f92, [%rd119];
	add.f32 	%f93, %f234, %f92;
	ld.global.u32 	%r214, [%rd117+8];
	mad.lo.s32 	%r215, %r212, %r1, %r214;
	mul.wide.s32 	%rd120, %r215, 4;
	add.s64 	%rd121, %rd2, %rd120;
	ld.global.f32 	%f94, [%rd121];
	add.f32 	%f95, %f93, %f94;
	ld.global.u32 	%r216, [%rd117+12];
	mad.lo.s32 	%r217, %r214, %r1, %r216;
	mul.wide.s32 	%rd122, %r217, 4;
	add.s64 	%rd123, %rd2, %rd122;
	ld.global.f32 	%f96, [%rd123];
	add.f32 	%f97, %f95, %f96;
	ld.global.u32 	%r218, [%rd117+16];
	mad.lo.s32 	%r219, %r216, %r1, %r218;
	mul.wide.s32 	%rd124, %r219, 4;
	add.s64 	%rd125, %rd2, %rd124;
	ld.global.f32 	%f98, [%rd125];
	add.f32 	%f99, %f97, %f98;
	ld.global.u32 	%r220, [%rd117+20];
	mad.lo.s32 	%r221, %r218, %r1, %r220;
	mul.wide.s32 	%rd126, %r221, 4;
	add.s64 	%rd127, %rd2, %rd126;
	ld.global.f32 	%f100, [%rd127];
	add.f32 	%f101, %f99, %f100;
	ld.global.u32 	%r222, [%rd117+24];
	mad.lo.s32 	%r223, %r220, %r1, %r222;
	mul.wide.s32 	%rd128, %r223, 4;
	add.s64 	%rd129, %rd2, %rd128;
	ld.global.f32 	%f102, [%rd129];
	add.f32 	%f103, %f101, %f102;
	ld.global.u32 	%r224, [%rd117+28];
	mad.lo.s32 	%r225, %r222, %r1, %r224;
	mul.wide.s32 	%rd130, %r225, 4;
	add.s64 	%rd131, %rd2, %rd130;
	ld.global.f32 	%f104, [%rd131];
	add.f32 	%f105, %f103, %f104;
	ld.global.u32 	%r226, [%rd117+32];
	mad.lo.s32 	%r227, %r224, %r1, %r226;
	mul.wide.s32 	%rd132, %r227, 4;
	add.s64 	%rd133, %rd2, %rd132;
	ld.global.f32 	%f106, [%rd133];
	add.f32 	%f234, %f105, %f106;
	add.s32 	%r420, %r420, 8;
	setp.ne.s32 	%p13, %r420, %r10;
	mov.u32 	%r422, %r10;
	@%p13 bra 	$L__BB3_6;
$L__BB3_7:
	setp.eq.s32 	%p14, %r9, 0;
	@%p14 bra 	$L__BB3_15;
	setp.lt.u32 	%p15, %r7, 3;
	@%p15 bra 	$L__BB3_10;
	add.s32 	%r228, %r422, %r15;
	mul.wide.s32 	%rd134, %r228, 4;
	add.s64 	%rd135, %rd1, %rd134;
	ld.global.u32 	%r229, [%rd135];
	ld.global.u32 	%r230, [%rd135+4];
	mad.lo.s32 	%r231, %r229, %r1, %r230;
	mul.wide.s32 	%rd136, %r231, 4;
	add.s64 	%rd137, %rd2, %rd136;
	ld.global.f32 	%f108, [%rd137];
	add.f32 	%f109, %f234, %f108;
	ld.global.u32 	%r232, [%rd135+8];
	mad.lo.s32 	%r233, %r230, %r1, %r232;
	mul.wide.s32 	%rd138, %r233, 4;
	add.s64 	%rd139, %rd2, %rd138;
	ld.global.f32 	%f110, [%rd139];
	add.f32 	%f111, %f109, %f110;
	ld.global.u32 	%r234, [%rd135+12];
	mad.lo.s32 	%r235, %r232, %r1, %r234;
	mul.wide.s32 	%rd140, %r235, 4;
	add.s64 	%rd141, %rd2, %rd140;
	ld.global.f32 	%f112, [%rd141];
	add.f32 	%f113, %f111, %f112;
	ld.global.u32 	%r236, [%rd135+16];
	mad.lo.s32 	%r237, %r234, %r1, %r236;
	mul.wide.s32 	%rd142, %r237, 4;
	add.s64 	%rd143, %rd2, %rd142;
	ld.global.f32 	%f114, [%rd143];
	add.f32 	%f234, %f113, %f114;
	add.s32 	%r422, %r422, 4;
$L__BB3_10:
	setp.eq.s32 	%p16, %r11, 0;
	@%p16 bra 	$L__BB3_15;
	setp.eq.s32 	%p17, %r8, 0;
	@%p17 bra 	$L__BB3_13;
	add.s32 	%r238, %r422, %r15;
	mul.wide.s32 	%rd144, %r238, 4;
	add.s64 	%rd145, %rd1, %rd144;
	ld.global.u32 	%r239, [%rd145];
	ld.global.u32 	%r240, [%rd145+4];
	mad.lo.s32 	%r241, %r239, %r1, %r240;
	mul.wide.s32 	%rd146, %r241, 4;
	add.s64 	%rd147, %rd2, %rd146;
	ld.global.f32 	%f116, [%rd147];
	add.f32 	%f117, %f234, %f116;
	ld.global.u32 	%r242, [%rd145+8];
	mad.lo.s32 	%r243, %r240, %r1, %r242;
	mul.wide.s32 	%rd148, %r243, 4;
	add.s64 	%rd149, %rd2, %rd148;
	ld.global.f32 	%f118, [%rd149];
	add.f32 	%f234, %f117, %f118;
	add.s32 	%r422, %r422, 2;
$L__BB3_13:
	setp.eq.s32 	%p18, %r12, 0;
	@%p18 bra 	$L__BB3_15;
	add.s32 	%r244, %r422, %r15;
	mul.wide.s32 	%rd150, %r244, 4;
	add.s64 	%rd151, %rd1, %rd150;
	ld.global.u32 	%r245, [%rd151];
	ld.global.u32 	%r246, [%rd151+4];
	mad.lo.s32 	%r247, %r245, %r1, %r246;
	mul.wide.s32 	%rd152, %r247, 4;
	add.s64 	%rd153, %rd2, %rd152;
	ld.global.f32 	%f119, [%rd153];
	add.f32 	%f234, %f234, %f119;
$L__BB3_15:
	add.s32 	%r248, %r15, %r5;
	mul.wide.s32 	%rd154, %r248, 4;
	add.s64 	%rd4, %rd1, %rd154;
	ld.global.u32 	%r249, [%rd4];
	mul.wide.s32 	%rd155, %r15, 4;
	add.s64 	%rd5, %rd1, %rd155;
	ld.global.u32 	%r250, [%rd5];
	mad.lo.s32 	%r251, %r249, %r1, %r250;
	mul.wide.s32 	%rd156, %r251, 4;
	add.s64 	%rd157, %rd2, %rd156;
	ld.global.f32 	%f120, [%rd157];
	add.f32 	%f236, %f234, %f120;
$L__BB3_16:
	mov.b16 	%rs11, 0;
	mov.b32 	%r424, 0;
$L__BB3_17:
	setp.lt.u32 	%p19, %r6, 7;
	mul.wide.u32 	%rd158, %r424, 4;
	add.s64 	%rd6, %rd5, %rd158;
	ld.global.u32 	%r24, [%rd6+4];
	ld.global.u32 	%r25, [%rd6];
	st.global.u32 	[%rd6+4], %r25;
	st.global.u32 	[%rd6], %r24;
	mov.f32 	%f244, 0f00000000;
	mov.b32 	%r427, 0;
	@%p19 bra 	$L__BB3_20;
	mov.f32 	%f244, 0f00000000;
	mov.b32 	%r425, 0;
$L__BB3_19:
	.pragma "nounroll";
	mul.wide.u32 	%rd159, %r425, 4;
	add.s64 	%rd160, %rd5, %rd159;
	ld.global.u32 	%r255, [%rd160];
	ld.global.u32 	%r256, [%rd160+4];
	mad.lo.s32 	%r257, %r255, %r1, %r256;
	mul.wide.s32 	%rd161, %r257, 4;
	add.s64 	%rd162, %rd2, %rd161;
	ld.global.f32 	%f124, [%rd162];
	add.f32 	%f125, %f244, %f124;
	ld.global.u32 	%r258, [%rd160+8];
	mad.lo.s32 	%r259, %r256, %r1, %r258;
	mul.wide.s32 	%rd163, %r259, 4;
	add.s64 	%rd164, %rd2, %rd163;
	ld.global.f32 	%f126, [%rd164];
	add.f32 	%f127, %f125, %f126;
	ld.global.u32 	%r260, [%rd160+12];
	mad.lo.s32 	%r261, %r258, %r1, %r260;
	mul.wide.s32 	%rd165, %r261, 4;
	add.s64 	%rd166, %rd2, %rd165;
	ld.global.f32 	%f128, [%rd166];
	add.f32 	%f129, %f127, %f128;
	ld.global.u32 	%r262, [%rd160+16];
	mad.lo.s32 	%r263, %r260, %r1, %r262;
	mul.wide.s32 	%rd167, %r263, 4;
	add.s64 	%rd168, %rd2, %rd167;
	ld.global.f32 	%f130, [%rd168];
	add.f32 	%f131, %f129, %f130;
	ld.global.u32 	%r264, [%rd160+20];
	mad.lo.s32 	%r265, %r262, %r1, %r264;
	mul.wide.s32 	%rd169, %r265, 4;
	add.s64 	%rd170, %rd2, %rd169;
	ld.global.f32 	%f132, [%rd170];
	add.f32 	%f133, %f131, %f132;
	ld.global.u32 	%r266, [%rd160+24];
	mad.lo.s32 	%r267, %r264, %r1, %r266;
	mul.wide.s32 	%rd171, %r267, 4;
	add.s64 	%rd172, %rd2, %rd171;
	ld.global.f32 	%f134, [%rd172];
	add.f32 	%f135, %f133, %f134;
	ld.global.u32 	%r268, [%rd160+28];
	mad.lo.s32 	%r269, %r266, %r1, %r268;
	mul.wide.s32 	%rd173, %r269, 4;
	add.s64 	%rd174, %rd2, %rd173;
	ld.global.f32 	%f136, [%rd174];
	add.f32 	%f137, %f135, %f136;
	ld.global.u32 	%r270, [%rd160+32];
	mad.lo.s32 	%r271, %r268, %r1, %r270;
	mul.wide.s32 	%rd175, %r271, 4;
	add.s64 	%rd176, %rd2, %rd175;
	ld.global.f32 	%f138, [%rd176];
	add.f32 	%f244, %f137, %f138;
	add.s32 	%r425, %r425, 8;
	setp.ne.s32 	%p20, %r425, %r10;
	mov.u32 	%r427, %r10;
	@%p20 bra 	$L__BB3_19;
$L__BB3_20:
	setp.eq.s32 	%p21, %r9, 0;
	@%p21 bra 	$L__BB3_28;
	setp.lt.u32 	%p22, %r7, 3;
	@%p22 bra 	$L__BB3_23;
	mul.wide.s32 	%rd177, %r427, 4;
	add.s64 	%rd178, %rd5, %rd177;
	ld.global.u32 	%r272, [%rd178];
	ld.global.u32 	%r273, [%rd178+4];
	mad.lo.s32 	%r274, %r272, %r1, %r273;
	mul.wide.s32 	%rd179, %r274, 4;
	add.s64 	%rd180, %rd2, %rd179;
	ld.global.f32 	%f140, [%rd180];
	add.f32 	%f141, %f244, %f140;
	ld.global.u32 	%r275, [%rd178+8];
	mad.lo.s32 	%r276, %r273, %r1, %r275;
	mul.wide.s32 	%rd181, %r276, 4;
	add.s64 	%rd182, %rd2, %rd181;
	ld.global.f32 	%f142, [%rd182];
	add.f32 	%f143, %f141, %f142;
	ld.global.u32 	%r277, [%rd178+12];
	mad.lo.s32 	%r278, %r275, %r1, %r277;
	mul.wide.s32 	%rd183, %r278, 4;
	add.s64 	%rd184, %rd2, %rd183;
	ld.global.f32 	%f144, [%rd184];
	add.f32 	%f145, %f143, %f144;
	ld.global.u32 	%r279, [%rd178+16];
	mad.lo.s32 	%r280, %r277, %r1, %r279;
	mul.wide.s32 	%rd185, %r280, 4;
	add.s64 	%rd186, %rd2, %rd185;
	ld.global.f32 	%f146, [%rd186];
	add.f32 	%f244, %f145, %f146;
	add.s32 	%r427, %r427, 4;
$L__BB3_23:
	setp.eq.s32 	%p23, %r11, 0;
	@%p23 bra 	$L__BB3_28;
	setp.eq.s32 	%p24, %r8, 0;
	@%p24 bra 	$L__BB3_26;
	mul.wide.s32 	%rd187, %r427, 4;
	add.s64 	%rd188, %rd5, %rd187;
	ld.global.u32 	%r281, [%rd188];
	ld.global.u32 	%r282, [%rd188+4];
	mad.lo.s32 	%r283, %r281, %r1, %r282;
	mul.wide.s32 	%rd189, %r283, 4;
	add.s64 	%rd190, %rd2, %rd189;
	ld.global.f32 	%f148, [%rd190];
	add.f32 	%f149, %f244, %f148;
	ld.global.u32 	%r284, [%rd188+8];
	mad.lo.s32 	%r285, %r282, %r1, %r284;
	mul.wide.s32 	%rd191, %r285, 4;
	add.s64 	%rd192, %rd2, %rd191;
	ld.global.f32 	%f150, [%rd192];
	add.f32 	%f244, %f149, %f150;
	add.s32 	%r427, %r427, 2;
$L__BB3_26:
	setp.eq.s32 	%p25, %r12, 0;
	@%p25 bra 	$L__BB3_28;
	mul.wide.s32 	%rd193, %r427, 4;
	add.s64 	%rd194, %rd5, %rd193;
	ld.global.u32 	%r286, [%rd194];
	ld.global.u32 	%r287, [%rd194+4];
	mad.lo.s32 	%r288, %r286, %r1, %r287;
	mul.wide.s32 	%rd195, %r288, 4;
	add.s64 	%rd196, %rd2, %rd195;
	ld.global.f32 	%f151, [%rd196];
	add.f32 	%f244, %f244, %f151;
$L__BB3_28:
	ld.global.u32 	%r289, [%rd4];
	ld.global.u32 	%r290, [%rd5];
	mad.lo.s32 	%r291, %r289, %r1, %r290;
	mul.wide.s32 	%rd197, %r291, 4;
	add.s64 	%rd198, %rd2, %rd197;
	ld.global.f32 	%f152, [%rd198];
	add.f32 	%f245, %f244, %f152;
	setp.lt.f32 	%p26, %f245, %f236;
	mov.b16 	%rs12, 1;
	@%p26 bra 	$L__BB3_30;
	st.global.u32 	[%rd6+4], %r24;
	st.global.u32 	[%rd6], %r25;
	mov.f32 	%f245, %f236;
	mov.u16 	%rs12, %rs11;
$L__BB3_30:
	add.s32 	%r424, %r424, 1;
	setp.ne.s32 	%p27, %r424, %r5;
	mov.u16 	%rs11, %rs12;
	mov.f32 	%f236, %f245;
	@%p27 bra 	$L__BB3_17;
	and.b16  	%rs7, %rs12, 255;
	setp.ne.s16 	%p28, %rs7, 0;
	mov.f32 	%f236, %f245;
	@%p28 bra 	$L__BB3_16;
	mul.wide.s32 	%rd199, %r14, 4;
	add.s64 	%rd200, %rd3, %rd199;
	st.global.f32 	[%rd200], %f245;
	add.s32 	%r419, %r419, 1;
	setp.eq.s32 	%p29, %r419, %r92;
	@%p29 bra 	$L__BB3_94;
	bra.uni 	$L__BB3_4;
$L__BB3_33:
	and.b32  	%r35, %r92, 7;
	setp.lt.u32 	%p4, %r92, 8;
	mov.b32 	%r445, 0;
	@%p4 bra 	$L__BB3_36;
	and.b32  	%r445, %r92, 2147483640;
	mov.b32 	%r440, 0;
$L__BB3_35:
	.pragma "nounroll";
	shl.b32 	%r101, %r440, 7;
	add.s32 	%r102, %r101, %r4;
	add.s32 	%r103, %r102, %r3;
	mul.lo.s32 	%r104, %r103, %r1;
	add.s32 	%r105, %r104, %r5;
	mul.wide.s32 	%rd16, %r105, 4;
	add.s64 	%rd17, %rd1, %rd16;
	ld.global.u32 	%r106, [%rd17];
	mul.wide.s32 	%rd18, %r104, 4;
	add.s64 	%rd19, %rd1, %rd18;
	ld.global.u32 	%r107, [%rd19];
	mad.lo.s32 	%r108, %r106, %r1, %r107;
	mul.wide.s32 	%rd20, %r108, 4;
	add.s64 	%rd21, %rd2, %rd20;
	ld.global.f32 	%f59, [%rd21];
	add.f32 	%f60, %f59, 0f00000000;
	mul.wide.u32 	%rd22, %r102, 4;
	add.s64 	%rd23, %rd3, %rd22;
	st.global.f32 	[%rd23], %f60;
	add.s32 	%r109, %r102, 128;
	add.s32 	%r110, %r103, 128;
	mul.lo.s32 	%r111, %r110, %r1;
	add.s32 	%r112, %r111, %r5;
	mul.wide.s32 	%rd24, %r112, 4;
	add.s64 	%rd25, %rd1, %rd24;
	ld.global.u32 	%r113, [%rd25];
	mul.wide.s32 	%rd26, %r111, 4;
	add.s64 	%rd27, %rd1, %rd26;
	ld.global.u32 	%r114, [%rd27];
	mad.lo.s32 	%r115, %r113, %r1, %r114;
	mul.wide.s32 	%rd28, %r115, 4;
	add.s64 	%rd29, %rd2, %rd28;
	ld.global.f32 	%f61, [%rd29];
	add.f32 	%f62, %f61, 0f00000000;
	mul.wide.s32 	%rd30, %r109, 4;
	add.s64 	%rd31, %rd3, %rd30;
	st.global.f32 	[%rd31], %f62;
	add.s32 	%r116, %r103, 256;
	mul.lo.s32 	%r117, %r116, %r1;
	add.s32 	%r118, %r117, %r5;
	mul.wide.s32 	%rd32, %r118, 4;
	add.s64 	%rd33, %rd1, %rd32;
	ld.global.u32 	%r119, [%rd33];
	mul.wide.s32 	%rd34, %r117, 4;
	add.s64 	%rd35, %rd1, %rd34;
	ld.global.u32 	%r120, [%rd35];
	mad.lo.s32 	%r121, %r119, %r1, %r120;
	mul.wide.s32 	%rd36, %r121, 4;
	add.s64 	%rd37, %rd2, %rd36;
	ld.global.f32 	%f63, [%rd37];
	add.f32 	%f64, %f63, 0f00000000;
	st.global.f32 	[%rd31+512], %f64;
	add.s32 	%r122, %r103, 384;
	mul.lo.s32 	%r123, %r122, %r1;
	add.s32 	%r124, %r123, %r5;
	mul.wide.s32 	%rd38, %r124, 4;
	add.s64 	%rd39, %rd1, %rd38;
	ld.global.u32 	%r125, [%rd39];
	mul.wide.s32 	%rd40, %r123, 4;
	add.s64 	%rd41, %rd1, %rd40;
	ld.global.u32 	%r126, [%rd41];
	mad.lo.s32 	%r127, %r125, %r1, %r126;
	mul.wide.s32 	%rd42, %r127, 4;
	add.s64 	%rd43, %rd2, %rd42;
	ld.global.f32 	%f65, [%rd43];
	add.f32 	%f66, %f65, 0f00000000;
	st.global.f32 	[%rd31+1024], %f66;
	add.s32 	%r128, %r103, 512;
	mul.lo.s32 	%r129, %r128, %r1;
	add.s32 	%r130, %r129, %r5;
	mul.wide.s32 	%rd44, %r130, 4;
	add.s64 	%rd45, %rd1, %rd44;
	ld.global.u32 	%r131, [%rd45];
	mul.wide.s32 	%rd46, %r129, 4;
	add.s64 	%rd47, %rd1, %rd46;
	ld.global.u32 	%r132, [%rd47];
	mad.lo.s32 	%r133, %r131, %r1, %r132;
	mul.wide.s32 	%rd48, %r133, 4;
	add.s64 	%rd49, %rd2, %rd48;
	ld.global.f32 	%f67, [%rd49];
	add.f32 	%f68, %f67, 0f00000000;
	st.global.f32 	[%rd31+1536], %f68;
	add.s32 	%r134, %r103, 640;
	mul.lo.s32 	%r135, %r134, %r1;
	add.s32 	%r136, %r135, %r5;
	mul.wide.s32 	%rd50, %r136, 4;
	add.s64 	%rd51, %rd1, %rd50;
	ld.global.u32 	%r137, [%rd51];
	mul.wide.s32 	%rd52, %r135, 4;
	add.s64 	%rd53, %rd1, %rd52;
	ld.global.u32 	%r138, [%rd53];
	mad.lo.s32 	%r139, %r137, %r1, %r138;
	mul.wide.s32 	%rd54, %r139, 4;
	add.s64 	%rd55, %rd2, %rd54;
	ld.global.f32 	%f69, [%rd55];
	add.f32 	%f70, %f69, 0f00000000;
	st.global.f32 	[%rd31+2048], %f70;
	add.s32 	%r140, %r103, 768;
	mul.lo.s32 	%r141, %r140, %r1;
	add.s32 	%r142, %r141, %r5;
	mul.wide.s32 	%rd56, %r142, 4;
	add.s64 	%rd57, %rd1, %rd56;
	ld.global.u32 	%r143, [%rd57];
	mul.wide.s32 	%rd58, %r141, 4;
	add.s64 	%rd59, %rd1, %rd58;
	ld.global.u32 	%r144, [%rd59];
	mad.lo.s32 	%r145, %r143, %r1, %r144;
	mul.wide.s32 	%rd60, %r145, 4;
	add.s64 	%rd61, %rd2, %rd60;
	ld.global.f32 	%f71, [%rd61];
	add.f32 	%f72, %f71, 0f00000000;
	st.global.f32 	[%rd31+2560], %f72;
	add.s32 	%r146, %r103, 896;
	mul.lo.s32 	%r147, %r146, %r1;
	add.s32 	%r148, %r147, %r5;
	mul.wide.s32 	%rd62, %r148, 4;
	add.s64 	%rd63, %rd1, %rd62;
	ld.global.u32 	%r149, [%rd63];
	mul.wide.s32 	%rd64, %r147, 4;
	add.s64 	%rd65, %rd1, %rd64;
	ld.global.u32 	%r150, [%rd65];
	mad.lo.s32 	%r151, %r149, %r1, %r150;
	mul.wide.s32 	%rd66, %r151, 4;
	add.s64 	%rd67, %rd2, %rd66;
	ld.global.f32 	%f73, [%rd67];
	add.f32 	%f74, %f73, 0f00000000;
	st.global.f32 	[%rd31+3072], %f74;
	add.s32 	%r440, %r440, 8;
	setp.eq.s32 	%p5, %r440, %r445;
	@%p5 bra 	$L__BB3_36;
	bra.uni 	$L__BB3_35;
$L__BB3_36:
	setp.eq.s32 	%p6, %r35, 0;
	@%p6 bra 	$L__BB3_94;
	and.b32  	%r87, %r92, 3;
	setp.lt.u32 	%p7, %r35, 4;
	@%p7 bra 	$L__BB3_39;
	shl.b32 	%r152, %r445, 7;
	add.s32 	%r153, %r152, %r4;
	add.s32 	%r154, %r153, %r3;
	mul.lo.s32 	%r155, %r154, %r1;
	add.s32 	%r156, %r155, %r5;
	mul.wide.s32 	%rd68, %r156, 4;
	add.s64 	%rd69, %rd1, %rd68;
	ld.global.u32 	%r157, [%rd69];
	mul.wide.s32 	%rd70, %r155, 4;
	add.s64 	%rd71, %rd1, %rd70;
	ld.global.u32 	%r158, [%rd71];
	mad.lo.s32 	%r159, %r157, %r1, %r158;
	mul.wide.s32 	%rd72, %r159, 4;
	add.s64 	%rd73, %rd2, %rd72;
	ld.global.f32 	%f75, [%rd73];
	add.f32 	%f76, %f75, 0f00000000;
	mul.wide.s32 	%rd74, %r153, 4;
	add.s64 	%rd75, %rd3, %rd74;
	st.global.f32 	[%rd75], %f76;
	add.s32 	%r160, %r154, 128;
	mul.lo.s32 	%r161, %r160, %r1;
	add.s32 	%r162, %r161, %r5;
	mul.wide.s32 	%rd76, %r162, 4;
	add.s64 	%rd77, %rd1, %rd76;
	ld.global.u32 	%r163, [%rd77];
	mul.wide.s32 	%rd78, %r161, 4;
	add.s64 	%rd79, %rd1, %rd78;
	ld.global.u32 	%r164, [%rd79];
	mad.lo.s32 	%r165, %r163, %r1, %r164;
	mul.wide.s32 	%rd80, %r165, 4;
	add.s64 	%rd81, %rd2, %rd80;
	ld.global.f32 	%f77, [%rd81];
	add.f32 	%f78, %f77, 0f00000000;
	st.global.f32 	[%rd75+512], %f78;
	add.s32 	%r166, %r154, 256;
	mul.lo.s32 	%r167, %r166, %r1;
	add.s32 	%r168, %r167, %r5;
	mul.wide.s32 	%rd82, %r168, 4;
	add.s64 	%rd83, %rd1, %rd82;
	ld.global.u32 	%r169, [%rd83];
	mul.wide.s32 	%rd84, %r167, 4;
	add.s64 	%rd85, %rd1, %rd84;
	ld.global.u32 	%r170, [%rd85];
	mad.lo.s32 	%r171, %r169, %r1, %r170;
	mul.wide.s32 	%rd86, %r171, 4;
	add.s64 	%rd87, %rd2, %rd86;
	ld.global.f32 	%f79, [%rd87];
	add.f32 	%f80, %f79, 0f00000000;
	st.global.f32 	[%rd75+1024], %f80;
	add.s32 	%r172, %r154, 384;
	mul.lo.s32 	%r173, %r172, %r1;
	add.s32 	%r174, %r173, %r5;
	mul.wide.s32 	%rd88, %r174, 4;
	add.s64 	%rd89, %rd1, %rd88;
	ld.global.u32 	%r175, [%rd89];
	mul.wide.s32 	%rd90, %r173, 4;
	add.s64 	%rd91, %rd1, %rd90;
	ld.global.u32 	%r176, [%rd91];
	mad.lo.s32 	%r177, %r175, %r1, %r176;
	mul.wide.s32 	%rd92, %r177, 4;
	add.s64 	%rd93, %rd2, %rd92;
	ld.global.f32 	%f81, [%rd93];
	add.f32 	%f82, %f81, 0f00000000;
	st.global.f32 	[%rd75+1536], %f82;
	add.s32 	%r445, %r445, 4;
$L__BB3_39:
	setp.eq.s32 	%p8, %r87, 0;
	@%p8 bra 	$L__BB3_94;
	setp.eq.s32 	%p9, %r87, 1;
	@%p9 bra 	$L__BB3_42;
	shl.b32 	%r178, %r445, 7;
	add.s32 	%r179, %r178, %r4;
	add.s32 	%r180, %r179, %r3;
	mul.lo.s32 	%r181, %r180, %r1;
	add.s32 	%r182, %r181, %r5;
	mul.wide.s32 	%rd94, %r182, 4;
	add.s64 	%rd95, %rd1, %rd94;
	ld.global.u32 	%r183, [%rd95];
	mul.wide.s32 	%rd96, %r181, 4;
	add.s64 	%rd97, %rd1, %rd96;
	ld.global.u32 	%r184, [%rd97];
	mad.lo.s32 	%r185, %r183, %r1, %r184;
	mul.wide.s32 	%rd98, %r185, 4;
	add.s64 	%rd99, %rd2, %rd98;
	ld.global.f32 	%f83, [%rd99];
	add.f32 	%f84, %f83, 0f00000000;
	mul.wide.s32 	%rd100, %r179, 4;
	add.s64 	%rd101, %rd3, %rd100;
	st.global.f32 	[%rd101], %f84;
	add.s32 	%r186, %r180, 128;
	mul.lo.s32 	%r187, %r186, %r1;
	add.s32 	%r188, %r187, %r5;
	mul.wide.s32 	%rd102, %r188, 4;
	add.s64 	%rd103, %rd1, %rd102;
	ld.global.u32 	%r189, [%rd103];
	mul.wide.s32 	%rd104, %r187, 4;
	add.s64 	%rd105, %rd1, %rd104;
	ld.global.u32 	%r190, [%rd105];
	mad.lo.s32 	%r191, %r189, %r1, %r190;
	mul.wide.s32 	%rd106, %r191, 4;
	add.s64 	%rd107, %rd2, %rd106;
	ld.global.f32 	%f85, [%rd107];
	add.f32 	%f86, %f85, 0f00000000;
	st.global.f32 	[%rd101+512], %f86;
	add.s32 	%r445, %r445, 2;
$L__BB3_42:
	and.b32  	%r192, %r92, 1;
	setp.eq.b32 	%p10, %r192, 1;
	not.pred 	%p11, %p10;
	@%p11 bra 	$L__BB3_94;
	shl.b32 	%r193, %r445, 7;
	add.s32 	%r194, %r193, %r4;
	add.s32 	%r195, %r194, %r3;
	mul.lo.s32 	%r196, %r195, %r1;
	add.s32 	%r197, %r196, %r5;
	mul.wide.s32 	%rd108, %r197, 4;
	add.s64 	%rd109, %rd1, %rd108;
	ld.global.u32 	%r198, [%rd109];
	mul.wide.s32 	%rd110, %r196, 4;
	add.s64 	%rd111, %rd1, %rd110;
	ld.global.u32 	%r199, [%rd111];
	mad.lo.s32 	%r200, %r198, %r1, %r199;
	mul.wide.s32 	%rd112, %r200, 4;
	add.s64 	%rd113, %rd2, %rd112;
	ld.global.f32 	%f87, [%rd113];
	add.f32 	%f88, %f87, 0f00000000;
	mul.wide.s32 	%rd114, %r194, 4;
	add.s64 	%rd115, %rd3, %rd114;
	st.global.f32 	[%rd115], %f88;
	bra.uni 	$L__BB3_94;
$L__BB3_44:
	setp.lt.s32 	%p30, %r92, 1;
	@%p30 bra 	$L__BB3_94;
	mov.u32 	%r37, %tid.x;
	add.s32 	%r38, %r1, -1;
	setp.lt.s32 	%p31, %r1, 2;
	@%p31 bra 	$L__BB3_78;
	add.s32 	%r39, %r1, -2;
	add.s32 	%r328, %r1, 7;
	and.b32  	%r329, %r328, 7;
	add.s32 	%r40, %r329, -1;
	and.b32  	%r331, %r38, 3;
	add.s32 	%r41, %r331, -1;
	and.b32  	%r42, %r38, 7;
	and.b32  	%r43, %r38, -8;
	and.b32  	%r44, %r328, 3;
	mov.b32 	%r429, 0;
$L__BB3_47:
	shl.b32 	%r332, %r429, 7;
	add.s32 	%r46, %r332, %r37;
	setp.ge.s32 	%p41, %r46, %r2;
	@%p41 bra 	$L__BB3_77;
	setp.lt.u32 	%p42, %r39, 7;
	add.s32 	%r334, %r46, %r3;
	mul.lo.s32 	%r47, %r334, %r1;
	mov.f32 	%f253, 0f00000000;
	mov.b32 	%r433, 0;
	@%p42 bra 	$L__BB3_51;
	and.b32  	%r335, %r38, -8;
	neg.s32 	%r431, %r335;
	mov.f32 	%f253, 0f00000000;
	mov.u32 	%r430, %r47;
$L__BB3_50:
	.pragma "nounroll";
	mul.wide.s32 	%rd234, %r430, 4;
	add.s64 	%rd235, %rd1, %rd234;
	ld.global.u32 	%r336, [%rd235];
	ld.global.u32 	%r337, [%rd235+4];
	mad.lo.s32 	%r338, %r336, %r1, %r337;
	mul.wide.s32 	%rd236, %r338, 4;
	add.s64 	%rd237, %rd2, %rd236;
	ld.global.f32 	%f166, [%rd237];
	add.f32 	%f167, %f253, %f166;
	ld.global.u32 	%r339, [%rd235+8];
	mad.lo.s32 	%r340, %r337, %r1, %r339;
	mul.wide.s32 	%rd238, %r340, 4;
	add.s64 	%rd239, %rd2, %rd238;
	ld.global.f32 	%f168, [%rd239];
	add.f32 	%f169, %f167, %f168;
	ld.global.u32 	%r341, [%rd235+12];
	mad.lo.s32 	%r342, %r339, %r1, %r341;
	mul.wide.s32 	%rd240, %r342, 4;
	add.s64 	%rd241, %rd2, %rd240;
	ld.global.f32 	%f170, [%rd241];
	add.f32 	%f171, %f169, %f170;
	ld.global.u32 	%r343, [%rd235+16];
	mad.lo.s32 	%r344, %r341, %r1, %r343;
	mul.wide.s32 	%rd242, %r344, 4;
	add.s64 	%rd243, %rd2, %rd242;
	ld.global.f32 	%f172, [%rd243];
	add.f32 	%f173, %f171, %f172;
	ld.global.u32 	%r345, [%rd235+20];
	mad.lo.s32 	%r346, %r343, %r1, %r345;
	mul.wide.s32 	%rd244, %r346, 4;
	add.s64 	%rd245, %rd2, %rd244;
	ld.global.f32 	%f174, [%rd245];
	add.f32 	%f175, %f173, %f174;
	ld.global.u32 	%r347, [%rd235+24];
	mad.lo.s32 	%r348, %r345, %r1, %r347;
	mul.wide.s32 	%rd246, %r348, 4;
	add.s64 	%rd247, %rd2, %rd246;
	ld.global.f32 	%f176, [%rd247];
	add.f32 	%f177, %f175, %f176;
	ld.global.u32 	%r349, [%rd235+28];
	mad.lo.s32 	%r350, %r347, %r1, %r349;
	mul.wide.s32 	%rd248, %r350, 4;
	add.s64 	%rd249, %rd2, %rd248;
	ld.global.f32 	%f178, [%rd249];
	add.f32 	%f179, %f177, %f178;
	ld.global.u32 	%r351, [%rd235+32];
	mad.lo.s32 	%r352, %r349, %r1, %r351;
	mul.wide.s32 	%rd250, %r352, 4;
	add.s64 	%rd251, %rd2, %rd250;
	ld.global.f32 	%f180, [%rd251];
	add.f32 	%f253, %f179, %f180;
	add.s32 	%r431, %r431, 8;
	add.s32 	%r430, %r430, 8;
	setp.ne.s32 	%p43, %r431, 0;
	mov.u32 	%r433, %r43;
	@%p43 bra 	$L__BB3_50;
$L__BB3_51:
	setp.eq.s32 	%p44, %r42, 0;
	@%p44 bra 	$L__BB3_59;
	setp.lt.u32 	%p45, %r40, 3;
	@%p45 bra 	$L__BB3_54;
	add.s32 	%r353, %r433, %r47;
	mul.wide.s32 	%rd252, %r353, 4;
	add.s64 	%rd253, %rd1, %rd252;
	ld.global.u32 	%r354, [%rd253];
	ld.global.u32 	%r355, [%rd253+4];
	mad.lo.s32 	%r356, %r354, %r1, %r355;
	mul.wide.s32 	%rd254, %r356, 4;
	add.s64 	%rd255, %rd2, %rd254;
	ld.global.f32 	%f182, [%rd255];
	add.f32 	%f183, %f253, %f182;
	ld.global.u32 	%r357, [%rd253+8];
	mad.lo.s32 	%r358, %r355, %r1, %r357;
	mul.wide.s32 	%rd256, %r358, 4;
	add.s64 	%rd257, %rd2, %rd256;
	ld.global.f32 	%f184, [%rd257];
	add.f32 	%f185, %f183, %f184;
	ld.global.u32 	%r359, [%rd253+12];
	mad.lo.s32 	%r360, %r357, %r1, %r359;
	mul.wide.s32 	%rd258, %r360, 4;
	add.s64 	%rd259, %rd2, %rd258;
	ld.global.f32 	%f186, [%rd259];
	add.f32 	%f187, %f185, %f186;
	ld.global.u32 	%r361, [%rd253+16];
	mad.lo.s32 	%r362, %r359, %r1, %r361;
	mul.wide.s32 	%rd260, %r362, 4;
	add.s64 	%rd261, %rd2, %rd260;
	ld.global.f32 	%f188, [%rd261];
	add.f32 	%f253, %f187, %f188;
	add.s32 	%r433, %r433, 4;
$L__BB3_54:
	setp.eq.s32 	%p46, %r44, 0;
	@%p46 bra 	$L__BB3_59;
	setp.eq.s32 	%p47, %r41, 0;
	@%p47 bra 	$L__BB3_57;
	add.s32 	%r363, %r433, %r47;
	mul.wide.s32 	%rd262, %r363, 4;
	add.s64 	%rd263, %rd1, %rd262;
	ld.global.u32 	%r364, [%rd263];
	ld.global.u32 	%r365, [%rd263+4];
	mad.lo.s32 	%r366, %r364, %r1, %r365;
	mul.wide.s32 	%rd264, %r366, 4;
	add.s64 	%rd265, %rd2, %rd264;
	ld.global.f32 	%f190, [%rd265];
	add.f32 	%f191, %f253, %f190;
	ld.global.u32 	%r367, [%rd263+8];
	mad.lo.s32 	%r368, %r365, %r1, %r367;
	mul.wide.s32 	%rd266, %r368, 4;
	add.s64 	%rd267, %rd2, %rd266;
	ld.global.f32 	%f192, [%rd267];
	add.f32 	%f253, %f191, %f192;
	add.s32 	%r433, %r433, 2;
$L__BB3_57:
	and.b32  	%r369, %r1, 1;
	setp.eq.b32 	%p48, %r369, 1;
	@%p48 bra 	$L__BB3_59;
	add.s32 	%r370, %r433, %r47;
	mul.wide.s32 	%rd268, %r370, 4;
	add.s64 	%rd269, %rd1, %rd268;
	ld.global.u32 	%r371, [%rd269];
	ld.global.u32 	%r372, [%rd269+4];
	mad.lo.s32 	%r373, %r371, %r1, %r372;
	mul.wide.s32 	%rd270, %r373, 4;
	add.s64 	%rd271, %rd2, %rd270;
	ld.global.f32 	%f193, [%rd271];
	add.f32 	%f253, %f253, %f193;
$L__BB3_59:
	add.s32 	%r374, %r47, %r38;
	mul.wide.s32 	%rd272, %r374, 4;
	add.s64 	%rd7, %rd1, %rd272;
	ld.global.u32 	%r375, [%rd7];
	mul.wide.s32 	%rd273, %r47, 4;
	add.s64 	%rd8, %rd1, %rd273;
	ld.global.u32 	%r376, [%rd8];
	mad.lo.s32 	%r377, %r375, %r1, %r376;
	mul.wide.s32 	%rd274, %r377, 4;
	add.s64 	%rd275, %rd2, %rd274;
	ld.global.f32 	%f194, [%rd275];
	add.f32 	%f255, %f253, %f194;
$L__BB3_60:
	mov.b16 	%rs13, 0;
	mov.b32 	%r435, 0;
$L__BB3_61:
	setp.lt.u32 	%p49, %r39, 7;
	mul.wide.u32 	%rd276, %r435, 4;
	add.s64 	%rd9, %rd8, %rd276;
	ld.global.u32 	%r60, [%rd9+4];
	ld.global.u32 	%r61, [%rd9];
	st.global.u32 	[%rd9+4], %r61;
	st.global.u32 	[%rd9], %r60;
	mov.f32 	%f263, 0f00000000;
	mov.b32 	%r438, 0;
	@%p49 bra 	$L__BB3_64;
	mov.f32 	%f263, 0f00000000;
	mov.b32 	%r436, 0;
$L__BB3_63:
	.pragma "nounroll";
	mul.wide.u32 	%rd277, %r436, 4;
	add.s64 	%rd278, %rd8, %rd277;
	ld.global.u32 	%r381, [%rd278];
	ld.global.u32 	%r382, [%rd278+4];
	mad.lo.s32 	%r383, %r381, %r1, %r382;
	mul.wide.s32 	%rd279, %r383, 4;
	add.s64 	%rd280, %rd2, %rd279;
	ld.global.f32 	%f198, [%rd280];
	add.f32 	%f199, %f263, %f198;
	ld.global.u32 	%r384, [%rd278+8];
	mad.lo.s32 	%r385, %r382, %r1, %r384;
	mul.wide.s32 	%rd281, %r385, 4;
	add.s64 	%rd282, %rd2, %rd281;
	ld.global.f32 	%f200, [%rd282];
	add.f32 	%f201, %f199, %f200;
	ld.global.u32 	%r386, [%rd278+12];
	mad.lo.s32 	%r387, %r384, %r1, %r386;
	mul.wide.s32 	%rd283, %r387, 4;
	add.s64 	%rd284, %rd2, %rd283;
	ld.global.f32 	%f202, [%rd284];
	add.f32 	%f203, %f201, %f202;
	ld.global.u32 	%r388, [%rd278+16];
	mad.lo.s32 	%r389, %r386, %r1, %r388;
	mul.wide.s32 	%rd285, %r389, 4;
	add.s64 	%rd286, %rd2, %rd285;
	ld.global.f32 	%f204, [%rd286];
	add.f32 	%f205, %f203, %f204;
	ld.global.u32 	%r390, [%rd278+20];
	mad.lo.s32 	%r391, %r388, %r1, %r390;
	mul.wide.s32 	%rd287, %r391, 4;
	add.s64 	%rd288, %rd2, %rd287;
	ld.global.f32 	%f206, [%rd288];
	add.f32 	%f207, %f205, %f206;
	ld.global.u32 	%r392, [%rd278+24];
	mad.lo.s32 	%r393, %r390, %r1, %r392;
	mul.wide.s32 	%rd289, %r393, 4;
	add.s64 	%rd290, %rd2, %rd289;
	ld.global.f32 	%f208, [%rd290];
	add.f32 	%f209, %f207, %f208;
	ld.global.u32 	%r394, [%rd278+28];
	mad.lo.s32 	%r395, %r392, %r1, %r394;
	mul.wide.s32 	%rd291, %r395, 4;
	add.s64 	%rd292, %rd2, %rd291;
	ld.global.f32 	%f210, [%rd292];
	add.f32 	%f211, %f209, %f210;
	ld.global.u32 	%r396, [%rd278+32];
	mad.lo.s32 	%r397, %r394, %r1, %r396;
	mul.wide.s32 	%rd293, %r397, 4;
	add.s64 	%rd294, %rd2, %rd293;
	ld.global.f32 	%f212, [%rd294];
	add.f32 	%f263, %f211, %f212;
	add.s32 	%r436, %r436, 8;
	setp.ne.s32 	%p50, %r436, %r43;
	mov.u32 	%r438, %r43;
	@%p50 bra 	$L__BB3_63;
$L__BB3_64:
	setp.eq.s32 	%p51, %r42, 0;
	@%p51 bra 	$L__BB3_72;
	setp.lt.u32 	%p52, %r40, 3;
	@%p52 bra 	$L__BB3_67;
	mul.wide.s32 	%rd295, %r438, 4;
	add.s64 	%rd296, %rd8, %rd295;
	ld.global.u32 	%r398, [%rd296];
	ld.global.u32 	%r399, [%rd296+4];
	mad.lo.s32 	%r400, %r398, %r1, %r399;
	mul.wide.s32 	%rd297, %r400, 4;
	add.s64 	%rd298, %rd2, %rd297;
	ld.global.f32 	%f214, [%rd298];
	add.f32 	%f215, %f263, %f214;
	ld.global.u32 	%r401, [%rd296+8];
	mad.lo.s32 	%r402, %r399, %r1, %r401;
	mul.wide.s32 	%rd299, %r402, 4;
	add.s64 	%rd300, %rd2, %rd299;
	ld.global.f32 	%f216, [%rd300];
	add.f32 	%f217, %f215, %f216;
	ld.global.u32 	%r403, [%rd296+12];
	mad.lo.s32 	%r404, %r401, %r1, %r403;
	mul.wide.s32 	%rd301, %r404, 4;
	add.s64 	%rd302, %rd2, %rd301;
	ld.global.f32 	%f218, [%rd302];
	add.f32 	%f219, %f217, %f218;
	ld.global.u32 	%r405, [%rd296+16];
	mad.lo.s32 	%r406, %r403, %r1, %r405;
	mul.wide.s32 	%rd303, %r406, 4;
	add.s64 	%rd304, %rd2, %rd303;
	ld.global.f32 	%f220, [%rd304];
	add.f32 	%f263, %f219, %f220;
	add.s32 	%r438, %r438, 4;
$L__BB3_67:
	setp.eq.s32 	%p53, %r44, 0;
	@%p53 bra 	$L__BB3_72;
	setp.eq.s32 	%p54, %r41, 0;
	@%p54 bra 	$L__BB3_70;
	mul.wide.s32 	%rd305, %r438, 4;
	add.s64 	%rd306, %rd8, %rd305;
	ld.global.u32 	%r407, [%rd306];
	ld.global.u32 	%r408, [%rd306+4];
	mad.lo.s32 	%r409, %r407, %r1, %r408;
	mul.wide.s32 	%rd307, %r409, 4;
	add.s64 	%rd308, %rd2, %rd307;
	ld.global.f32 	%f222, [%rd308];
	add.f32 	%f223, %f263, %f222;
	ld.global.u32 	%r410, [%rd306+8];
	mad.lo.s32 	%r411, %r408, %r1, %r410;
	mul.wide.s32 	%rd309, %r411, 4;
	add.s64 	%rd310, %rd2, %rd309;
	ld.global.f32 	%f224, [%rd310];
	add.f32 	%f263, %f223, %f224;
	add.s32 	%r438, %r438, 2;
$L__BB3_70:
	and.b32  	%r412, %r1, 1;
	setp.eq.b32 	%p55, %r412, 1;
	@%p55 bra 	$L__BB3_72;
	mul.wide.s32 	%rd311, %r438, 4;
	add.s64 	%rd312, %rd8, %rd311;
	ld.global.u32 	%r413, [%rd312];
	ld.global.u32 	%r414, [%rd312+4];
	mad.lo.s32 	%r415, %r413, %r1, %r414;
	mul.wide.s32 	%rd313, %r415, 4;
	add.s64 	%rd314, %rd2, %rd313;
	ld.global.f32 	%f225, [%rd314];
	add.f32 	%f263, %f263, %f225;
$L__BB3_72:
	ld.global.u32 	%r416, [%rd7];
	ld.global.u32 	%r417, [%rd8];
	mad.lo.s32 	%r418, %r416, %r1, %r417;
	mul.wide.s32 	%rd315, %r418, 4;
	add.s64 	%rd316, %rd2, %rd315;
	ld.global.f32 	%f226, [%rd316];
	add.f32 	%f264, %f263, %f226;
	setp.lt.f32 	%p56, %f264, %f255;
	mov.b16 	%rs14, 1;
	@%p56 bra 	$L__BB3_74;
	st.global.u32 	[%rd9+4], %r60;
	st.global.u32 	[%rd9], %r61;
	mov.f32 	%f264, %f255;
	mov.u16 	%rs14, %rs13;
$L__BB3_74:
	add.s32 	%r435, %r435, 1;
	setp.ne.s32 	%p57, %r435, %r38;
	mov.u16 	%rs13, %rs14;
	mov.f32 	%f255, %f264;
	@%p57 bra 	$L__BB3_61;
	and.b16  	%rs10, %rs14, 255;
	setp.ne.s16 	%p58, %rs10, 0;
	mov.f32 	%f255, %f264;
	@%p58 bra 	$L__BB3_60;
	mul.wide.s32 	%rd317, %r46, 4;
	add.s64 	%rd318, %rd3, %rd317;
	st.global.f32 	[%rd318], %f264;
$L__BB3_77:
	add.s32 	%r429, %r429, 1;
	setp.eq.s32 	%p59, %r429, %r92;
	@%p59 bra 	$L__BB3_94;
	bra.uni 	$L__BB3_47;
$L__BB3_78:
	and.b32  	%r70, %r92, 3;
	setp.lt.u32 	%p32, %r92, 4;
	mov.b32 	%r442, 0;
	@%p32 bra 	$L__BB3_89;
	and.b32  	%r442, %r92, 2147483644;
	mov.b32 	%r441, 0;
$L__BB3_80:
	shl.b32 	%r294, %r441, 7;
	add.s32 	%r75, %r294, %r37;
	setp.ge.s32 	%p33, %r75, %r2;
	mul.wide.s32 	%rd201, %r75, 4;
	add.s64 	%rd10, %rd3, %rd201;
	@%p33 bra 	$L__BB3_82;
	add.s32 	%r295, %r75, %r3;
	mul.lo.s32 	%r296, %r295, %r1;
	add.s32 	%r297, %r296, %r38;
	mul.wide.s32 	%rd202, %r297, 4;
	add.s64 	%rd203, %rd1, %rd202;
	ld.global.u32 	%r298, [%rd203];
	mul.wide.s32 	%rd204, %r296, 4;
	add.s64 	%rd205, %rd1, %rd204;
	ld.global.u32 	%r299, [%rd205];
	mad.lo.s32 	%r300, %r298, %r1, %r299;
	mul.wide.s32 	%rd206, %r300, 4;
	add.s64 	%rd207, %rd2, %rd206;
	ld.global.f32 	%f153, [%rd207];
	add.f32 	%f154, %f153, 0f00000000;
	st.global.f32 	[%rd10], %f154;
$L__BB3_82:
	add.s32 	%r76, %r75, 128;
	setp.ge.s32 	%p34, %r76, %r2;
	@%p34 bra 	$L__BB3_84;
	add.s32 	%r301, %r76, %r3;
	mul.lo.s32 	%r302, %r301, %r1;
	add.s32 	%r303, %r302, %r38;
	mul.wide.s32 	%rd208, %r303, 4;
	add.s64 	%rd209, %rd1, %rd208;
	ld.global.u32 	%r304, [%rd209];
	mul.wide.s32 	%rd210, %r302, 4;
	add.s64 	%rd211, %rd1, %rd210;
	ld.global.u32 	%r305, [%rd211];
	mad.lo.s32 	%r306, %r304, %r1, %r305;
	mul.wide.s32 	%rd212, %r306, 4;
	add.s64 	%rd213, %rd2, %rd212;
	ld.global.f32 	%f155, [%rd213];
	add.f32 	%f156, %f155, 0f00000000;
	st.global.f32 	[%rd10+512], %f156;
$L__BB3_84:
	add.s32 	%r77, %r75, 256;
	setp.ge.s32 	%p35, %r77, %r2;
	@%p35 bra 	$L__BB3_86;
	add.s32 	%r307, %r77, %r3;
	mul.lo.s32 	%r308, %r307, %r1;
	add.s32 	%r309, %r308, %r38;
	mul.wide.s32 	%rd214, %r309, 4;
	add.s64 	%rd215, %rd1, %rd214;
	ld.global.u32 	%r310, [%rd215];
	mul.wide.s32 	%rd216, %r308, 4;
	add.s64 	%rd217, %rd1, %rd216;
	ld.global.u32 	%r311, [%rd217];
	mad.lo.s32 	%r312, %r310, %r1, %r311;
	mul.wide.s32 	%rd218, %r312, 4;
	add.s64 	%rd219, %rd2, %rd218;
	ld.global.f32 	%f157, [%rd219];
	add.f32 	%f158, %f157, 0f00000000;
	st.global.f32 	[%rd10+1024], %f158;
$L__BB3_86:
	add.s32 	%r78, %r75, 384;
	setp.ge.s32 	%p36, %r78, %r2;
	@%p36 bra 	$L__BB3_88;
	add.s32 	%r313, %r78, %r3;
	mul.lo.s32 	%r314, %r313, %r1;
	add.s32 	%r315, %r314, %r38;
	mul.wide.s32 	%rd220, %r315, 4;
	add.s64 	%rd221, %rd1, %rd220;
	ld.global.u32 	%r316, [%rd221];
	mul.wide.s32 	%rd222, %r314, 4;
	add.s64 	%rd223, %rd1, %rd222;
	ld.global.u32 	%r317, [%rd223];
	mad.lo.s32 	%r318, %r316, %r1, %r317;
	mul.wide.s32 	%rd224, %r318, 4;
	add.s64 	%rd225, %rd2, %rd224;
	ld.global.f32 	%f159, [%rd225];
	add.f32 	%f160, %f159, 0f00000000;
	st.global.f32 	[%rd10+1536], %f160;
$L__BB3_88:
	add.s32 	%r441, %r441, 4;
	setp.ne.s32 	%p37, %r441, %r442;
	@%p37 bra 	$L__BB3_80;
$L__BB3_89:
	setp.eq.s32 	%p38, %r70, 0;
	@%p38 bra 	$L__BB3_94;
	mov.b32 	%r444, 0;
$L__BB3_91:
	.pragma "nounroll";
	shl.b32 	%r320, %r442, 7;
	add.s32 	%r83, %r320, %r37;
	setp.ge.s32 	%p39, %r83, %r2;
	@%p39 bra 	$L__BB3_93;
	add.s32 	%r321, %r83, %r3;
	mul.lo.s32 	%r322, %r321, %r1;
	add.s32 	%r323, %r322, %r38;
	mul.wide.s32 	%rd226, %r323, 4;
	add.s64 	%rd227, %rd1, %rd226;
	ld.global.u32 	%r324, [%rd227];
	mul.wide.s32 	%rd228, %r322, 4;
	add.s64 	%rd229, %rd1, %rd228;
	ld.global.u32 	%r325, [%rd229];
	mad.lo.s32 	%r326, %r324, %r1, %r325;
	mul.wide.s32 	%rd230, %r326, 4;
	add.s64 	%rd231, %rd2, %rd230;
	ld.global.f32 	%f161, [%rd231];
	add.f32 	%f162, %f161, 0f00000000;
	mul.wide.s32 	%rd232, %r83, 4;
	add.s64 	%rd233, %rd3, %rd232;
	st.global.f32 	[%rd233], %f162;
$L__BB3_93:
	add.s32 	%r442, %r442, 1;
	add.s32 	%r444, %r444, 1;
	setp.eq.s32 	%p40, %r444, %r70;
	@%p40 bra 	$L__BB3_94;
	bra.uni 	$L__BB3_91;
$L__BB3_94:
	ret;

}
	// .globl	_ZN3cub18CUB_300001_SM_10006detail9transform16transform_kernelINS2_10policy_hubILb1EN4cuda3std3__45tupleIJN6thrust24THRUST_300001_SM_1000_NS17counting_iteratorIiNSA_11use_defaultESC_SC_EEEEEE10policy1000El5saxpyNSA_6detail15normal_iteratorINSA_10device_ptrIfEEEEJSD_EEEvT0_iT1_T2_DpNS2_10kernel_argIT3_EE
.visible .entry _ZN3cub18CUB_300001_SM_10006detail9transform16transform_kernelINS2_10policy_hubILb1EN4cuda3std3__45tupleIJN6thrust24THRUST_300001_SM_1000_NS17counting_iteratorIiNSA_11use_defaultESC_SC_EEEEEE10policy1000El5saxpyNSA_6detail15normal_iteratorINSA_10device_ptrIfEEEEJSD_EEEvT0_iT1_T2_DpNS2_10kernel_argIT3_EE(
	.param .u64 _ZN3cub18CUB_300001_SM_10006detail9transform16transform_kernelINS2_10policy_hubILb1EN4cuda3std3__45tupleIJN6thrust24THRUST_300001_SM_1000_NS17counting_iteratorIiNSA_11use_defaultESC_SC_EEEEEE10policy1000El5saxpyNSA_6detail15normal_iteratorINSA_10device_ptrIfEEEEJSD_EEEvT0_iT1_T2_DpNS2_10kernel_argIT3_EE_param_0,
	.param .u32 _ZN3cub18CUB_300001_SM_10006detail9transform16transform_kernelINS2_10policy_hubILb1EN4cuda3std3__45tupleIJN6thrust24THRUST_300001_SM_1000_NS17counting_iteratorIiNSA_11use_defaultESC_SC_EEEEEE10policy1000El5saxpyNSA_6detail15normal_iteratorINSA_10device_ptrIfEEEEJSD_EEEvT0_iT1_T2_DpNS2_10kernel_argIT3_EE_param_1,
	.param .align 8 .b8 _ZN3cub18CUB_300001_SM_10006detail9transform16transform_kernelINS2_10policy_hubILb1EN4cuda3std3__45tupleIJN6thrust24THRUST_300001_SM_1000_NS17counting_iteratorIiNSA_11use_defaultESC_SC_EEEEEE10policy1000El5saxpyNSA_6detail15normal_iteratorINSA_10device_ptrIfEEEEJSD_EEEvT0_iT1_T2_DpNS2_10kernel_argIT3_EE_param_2[24],
	.param .align 8 .b8 _ZN3cub18CUB_300001_SM_10006detail9transform16transform_kernelINS2_10policy_hubILb1EN4cuda3std3__45tupleIJN6thrust24THRUST_300001_SM_1000_NS17counting_iteratorIiNSA_11use_defaultESC_SC_EEEEEE10policy1000El5saxpyNSA_6detail15normal_iteratorINSA_10device_ptrIfEEEEJSD_EEEvT0_iT1_T2_DpNS2_10kernel_argIT3_EE_param_3[8],
	.param .align 8 .b8 _ZN3cub18CUB_300001_SM_10006detail9transform16transform_kernelINS2_10policy_hubILb1EN4cuda3std3__45tupleIJN6thrust24THRUST_300001_SM_1000_NS17counting_iteratorIiNSA_11use_defaultESC_SC_EEEEEE10policy1000El5saxpyNSA_6detail15normal_iteratorINSA_10device_ptrIfEEEEJSD_EEEvT0_iT1_T2_DpNS2_10kernel_argIT3_EE_param_4[16]
)
.maxntid 128
{
	.reg .pred 	%p<60>;
	.reg .b16 	%rs<15>;
	.reg .b32 	%r<446>;
	.reg .b32 	%f<265>;
	.reg .b64 	%rd<325>;

	ld.param.u32 	%r1, [_ZN3cub18CUB_300001_SM_10006detail9transform16transform_kernelINS2_10policy_hubILb1EN4cuda3std3__45tupleIJN6thrust24THRUST_300001_SM_1000_NS17counting_iteratorIiNSA_11use_defaultESC_SC_EEEEEE10policy1000El5saxpyNSA_6detail15normal_iteratorINSA_10device_ptrIfEEEEJSD_EEEvT0_iT1_T2_DpNS2_10kernel_argIT3_EE_param_2+16];
	ld.param.u32 	%r93, [_ZN3cub18CUB_300001_SM_10006detail9transform16transform_kernelINS2_10policy_hubILb1EN4cuda3std3__45tupleIJN6thrust24THRUST_300001_SM_1000_NS17counting_iteratorIiNSA_11use_defaultESC_SC_EEEEEE10policy1000El5saxpyNSA_6detail15normal_iteratorINSA_10device_ptrIfEEEEJSD_EEEvT0_iT1_T2_DpNS2_10kernel_argIT3_EE_param_4];
	ld.param.u64 	%rd11, [_ZN3cub18CUB_300001_SM_10006detail9transform16transform_kernelINS2_10policy_hubILb1EN4cuda3std3__45tupleIJN6thrust24THRUST_300001_SM_1000_NS17counting_iteratorIiNSA_11use_defaultESC_SC_EEEEEE10policy1000El5saxpyNSA_6detail15normal_iteratorINSA_10device_ptrIfEEEEJSD_EEEvT0_iT1_T2_DpNS2_10kernel_argIT3_EE_param_0];
	ld.param.u64 	%rd12, [_ZN3cub18CUB_300001_SM_10006detail9transform16transform_kernelINS2_10policy_hubILb1EN4cuda3std3__45tupleIJN6thrust24THRUST_300001_SM_1000_NS17counting_iteratorIiNSA_11use_defaultESC_SC_EEEEEE10policy1000El5saxpyNSA_6detail15normal_iteratorINSA_10device_ptrIfEEEEJSD_EEEvT0_iT1_T2_DpNS2_10kernel_argIT3_EE_param_3];
	ld.param.u64 	%rd13, [_ZN3cub18CUB_300001_SM_10006detail9transform16transform_kernelINS2_10policy_hubILb1EN4cuda3std3__45tupleIJN6thrust24THRUST_300001_SM_1000_NS17counting_iteratorIiNSA_11use_defaultESC_SC_EEEEEE10policy1000El5saxpyNSA_6detail15normal_iteratorINSA_10device_ptrIfEEEEJSD_EEEvT0_iT1_T2_DpNS2_10kernel_argIT3_EE_param_2+8];
	ld.param.u64 	%rd14, [_ZN3cub18CUB_300001_SM_10006detail9transform16transform_kernelINS2_10policy_hubILb1EN4cuda3std3__45tupleIJN6thrust24THRUST_300001_SM_1000_NS17counting_iteratorIiNSA_11use_defaultESC_SC_EEEEEE10policy1000El5saxpyNSA_6detail15normal_iteratorINSA_10device_ptrIfEEEEJSD_EEEvT0_iT1_T2_DpNS2_10kernel_argIT3_EE_param_2];
	ld.param.u32 	%r92, [_ZN3cub18CUB_300001_SM_10006detail9transform16transform_kernelINS2_10policy_hubILb1EN4cuda3std3__45tupleIJN6thrust24THRUST_300001_SM_1000_NS17counting_iteratorIiNSA_11use_defaultESC_SC_EEEEEE10policy1000El5saxpyNSA_6detail15normal_iteratorINSA_10device_ptrIfEEEEJSD_EEEvT0_iT1_T2_DpNS2_10kernel_argIT3_EE_param_1];
	cvta.to.global.u64 	%rd1, %rd14;
	cvta.to.global.u64 	%rd2, %rd13;
	cvta.to.global.u64 	%rd15, %rd12;
	shl.b32 	%r94, %r92, 7;
	mov.u32 	%r95, %ctaid.x;
	cvt.u64.u32 	%rd16, %r95;
	cvt.s64.s32 	%rd17, %r94;
	mul.lo.s64 	%rd18, %rd17, %rd16;
	sub.s64 	%rd19, %rd11, %rd18;
	min.s64 	%rd20, %rd19, %rd17;
	cvt.u32.u64 	%r2, %rd20;
	cvt.u32.u64 	%r96, %rd18;
	add.s32 	%r3, %r93, %r96;
	shl.b64 	%rd21, %rd18, 2;
	add.s64 	%rd3, %rd15, %rd21;
	setp.eq.s32 	%p1, %r94, %r2;
	@%p1 bra 	$L__BB4_51;
	setp.lt.s32 	%p2, %r92, 1;
	@%p2 bra 	$L__BB4_94;
	mov.u32 	%r4, %tid.x;
	add.s32 	%r5, %r1, -1;
	setp.lt.s32 	%p3, %r1, 2;
	@%p3 bra 	$L__BB4_35;
	add.s32 	%r6, %r1, -2;
	add.s32 	%r133, %r1, 7;
	and.b32  	%r134, %r133, 7;
	add.s32 	%r7, %r134, -1;
	and.b32  	%r136, %r5, 3;
	add.s32 	%r8, %r136, -1;
	and.b32  	%r9, %r5, 7;
	and.b32  	%r10, %r5, -8;
	and.b32  	%r11, %r133, 3;
	mov.b32 	%r417, 0;
$L__BB4_4:
	shl.b32 	%r137, %r417, 7;
	add.s32 	%r13, %r137, %r4;
	setp.ge.s32 	%p13, %r13, %r2;
	@%p13 bra 	$L__BB4_34;
	setp.lt.u32 	%p14, %r6, 7;
	add.s32 	%r139, %r13, %r3;
	mul.lo.s32 	%r14, %r139, %r1;
	mov.f32 	%f234, 0f00000000;
	mov.b32 	%r420, 0;
	@%p14 bra 	$L__BB4_8;
	mov.f32 	%f234, 0f00000000;
	mov.b32 	%r418, 0;
$L__BB4_7:
	.pragma "nounroll";
	add.s32 	%r141, %r418, %r14;
	mul.wide.s32 	%rd55, %r141, 4;
	add.s64 	%rd56, %rd1, %rd55;
	ld.global.u32 	%r142, [%rd56];
	ld.global.u32 	%r143, [%rd56+4];
	mad.lo.s32 	%r144, %r142, %r1, %r143;
	mul.wide.s32 	%rd57, %r144, 4;
	add.s64 	%rd58, %rd2, %rd57;
	ld.global.f32 	%f72, [%rd58];
	add.f32 	%f73, %f234, %f72;
	ld.global.u32 	%r145, [%rd56+8];
	mad.lo.s32 	%r146, %r143, %r1, %r145;
	mul.wide.s32 	%rd59, %r146, 4;
	add.s64 	%rd60, %rd2, %rd59;
	ld.global.f32 	%f74, [%rd60];
	add.f32 	%f75, %f73, %f74;
	ld.global.u32 	%r147, [%rd56+12];
	mad.lo.s32 	%r148, %r145, %r1, %r147;
	mul.wide.s32 	%rd61, %r148, 4;
	add.s64 	%rd62, %rd2, %rd61;
	ld.global.f32 	%f76, [%rd62];
	add.f32 	%f77, %f75, %f76;
	ld.global.u32 	%r149, [%rd56+16];
	mad.lo.s32 	%r150, %r147, %r1, %r149;
	mul.wide.s32 	%rd63, %r150, 4;
	add.s64 	%rd64, %rd2, %rd63;
	ld.global.f32 	%f78, [%rd64];
	add.f32 	%f79, %f77, %f78;
	ld.global.u32 	%r151, [%rd56+20];
	mad.lo.s32 	%r152, %r149, %r1, %r151;
	mul.wide.s32 	%rd65, %r152, 4;
	add.s64 	%rd66, %rd2, %rd65;
	ld.global.f32 	%f80, [%rd66];
	add.f32 	%f81, %f79, %f80;
	ld.global.u32 	%r153, [%rd56+24];
	mad.lo.s32 	%r154, %r151, %r1, %r153;
	mul.wide.s32 	%rd67, %r154, 4;
	add.s64 	%rd68, %rd2, %rd67;
	ld.global.f32 	%f82, [%rd68];
	add.f32 	%f83, %f81, %f82;
	ld.global.u32 	%r155, [%rd56+28];
	mad.lo.s32 	%r156, %r153, %r1, %r155;
	mul.wide.s32 	%rd69, %r156, 4;
	add.s64 	%rd70, %rd2, %rd69;
	ld.global.f32 	%f84, [%rd70];
	add.f32 	%f85, %f83, %f84;
	ld.global.u32 	%r157, [%rd56+32];
	mad.lo.s32 	%r158, %r155, %r1, %r157;
	mul.wide.s32 	%rd71, %r158, 4;
	add.s64 	%rd72, %rd2, %rd71;
	ld.global.f32 	%f86, [%rd72];
	add.f32 	%f234, %f85, %f86;
	add.s32 	%r418, %r418, 8;
	setp.ne.s32 	%p15, %r418, %r10;
	mov.u32 	%r420, %r10;
	@%p15 bra 	$L__BB4_7;
$L__BB4_8:
	setp.eq.s32 	%p16, %r9, 0;
	@%p16 bra 	$L__BB4_16;
	setp.lt.u32 	%p17, %r7, 3;
	@%p17 bra 	$L__BB4_11;
	add.s32 	%r159, %r420, %r14;
	mul.wide.s32 	%rd73, %r159, 4;
	add.s64 	%rd74, %rd1, %rd73;
	ld.global.u32 	%r160, [%rd74];
	ld.global.u32 	%r161, [%rd74+4];
	mad.lo.s32 	%r162, %r160, %r1, %r161;
	mul.wide.s32 	%rd75, %r162, 4;
	add.s64 	%rd76, %rd2, %rd75;
	ld.global.f32 	%f88, [%rd76];
	add.f32 	%f89, %f234, %f88;
	ld.global.u32 	%r163, [%rd74+8];
	mad.lo.s32 	%r164, %r161, %r1, %r163;
	mul.wide.s32 	%rd77, %r164, 4;
	add.s64 	%rd78, %rd2, %rd77;
	ld.global.f32 	%f90, [%rd78];
	add.f32 	%f91, %f89, %f90;
	ld.global.u32 	%r165, [%rd74+12];
	mad.lo.s32 	%r166, %r163, %r1, %r165;
	mul.wide.s32 	%rd79, %r166, 4;
	add.s64 	%rd80, %rd2, %rd79;
	ld.global.f32 	%f92, [%rd80];
	add.f32 	%f93, %f91, %f92;
	ld.global.u32 	%r167, [%rd74+16];
	mad.lo.s32 	%r168, %r165, %r1, %r167;
	mul.wide.s32 	%rd81, %r168, 4;
	add.s64 	%rd82, %rd2, %rd81;
	ld.global.f32 	%f94, [%rd82];
	add.f32 	%f234, %f93, %f94;
	add.s32 	%r420, %r420, 4;
$L__BB4_11:
	setp.eq.s32 	%p18, %r11, 0;
	@%p18 bra 	$L__BB4_16;
	setp.eq.s32 	%p19, %r8, 0;
	@%p19 bra 	$L__BB4_14;
	add.s32 	%r169, %r420, %r14;
	mul.wide.s32 	%rd83, %r169, 4;
	add.s64 	%rd84, %rd1, %rd83;
	ld.global.u32 	%r170, [%rd84];
	ld.global.u32 	%r171, [%rd84+4];
	mad.lo.s32 	%r172, %r170, %r1, %r171;
	mul.wide.s32 	%rd85, %r172, 4;
	add.s64 	%rd86, %rd2, %rd85;
	ld.global.f32 	%f96, [%rd86];
	add.f32 	%f97, %f234, %f96;
	ld.global.u32 	%r173, [%rd84+8];
	mad.lo.s32 	%r174, %r171, %r1, %r173;
	mul.wide.s32 	%rd87, %r174, 4;
	add.s64 	%rd88, %rd2, %rd87;
	ld.global.f32 	%f98, [%rd88];
	add.f32 	%f234, %f97, %f98;
	add.s32 	%r420, %r420, 2;
$L__BB4_14:
	and.b32  	%r175, %r1, 1;
	setp.eq.b32 	%p20, %r175, 1;
	@%p20 bra 	$L__BB4_16;
	add.s32 	%r176, %r420, %r14;
	mul.wide.s32 	%rd89, %r176, 4;
	add.s64 	%rd90, %rd1, %rd89;
	ld.global.u32 	%r177, [%rd90];
	ld.global.u32 	%r178, [%rd90+4];
	mad.lo.s32 	%r179, %r177, %r1, %r178;
	mul.wide.s32 	%rd91, %r179, 4;
	add.s64 	%rd92, %rd2, %rd91;
	ld.global.f32 	%f99, [%rd92];
	add.f32 	%f234, %f234, %f99;
$L__BB4_16:
	add.s32 	%r180, %r14, %r5;
	mul.wide.s32 	%rd93, %r180, 4;
	add.s64 	%rd4, %rd1, %rd93;
	ld.global.u32 	%r181, [%rd4];
	mul.wide.s32 	%rd94, %r14, 4;
	add.s64 	%rd5, %rd1, %rd94;
	ld.global.u32 	%r182, [%rd5];
	mad.lo.s32 	%r183, %r181, %r1, %r182;
	mul.wide.s32 	%rd95, %r183, 4;
	add.s64 	%rd96, %rd2, %rd95;
	ld.global.f32 	%f100, [%rd96];
	add.f32 	%f236, %f234, %f100;
$L__BB4_17:
	mov.b16 	%rs11, 0;
	mov.b32 	%r422, 0;
$L__BB4_18:
	setp.lt.u32 	%p21, %r6, 7;
	mul.wide.u32 	%rd97, %r422, 4;
	add.s64 	%rd6, %rd5, %rd97;
	ld.global.u32 	%r24, [%rd6+4];
	ld.global.u32 	%r25, [%rd6];
	st.global.u32 	[%rd6+4], %r25;
	st.global.u32 	[%rd6], %r24;
	mov.f32 	%f244, 0f00000000;
	mov.b32 	%r425, 0;
	@%p21 bra 	$L__BB4_21;
	mov.f32 	%f244, 0f00000000;
	mov.b32 	%r423, 0;
$L__BB4_20:
	.pragma "nounroll";
	mul.wide.u32 	%rd98, %r423, 4;
	add.s64 	%rd99, %rd5, %rd98;
	ld.global.u32 	%r187, [%rd99];
	ld.global.u32 	%r188, [%rd99+4];
	mad.lo.s32 	%r189, %r187, %r1, %r188;
	mul.wide.s32 	%rd100, %r189, 4;
	add.s64 	%rd101, %rd2, %rd100;
	ld.global.f32 	%f104, [%rd101];
	add.f32 	%f105, %f244, %f104;
	ld.global.u32 	%r190, [%rd99+8];
	mad.lo.s32 	%r191, %r188, %r1, %r190;
	mul.wide.s32 	%rd102, %r191, 4;
	add.s64 	%rd103, %rd2, %rd102;
	ld.global.f32 	%f106, [%rd103];
	add.f32 	%f107, %f105, %f106;
	ld.global.u32 	%r192, [%rd99+12];
	mad.lo.s32 	%r193, %r190, %r1, %r192;
	mul.wide.s32 	%rd104, %r193, 4;
	add.s64 	%rd105, %rd2, %rd104;
	ld.global.f32 	%f108, [%rd105];
	add.f32 	%f109, %f107, %f108;
	ld.global.u32 	%r194, [%rd99+16];
	mad.lo.s32 	%r195, %r192, %r1, %r194;
	mul.wide.s32 	%rd106, %r195, 4;
	add.s64 	%rd107, %rd2, %rd106;
	ld.global.f32 	%f110, [%rd107];
	add.f32 	%f111, %f109, %f110;
	ld.global.u32 	%r196, [%rd99+20];
	mad.lo.s32 	%r197, %r194, %r1, %r196;
	mul.wide.s32 	%rd108, %r197, 4;
	add.s64 	%rd109, %rd2, %rd108;
	ld.global.f32 	%f112, [%rd109];
	add.f32 	%f113, %f111, %f112;
	ld.global.u32 	%r198, [%rd99+24];
	mad.lo.s32 	%r199, %r196, %r1, %r198;
	mul.wide.s32 	%rd110, %r199, 4;
	add.s64 	%rd111, %rd2, %rd110;
	ld.global.f32 	%f114, [%rd111];
	add.f32 	%f115, %f113, %f114;
	ld.global.u32 	%r200, [%rd99+28];
	mad.lo.s32 	%r201, %r198, %r1, %r200;
	mul.wide.s32 	%rd112, %r201, 4;
	add.s64 	%rd113, %rd2, %rd112;
	ld.global.f32 	%f116, [%rd113];
	add.f32 	%f117, %f115, %f116;
	ld.global.u32 	%r202, [%rd99+32];
	mad.lo.s32 	%r203, %r200, %r1, %r202;
	mul.wide.s32 	%rd114, %r203, 4;
	add.s64 	%rd115, %rd2, %rd114;
	ld.global.f32 	%f118, [%rd115];
	add.f32 	%f244, %f117, %f118;
	add.s32 	%r423, %r423, 8;
	setp.ne.s32 	%p22, %r423, %r10;
	mov.u32 	%r425, %r10;
	@%p22 bra 	$L__BB4_20;
$L__BB4_21:
	setp.eq.s32 	%p23, %r9, 0;
	@%p23 bra 	$L__BB4_29;
	setp.lt.u32 	%p24, %r7, 3;
	@%p24 bra 	$L__BB4_24;
	mul.wide.s32 	%rd116, %r425, 4;
	add.s64 	%rd117, %rd5, %rd116;
	ld.global.u32 	%r204, [%rd117];
	ld.global.u32 	%r205, [%rd117+4];
	mad.lo.s32 	%r206, %r204, %r1, %r205;
	mul.wide.s32 	%rd118, %r206, 4;
	add.s64 	%rd119, %rd2, %rd118;
	ld.global.f32 	%f120, [%rd119];
	add.f32 	%f121, %f244, %f120;
	ld.global.u32 	%r207, [%rd117+8];
	mad.lo.s32 	%r208, %r205, %r1, %r207;
	mul.wide.s32 	%rd120, %r208, 4;
	add.s64 	%rd121, %rd2, %rd120;
	ld.global.f32 	%f122, [%rd121];
	add.f32 	%f123, %f121, %f122;
	ld.global.u32 	%r209, [%rd117+12];
	mad.lo.s32 	%r210, %r207, %r1, %r209;
	mul.wide.s32 	%rd122, %r210, 4;
	add.s64 	%rd123, %rd2, %rd122;
	ld.global.f32 	%f124, [%rd123];
	add.f32 	%f125, %f123, %f124;
	ld.global.u32 	%r211, [%rd117+16];
	mad.lo.s32 	%r212, %r209, %r1, %r211;
	mul.wide.s32 	%rd124, %r212, 4;
	add.s64 	%rd125, %rd2, %rd124;
	ld.global.f32 	%f126, [%rd125];
	add.f32 	%f244, %f125, %f126;
	add.s32 	%r425, %r425, 4;
$L__BB4_24:
	setp.eq.s32 	%p25, %r11, 0;
	@%p25 bra 	$L__BB4_29;
	setp.eq.s32 	%p26, %r8, 0;
	@%p26 bra 	$L__BB4_27;
	mul.wide.s32 	%rd126, %r425, 4;
	add.s64 	%rd127, %rd5, %rd126;
	ld.global.u32 	%r213, [%rd127];
	ld.global.u32 	%r214, [%rd127+4];
	mad.lo.s32 	%r215, %r213, %r1, %r214;
	mul.wide.s32 	%rd128, %r215, 4;
	add.s64 	%rd129, %rd2, %rd128;
	ld.global.f32 	%f128, [%rd129];
	add.f32 	%f129, %f244, %f128;
	ld.global.u32 	%r216, [%rd127+8];
	mad.lo.s32 	%r217, %r214, %r1, %r216;
	mul.wide.s32 	%rd130, %r217, 4;
	add.s64 	%rd131, %rd2, %rd130;
	ld.global.f32 	%f130, [%rd131];
	add.f32 	%f244, %f129, %f130;
	add.s32 	%r425, %r425, 2;
$L__BB4_27:
	and.b32  	%r218, %r1, 1;
	setp.eq.b32 	%p27, %r218, 1;
	@%p27 bra 	$L__BB4_29;
	mul.wide.s32 	%rd132, %r425, 4;
	add.s64 	%rd133, %rd5, %rd132;
	ld.global.u32 	%r219, [%rd133];
	ld.global.u32 	%r220, [%rd133+4];
	mad.lo.s32 	%r221, %r219, %r1, %r220;
	mul.wide.s32 	%rd134, %r221, 4;
	add.s64 	%rd135, %rd2, %rd134;
	ld.global.f32 	%f131, [%rd135];
	add.f32 	%f244, %f244, %f131;
$L__BB4_29:
	ld.global.u32 	%r222, [%rd4];
	ld.global.u32 	%r223, [%rd5];
	mad.lo.s32 	%r224, %r222, %r1, %r223;
	mul.wide.s32 	%rd136, %r224, 4;
	add.s64 	%rd137, %rd2, %rd136;
	ld.global.f32 	%f132, [%rd137];
	add.f32 	%f245, %f244, %f132;
	setp.lt.f32 	%p28, %f245, %f236;
	mov.b16 	%rs12, 1;
	@%p28 bra 	$L__BB4_31;
	st.global.u32 	[%rd6+4], %r24;
	st.global.u32 	[%rd6], %r25;
	mov.f32 	%f245, %f236;
	mov.u16 	%rs12, %rs11;
$L__BB4_31:
	add.s32 	%r422, %r422, 1;
	setp.ne.s32 	%p29, %r422, %r5;
	mov.u16 	%rs11, %rs12;
	mov.f32 	%f236, %f245;
	@%p29 bra 	$L__BB4_18;
	and.b16  	%rs7, %rs12, 255;
	setp.ne.s16 	%p30, %rs7, 0;
	mov.f32 	%f236, %f245;
	@%p30 bra 	$L__BB4_17;
	mul.wide.s32 	%rd138, %r13, 4;
	add.s64 	%rd139, %rd3, %rd138;
	st.global.f32 	[%rd139], %f245;
$L__BB4_34:
	add.s32 	%r417, %r417, 1;
	setp.eq.s32 	%p31, %r417, %r92;
	@%p31 bra 	$L__BB4_94;
	bra.uni 	$L__BB4_4;
$L__BB4_35:
	and.b32  	%r34, %r92, 3;
	setp.lt.u32 	%p4, %r92, 4;
	mov.b32 	%r443, 0;
	@%p4 bra 	$L__BB4_46;
	and.b32  	%r443, %r92, 2147483644;
	mov.b32 	%r439, 0;
$L__BB4_37:
	shl.b32 	%r99, %r439, 7;
	add.s32 	%r75, %r99, %r4;
	setp.ge.s32 	%p5, %r75, %r2;
	mul.wide.s32 	%rd22, %r75, 4;
	add.s64 	%rd10, %rd3, %rd22;
	@%p5 bra 	$L__BB4_39;
	add.s32 	%r100, %r75, %r3;
	mul.lo.s32 	%r101, %r100, %r1;
	add.s32 	%r102, %r101, %r5;
	mul.wide.s32 	%rd23, %r102, 4;
	add.s64 	%rd24, %rd1, %rd23;
	ld.global.u32 	%r103, [%rd24];
	mul.wide.s32 	%rd25, %r101, 4;
	add.s64 	%rd26, %rd1, %rd25;
	ld.global.u32 	%r104, [%rd26];
	mad.lo.s32 	%r105, %r103, %r1, %r104;
	mul.wide.s32 	%rd27, %r105, 4;
	add.s64 	%rd28, %rd2, %rd27;
	ld.global.f32 	%f59, [%rd28];
	add.f32 	%f60, %f59, 0f00000000;
	st.global.f32 	[%rd10], %f60;
$L__BB4_39:
	add.s32 	%r76, %r75, 128;
	setp.ge.s32 	%p6, %r76, %r2;
	@%p6 bra 	$L__BB4_41;
	add.s32 	%r106, %r76, %r3;
	mul.lo.s32 	%r107, %r106, %r1;
	add.s32 	%r108, %r107, %r5;
	mul.wide.s32 	%rd29, %r108, 4;
	add.s64 	%rd30, %rd1, %rd29;
	ld.global.u32 	%r109, [%rd30];
	mul.wide.s32 	%rd31, %r107, 4;
	add.s64 	%rd32, %rd1, %rd31;
	ld.global.u32 	%r110, [%rd32];
	mad.lo.s32 	%r111, %r109, %r1, %r110;
	mul.wide.s32 	%rd33, %r111, 4;
	add.s64 	%rd34, %rd2, %rd33;
	ld.global.f32 	%f61, [%rd34];
	add.f32 	%f62, %f61, 0f00000000;
	st.global.f32 	[%rd10+512], %f62;
$L__BB4_41:
	add.s32 	%r77, %r75, 256;
	setp.ge.s32 	%p7, %r77, %r2;
	@%p7 bra 	$L__BB4_43;
	add.s32 	%r112, %r77, %r3;
	mul.lo.s32 	%r113, %r112, %r1;
	add.s32 	%r114, %r113, %r5;
	mul.wide.s32 	%rd35, %r114, 4;
	add.s64 	%rd36, %rd1, %rd35;
	ld.global.u32 	%r115, [%rd36];
	mul.wide.s32 	%rd37, %r113, 4;
	add.s64 	%rd38, %rd1, %rd37;
	ld.global.u32 	%r116, [%rd38];
	mad.lo.s32 	%r117, %r115, %r1, %r116;
	mul.wide.s32 	%rd39, %r117, 4;
	add.s64 	%rd40, %rd2, %rd39;
	ld.global.f32 	%f63, [%rd40];
	add.f32 	%f64, %f63, 0f00000000;
	st.global.f32 	[%rd10+1024], %f64;
$L__BB4_43:
	add.s32 	%r78, %r75, 384;
	setp.ge.s32 	%p8, %r78, %r2;
	@%p8 bra 	$L__BB4_45;
	add.s32 	%r118, %r78, %r3;
	mul.lo.s32 	%r119, %r118, %r1;
	add.s32 	%r120, %r119, %r5;
	mul.wide.s32 	%rd41, %r120, 4;
	add.s64 	%rd42, %rd1, %rd41;
	ld.global.u32 	%r121, [%rd42];
	mul.wide.s32 	%rd43, %r119, 4;
	add.s64 	%rd44, %rd1, %rd43;
	ld.global.u32 	%r122, [%rd44];
	mad.lo.s32 	%r123, %r121, %r1, %r122;
	mul.wide.s32 	%rd45, %r123, 4;
	add.s64 	%rd46, %rd2, %rd45;
	ld.global.f32 	%f65, [%rd46];
	add.f32 	%f66, %f65, 0f00000000;
	st.global.f32 	[%rd10+1536], %f66;
$L__BB4_45:
	add.s32 	%r439, %r439, 4;
	setp.eq.s32 	%p9, %r439, %r443;
	@%p9 bra 	$L__BB4_46;
	bra.uni 	$L__BB4_37;
$L__BB4_46:
	setp.eq.s32 	%p10, %r34, 0;
	@%p10 bra 	$L__BB4_94;
	mov.b32 	%r445, 0;
$L__BB4_48:
	.pragma "nounroll";
	shl.b32 	%r125, %r443, 7;
	add.s32 	%r89, %r125, %r4;
	setp.ge.s32 	%p11, %r89, %r2;
	@%p11 bra 	$L__BB4_50;
	add.s32 	%r126, %r89, %r3;
	mul.lo.s32 	%r127, %r126, %r1;
	add.s32 	%r128, %r127, %r5;
	mul.wide.s32 	%rd47, %r128, 4;
	add.s64 	%rd48, %rd1, %rd47;
	ld.global.u32 	%r129, [%rd48];
	mul.wide.s32 	%rd49, %r127, 4;
	add.s64 	%rd50, %rd1, %rd49;
	ld.global.u32 	%r130, [%rd50];
	mad.lo.s32 	%r131, %r129, %r1, %r130;
	mul.wide.s32 	%rd51, %r131, 4;
	add.s64 	%rd52, %rd2, %rd51;
	ld.global.f32 	%f67, [%rd52];
	add.f32 	%f68, %f67, 0f00000000;
	mul.wide.s32 	%rd53, %r89, 4;
	add.s64 	%rd54, %rd3, %rd53;
	st.global.f32 	[%rd54], %f68;
$L__BB4_50:
	add.s32 	%r443, %r443, 1;
	add.s32 	%r445, %r445, 1;
	setp.ne.s32 	%p12, %r445, %r34;
	@%p12 bra 	$L__BB4_48;
	bra.uni 	$L__BB4_94;
$L__BB4_51:
	setp.lt.s32 	%p32, %r92, 1;
	@%p32 bra 	$L__BB4_94;
	mov.u32 	%r36, %tid.x;
	add.s32 	%r37, %r1, -1;
	setp.lt.s32 	%p33, %r1, 2;
	@%p33 bra 	$L__BB4_83;
	add.s32 	%r38, %r1, -2;
	add.s32 	%r328, %r1, 7;
	and.b32  	%r329, %r328, 7;
	add.s32 	%r39, %r329, -1;
	add.s32 	%r330, %r1, 3;
	and.b32  	%r331, %r330, 3;
	add.s32 	%r40, %r331, -1;
	and.b32  	%r41, %r37, 7;
	and.b32  	%r42, %r37, -8;
	and.b32  	%r43, %r328, 3;
	and.b32  	%r44, %r330, 1;
	mov.b32 	%r427, 0;
$L__BB4_54:
	setp.lt.u32 	%p42, %r38, 7;
	shl.b32 	%r333, %r427, 7;
	add.s32 	%r46, %r333, %r36;
	add.s32 	%r334, %r46, %r3;
	mul.lo.s32 	%r47, %r334, %r1;
	mov.f32 	%f253, 0f00000000;
	mov.b32 	%r431, 0;
	@%p42 bra 	$L__BB4_57;
	and.b32  	%r335, %r37, -8;
	neg.s32 	%r429, %r335;
	mov.f32 	%f253, 0f00000000;
	mov.u32 	%r428, %r47;
$L__BB4_56:
	.pragma "nounroll";
	mul.wide.s32 	%rd240, %r428, 4;
	add.s64 	%rd241, %rd1, %rd240;
	ld.global.u32 	%r336, [%rd241];
	ld.global.u32 	%r337, [%rd241+4];
	mad.lo.s32 	%r338, %r336, %r1, %r337;
	mul.wide.s32 	%rd242, %r338, 4;
	add.s64 	%rd243, %rd2, %rd242;
	ld.global.f32 	%f166, [%rd243];
	add.f32 	%f167, %f253, %f166;
	ld.global.u32 	%r339, [%rd241+8];
	mad.lo.s32 	%r340, %r337, %r1, %r339;
	mul.wide.s32 	%rd244, %r340, 4;
	add.s64 	%rd245, %rd2, %rd244;
	ld.global.f32 	%f168, [%rd245];
	add.f32 	%f169, %f167, %f168;
	ld.global.u32 	%r341, [%rd241+12];
	mad.lo.s32 	%r342, %r339, %r1, %r341;
	mul.wide.s32 	%rd246, %r342, 4;
	add.s64 	%rd247, %rd2, %rd246;
	ld.global.f32 	%f170, [%rd247];
	add.f32 	%f171, %f169, %f170;
	ld.global.u32 	%r343, [%rd241+16];
	mad.lo.s32 	%r344, %r341, %r1, %r343;
	mul.wide.s32 	%rd248, %r344, 4;
	add.s64 	%rd249, %rd2, %rd248;
	ld.global.f32 	%f172, [%rd249];
	add.f32 	%f173, %f171, %f172;
	ld.global.u32 	%r345, [%rd241+20];
	mad.lo.s32 	%r346, %r343, %r1, %r345;
	mul.wide.s32 	%rd250, %r346, 4;
	add.s64 	%rd251, %rd2, %rd250;
	ld.global.f32 	%f174, [%rd251];
	add.f32 	%f175, %f173, %f174;
	ld.global.u32 	%r347, [%rd241+24];
	mad.lo.s32 	%r348, %r345, %r1, %r347;
	mul.wide.s32 	%rd252, %r348, 4;
	add.s64 	%rd253, %rd2, %rd252;
	ld.global.f32 	%f176, [%rd253];
	add.f32 	%f177, %f175, %f176;
	ld.global.u32 	%r349, [%rd241+28];
	mad.lo.s32 	%r350, %r347, %r1, %r349;
	mul.wide.s32 	%rd254, %r350, 4;
	add.s64 	%rd255, %rd2, %rd254;
	ld.global.f32 	%f178, [%rd255];
	add.f32 	%f179, %f177, %f178;
	ld.global.u32 	%r351, [%rd241+32];
	mad.lo.s32 	%r352, %r349, %r1, %r351;
	mul.wide.s32 	%rd256, %r352, 4;
	add.s64 	%rd257, %rd2, %rd256;
	ld.global.f32 	%f180, [%rd257];
	add.f32 	%f253, %f179, %f180;
	add.s32 	%r429, %r429, 8;
	add.s32 	%r428, %r428, 8;
	setp.ne.s32 	%p43, %r429, 0;
	mov.u32 	%r431, %r42;
	@%p43 bra 	$L__BB4_56;
$L__BB4_57:
	setp.eq.s32 	%p44, %r41, 0;
	@%p44 bra 	$L__BB4_65;
	setp.lt.u32 	%p45, %r39, 3;
	@%p45 bra 	$L__BB4_60;
	add.s32 	%r353, %r431, %r47;
	mul.wide.s32 	%rd258, %r353, 4;
	add.s64 	%rd259, %rd1, %rd258;
	ld.global.u32 	%r354, [%rd259];
	ld.global.u32 	%r355, [%rd259+4];
	mad.lo.s32 	%r356, %r354, %r1, %r355;
	mul.wide.s32 	%rd260, %r356, 4;
	add.s64 	%rd261, %rd2, %rd260;
	ld.global.f32 	%f182, [%rd261];
	add.f32 	%f183, %f253, %f182;
	ld.global.u32 	%r357, [%rd259+8];
	mad.lo.s32 	%r358, %r355, %r1, %r357;
	mul.wide.s32 	%rd262, %r358, 4;
	add.s64 	%rd263, %rd2, %rd262;
	ld.global.f32 	%f184, [%rd263];
	add.f32 	%f185, %f183, %f184;
	ld.global.u32 	%r359, [%rd259+12];
	mad.lo.s32 	%r360, %r357, %r1, %r359;
	mul.wide.s32 	%rd264, %r360, 4;
	add.s64 	%rd265, %rd2, %rd264;
	ld.global.f32 	%f186, [%rd265];
	add.f32 	%f187, %f185, %f186;
	ld.global.u32 	%r361, [%rd259+16];
	mad.lo.s32 	%r362, %r359, %r1, %r361;
	mul.wide.s32 	%rd266, %r362, 4;
	add.s64 	%rd267, %rd2, %rd266;
	ld.global.f32 	%f188, [%rd267];
	add.f32 	%f253, %f187, %f188;
	add.s32 	%r431, %r431, 4;
$L__BB4_60:
	setp.eq.s32 	%p46, %r43, 0;
	@%p46 bra 	$L__BB4_65;
	setp.eq.s32 	%p47, %r40, 0;
	@%p47 bra 	$L__BB4_63;
	add.s32 	%r363, %r431, %r47;
	mul.wide.s32 	%rd268, %r363, 4;
	add.s64 	%rd269, %rd1, %rd268;
	ld.global.u32 	%r364, [%rd269];
	ld.global.u32 	%r365, [%rd269+4];
	mad.lo.s32 	%r366, %r364, %r1, %r365;
	mul.wide.s32 	%rd270, %r366, 4;
	add.s64 	%rd271, %rd2, %rd270;
	ld.global.f32 	%f190, [%rd271];
	add.f32 	%f191, %f253, %f190;
	ld.global.u32 	%r367, [%rd269+8];
	mad.lo.s32 	%r368, %r365, %r1, %r367;
	mul.wide.s32 	%rd272, %r368, 4;
	add.s64 	%rd273, %rd2, %rd272;
	ld.global.f32 	%f192, [%rd273];
	add.f32 	%f253, %f191, %f192;
	add.s32 	%r431, %r431, 2;
$L__BB4_63:
	setp.eq.s32 	%p48, %r44, 0;
	@%p48 bra 	$L__BB4_65;
	add.s32 	%r369, %r431, %r47;
	mul.wide.s32 	%rd274, %r369, 4;
	add.s64 	%rd275, %rd1, %rd274;
	ld.global.u32 	%r370, [%rd275];
	ld.global.u32 	%r371, [%rd275+4];
	mad.lo.s32 	%r372, %r370, %r1, %r371;
	mul.wide.s32 	%rd276, %r372, 4;
	add.s64 	%rd277, %rd2, %rd276;
	ld.global.f32 	%f193, [%rd277];
	add.f32 	%f253, %f253, %f193;
$L__BB4_65:
	add.s32 	%r373, %r47, %r37;
	mul.wide.s32 	%rd278, %r373, 4;
	add.s64 	%rd7, %rd1, %rd278;
	ld.global.u32 	%r374, [%rd7];
	mul.wide.s32 	%rd279, %r47, 4;
	add.s64 	%rd8, %rd1, %rd279;
	ld.global.u32 	%r375, [%rd8];
	mad.lo.s32 	%r376, %r374, %r1, %r375;
	mul.wide.s32 	%rd280, %r376, 4;
	add.s64 	%rd281, %rd2, %rd280;
	ld.global.f32 	%f194, [%rd281];
	add.f32 	%f255, %f253, %f194;
$L__BB4_66:
	mov.b16 	%rs13, 0;
	mov.b32 	%r433, 0;
$L__BB4_67:
	setp.lt.u32 	%p49, %r38, 7;
	mul.wide.u32 	%rd282, %r433, 4;
	add.s64 	%rd9, %rd8, %rd282;
	ld.global.u32 	%r59, [%rd9+4];
	ld.global.u32 	%r60, [%rd9];
	st.global.u32 	[%rd9+4], %r60;
	st.global.u32 	[%rd9], %r59;
	mov.f32 	%f263, 0f00000000;
	mov.b32 	%r436, 0;
	@%p49 bra 	$L__BB4_70;
	mov.f32 	%f263, 0f00000000;
	mov.b32 	%r434, 0;
$L__BB4_69:
	.pragma "nounroll";
	mul.wide.u32 	%rd283, %r434, 4;
	add.s64 	%rd284, %rd8, %rd283;
	ld.global.u32 	%r380, [%rd284];
	ld.global.u32 	%r381, [%rd284+4];
	mad.lo.s32 	%r382, %r380, %r1, %r381;
	mul.wide.s32 	%rd285, %r382, 4;
	add.s64 	%rd286, %rd2, %rd285;
	ld.global.f32 	%f198, [%rd286];
	add.f32 	%f199, %f263, %f198;
	ld.global.u32 	%r383, [%rd284+8];
	mad.lo.s32 	%r384, %r381, %r1, %r383;
	mul.wide.s32 	%rd287, %r384, 4;
	add.s64 	%rd288, %rd2, %rd287;
	ld.global.f32 	%f200, [%rd288];
	add.f32 	%f201, %f199, %f200;
	ld.global.u32 	%r385, [%rd284+12];
	mad.lo.s32 	%r386, %r383, %r1, %r385;
	mul.wide.s32 	%rd289, %r386, 4;
	add.s64 	%rd290, %rd2, %rd289;
	ld.global.f32 	%f202, [%rd290];
	add.f32 	%f203, %f201, %f202;
	ld.global.u32 	%r387, [%rd284+16];
	mad.lo.s32 	%r388, %r385, %r1, %r387;
	mul.wide.s32 	%rd291, %r388, 4;
	add.s64 	%rd292, %rd2, %rd291;
	ld.global.f32 	%f204, [%rd292];
	add.f32 	%f205, %f203, %f204;
	ld.global.u32 	%r389, [%rd284+20];
	mad.lo.s32 	%r390, %r387, %r1, %r389;
	mul.wide.s32 	%rd293, %r390, 4;
	add.s64 	%rd294, %rd2, %rd293;
	ld.global.f32 	%f206, [%rd294];
	add.f32 	%f207, %f205, %f206;
	ld.global.u32 	%r391, [%rd284+24];
	mad.lo.s32 	%r392, %r389, %r1, %r391;
	mul.wide.s32 	%rd295, %r392, 4;
	add.s64 	%rd296, %rd2, %rd295;
	ld.global.f32 	%f208, [%rd296];
	add.f32 	%f209, %f207, %f208;
	ld.global.u32 	%r393, [%rd284+28];
	mad.lo.s32 	%r394, %r391, %r1, %r393;
	mul.wide.s32 	%rd297, %r394, 4;
	add.s64 	%rd298, %rd2, %rd297;
	ld.global.f32 	%f210, [%rd298];
	add.f32 	%f211, %f209, %f210;
	ld.global.u32 	%r395, [%rd284+32];
	mad.lo.s32 	%r396, %r393, %r1, %r395;
	mul.wide.s32 	%rd299, %r396, 4;
	add.s64 	%rd300, %rd2, %rd299;
	ld.global.f32 	%f212, [%rd300];
	add.f32 	%f263, %f211, %f212;
	add.s32 	%r434, %r434, 8;
	setp.ne.s32 	%p50, %r434, %r42;
	mov.u32 	%r436, %r42;
	@%p50 bra 	$L__BB4_69;
$L__BB4_70:
	setp.eq.s32 	%p51, %r41, 0;
	@%p51 bra 	$L__BB4_78;
	setp.lt.u32 	%p52, %r39, 3;
	@%p52 bra 	$L__BB4_73;
	mul.wide.s32 	%rd301, %r436, 4;
	add.s64 	%rd302, %rd8, %rd301;
	ld.global.u32 	%r397, [%rd302];
	ld.global.u32 	%r398, [%rd302+4];
	mad.lo.s32 	%r399, %r397, %r1, %r398;
	mul.wide.s32 	%rd303, %r399, 4;
	add.s64 	%rd304, %rd2, %rd303;
	ld.global.f32 	%f214, [%rd304];
	add.f32 	%f215, %f263, %f214;
	ld.global.u32 	%r400, [%rd302+8];
	mad.lo.s32 	%r401, %r398, %r1, %r400;
	mul.wide.s32 	%rd305, %r401, 4;
	add.s64 	%rd306, %rd2, %rd305;
	ld.global.f32 	%f216, [%rd306];
	add.f32 	%f217, %f215, %f216;
	ld.global.u32 	%r402, [%rd302+12];
	mad.lo.s32 	%r403, %r400, %r1, %r402;
	mul.wide.s32 	%rd307, %r403, 4;
	add.s64 	%rd308, %rd2, %rd307;
	ld.global.f32 	%f218, [%rd308];
	add.f32 	%f219, %f217, %f218;
	ld.global.u32 	%r404, [%rd302+16];
	mad.lo.s32 	%r405, %r402, %r1, %r404;
	mul.wide.s32 	%rd309, %r405, 4;
	add.s64 	%rd310, %rd2, %rd309;
	ld.global.f32 	%f220, [%rd310];
	add.f32 	%f263, %f219, %f220;
	add.s32 	%r436, %r436, 4;
$L__BB4_73:
	setp.eq.s32 	%p53, %r43, 0;
	@%p53 bra 	$L__BB4_78;
	setp.eq.s32 	%p54, %r40, 0;
	@%p54 bra 	$L__BB4_76;
	mul.wide.s32 	%rd311, %r436, 4;
	add.s64 	%rd312, %rd8, %rd311;
	ld.global.u32 	%r406, [%rd312];
	ld.global.u32 	%r407, [%rd312+4];
	mad.lo.s32 	%r408, %r406, %r1, %r407;
	mul.wide.s32 	%rd313, %r408, 4;
	add.s64 	%rd314, %rd2, %rd313;
	ld.global.f32 	%f222, [%rd314];
	add.f32 	%f223, %f263, %f222;
	ld.global.u32 	%r409, [%rd312+8];
	mad.lo.s32 	%r410, %r407, %r1, %r409;
	mul.wide.s32 	%rd315, %r410, 4;
	add.s64 	%rd316, %rd2, %rd315;
	ld.global.f32 	%f224, [%rd316];
	add.f32 	%f263, %f223, %f224;
	add.s32 	%r436, %r436, 2;
$L__BB4_76:
	setp.eq.s32 	%p55, %r44, 0;
	@%p55 bra 	$L__BB4_78;
	mul.wide.s32 	%rd317, %r436, 4;
	add.s64 	%rd318, %rd8, %rd317;
	ld.global.u32 	%r411, [%rd318];
	ld.global.u32 	%r412, [%rd318+4];
	mad.lo.s32 	%r413, %r411, %r1, %r412;
	mul.wide.s32 	%rd319, %r413, 4;
	add.s64 	%rd320, %rd2, %rd319;
	ld.global.f32 	%f225, [%rd320];
	add.f32 	%f263, %f263, %f225;
$L__BB4_78:
	ld.global.u32 	%r414, [%rd7];
	ld.global.u32 	%r415, [%rd8];
	mad.lo.s32 	%r416, %r414, %r1, %r415;
	mul.wide.s32 	%rd321, %r416, 4;
	add.s64 	%rd322, %rd2, %rd321;
	ld.global.f32 	%f226, [%rd322];
	add.f32 	%f264, %f263, %f226;
	setp.lt.f32 	%p56, %f264, %f255;
	mov.b16 	%rs14, 1;
	@%p56 bra 	$L__BB4_80;
	st.global.u32 	[%rd9+4], %r59;
	st.global.u32 	[%rd9], %r60;
	mov.f32 	%f264, %f255;
	mov.u16 	%rs14, %rs13;
$L__BB4_80:
	add.s32 	%r433, %r433, 1;
	setp.ne.s32 	%p57, %r433, %r37;
	mov.u16 	%rs13, %rs14;
	mov.f32 	%f255, %f264;
	@%p57 bra 	$L__BB4_67;
	and.b16  	%rs10, %rs14, 255;
	setp.ne.s16 	%p58, %rs10, 0;
	mov.f32 	%f255, %f264;
	@%p58 bra 	$L__BB4_66;
	mul.wide.s32 	%rd323, %r46, 4;
	add.s64 	%rd324, %rd3, %rd323;
	st.global.f32 	[%rd324], %f264;
	add.s32 	%r427, %r427, 1;
	setp.eq.s32 	%p59, %r427, %r92;
	@%p59 bra 	$L__BB4_94;
	bra.uni 	$L__BB4_54;
$L__BB4_83:
	and.b32  	%r70, %r92, 7;
	setp.lt.u32 	%p34, %r92, 8;
	mov.b32 	%r441, 0;
	@%p34 bra 	$L__BB4_86;
	and.b32  	%r441, %r92, 2147483640;
	mov.b32 	%r438, 0;
$L__BB4_85:
	.pragma "nounroll";
	shl.b32 	%r227, %r438, 7;
	add.s32 	%r228, %r227, %r36;
	add.s32 	%r229, %r228, %r3;
	mul.lo.s32 	%r230, %r229, %r1;
	add.s32 	%r231, %r230, %r37;
	mul.wide.s32 	%rd140, %r231, 4;
	add.s64 	%rd141, %rd1, %rd140;
	ld.global.u32 	%r232, [%rd141];
	mul.wide.s32 	%rd142, %r230, 4;
	add.s64 	%rd143, %rd1, %rd142;
	ld.global.u32 	%r233, [%rd143];
	mad.lo.s32 	%r234, %r232, %r1, %r233;
	mul.wide.s32 	%rd144, %r234, 4;
	add.s64 	%rd145, %rd2, %rd144;
	ld.global.f32 	%f133, [%rd145];
	add.f32 	%f134, %f133, 0f00000000;
	mul.wide.u32 	%rd146, %r228, 4;
	add.s64 	%rd147, %rd3, %rd146;
	st.global.f32 	[%rd147], %f134;
	add.s32 	%r235, %r228, 128;
	add.s32 	%r236, %r229, 128;
	mul.lo.s32 	%r237, %r236, %r1;
	add.s32 	%r238, %r237, %r37;
	mul.wide.s32 	%rd148, %r238, 4;
	add.s64 	%rd149, %rd1, %rd148;
	ld.global.u32 	%r239, [%rd149];
	mul.wide.s32 	%rd150, %r237, 4;
	add.s64 	%rd151, %rd1, %rd150;
	ld.global.u32 	%r240, [%rd151];
	mad.lo.s32 	%r241, %r239, %r1, %r240;
	mul.wide.s32 	%rd152, %r241, 4;
	add.s64 	%rd153, %rd2, %rd152;
	ld.global.f32 	%f135, [%rd153];
	add.f32 	%f136, %f135, 0f00000000;
	mul.wide.s32 	%rd154, %r235, 4;
	add.s64 	%rd155, %rd3, %rd154;
	st.global.f32 	[%rd155], %f136;
	add.s32 	%r242, %r229, 256;
	mul.lo.s32 	%r243, %r242, %r1;
	add.s32 	%r244, %r243, %r37;
	mul.wide.s32 	%rd156, %r244, 4;
	add.s64 	%rd157, %rd1, %rd156;
	ld.global.u32 	%r245, [%rd157];
	mul.wide.s32 	%rd158, %r243, 4;
	add.s64 	%rd159, %rd1, %rd158;
	ld.global.u32 	%r246, [%rd159];
	mad.lo.s32 	%r247, %r245, %r1, %r246;
	mul.wide.s32 	%rd160, %r247, 4;
	add.s64 	%rd161, %rd2, %rd160;
	ld.global.f32 	%f137, [%rd161];
	add.f32 	%f138, %f137, 0f00000000;
	st.global.f32 	[%rd155+512], %f138;
	add.s32 	%r248, %r229, 384;
	mul.lo.s32 	%r249, %r248, %r1;
	add.s32 	%r250, %r249, %r37;
	mul.wide.s32 	%rd162, %r250, 4;
	add.s64 	%rd163, %rd1, %rd162;
	ld.global.u32 	%r251, [%rd163];
	mul.wide.s32 	%rd164, %r249, 4;
	add.s64 	%rd165, %rd1, %rd164;
	ld.global.u32 	%r252, [%rd165];
	mad.lo.s32 	%r253, %r251, %r1, %r252;
	mul.wide.s32 	%rd166, %r253, 4;
	add.s64 	%rd167, %rd2, %rd166;
	ld.global.f32 	%f139, [%rd167];
	add.f32 	%f140, %f139, 0f00000000;
	st.global.f32 	[%rd155+1024], %f140;
	add.s32 	%r254, %r229, 512;
	mul.lo.s32 	%r255, %r254, %r1;
	add.s32 	%r256, %r255, %r37;
	mul.wide.s32 	%rd168, %r256, 4;
	add.s64 	%rd169, %rd1, %rd168;
	ld.global.u32 	%r257, [%rd169];
	mul.wide.s32 	%rd170, %r255, 4;
	add.s64 	%rd171, %rd1, %rd170;
	ld.global.u32 	%r258, [%rd171];
	mad.lo.s32 	%r259, %r257, %r1, %r258;
	mul.wide.s32 	%rd172, %r259, 4;
	add.s64 	%rd173, %rd2, %rd172;
	ld.global.f32 	%f141, [%rd173];
	add.f32 	%f142, %f141, 0f00000000;
	st.global.f32 	[%rd155+1536], %f142;
	add.s32 	%r260, %r229, 640;
	mul.lo.s32 	%r261, %r260, %r1;
	add.s32 	%r262, %r261, %r37;
	mul.wide.s32 	%rd174, %r262, 4;
	add.s64 	%rd175, %rd1, %rd174;
	ld.global.u32 	%r263, [%rd175];
	mul.wide.s32 	%rd176, %r261, 4;
	add.s64 	%rd177, %rd1, %rd176;
	ld.global.u32 	%r264, [%rd177];
	mad.lo.s32 	%r265, %r263, %r1, %r264;
	mul.wide.s32 	%rd178, %r265, 4;
	add.s64 	%rd179, %rd2, %rd178;
	ld.global.f32 	%f143, [%rd179];
	add.f32 	%f144, %f143, 0f00000000;
	st.global.f32 	[%rd155+2048], %f144;
	add.s32 	%r266, %r229, 768;
	mul.lo.s32 	%r267, %r266, %r1;
	add.s32 	%r268, %r267, %r37;
	mul.wide.s32 	%rd180, %r268, 4;
	add.s64 	%rd181, %rd1, %rd180;
	ld.global.u32 	%r269, [%rd181];
	mul.wide.s32 	%rd182, %r267, 4;
	add.s64 	%rd183, %rd1, %rd182;
	ld.global.u32 	%r270, [%rd183];
	mad.lo.s32 	%r271, %r269, %r1, %r270;
	mul.wide.s32 	%rd184, %r271, 4;
	add.s64 	%rd185, %rd2, %rd184;
	ld.global.f32 	%f145, [%rd185];
	add.f32 	%f146, %f145, 0f00000000;
	st.global.f32 	[%rd155+2560], %f146;
	add.s32 	%r272, %r229, 896;
	mul.lo.s32 	%r273, %r272, %r1;
	add.s32 	%r274, %r273, %r37;
	mul.wide.s32 	%rd186, %r274, 4;
	add.s64 	%rd187, %rd1, %rd186;
	ld.global.u32 	%r275, [%rd187];
	mul.wide.s32 	%rd188, %r273, 4;
	add.s64 	%rd189, %rd1, %rd188;
	ld.global.u32 	%r276, [%rd189];
	mad.lo.s32 	%r277, %r275, %r1, %r276;
	mul.wide.s32 	%rd190, %r277, 4;
	add.s64 	%rd191, %rd2, %rd190;
	ld.global.f32 	%f147, [%rd191];
	add.f32 	%f148, %f147, 0f00000000;
	st.global.f32 	[%rd155+3072], %f148;
	add.s32 	%r438, %r438, 8;
	setp.eq.s32 	%p35, %r438, %r441;
	@%p35 bra 	$L__BB4_86;
	bra.uni 	$L__BB4_85;
$L__BB4_86:
	setp.eq.s32 	%p36, %r70, 0;
	@%p36 bra 	$L__BB4_94;
	and.b32  	%r81, %r92, 3;
	setp.lt.u32 	%p37, %r70, 4;
	@%p37 bra 	$L__BB4_89;
	shl.b32 	%r278, %r441, 7;
	add.s32 	%r279, %r278, %r36;
	add.s32 	%r280, %r279, %r3;
	mul.lo.s32 	%r281, %r280, %r1;
	add.s32 	%r282, %r281, %r37;
	mul.wide.s32 	%rd192, %r282, 4;
	add.s64 	%rd193, %rd1, %rd192;
	ld.global.u32 	%r283, [%rd193];
	mul.wide.s32 	%rd194, %r281, 4;
	add.s64 	%rd195, %rd1, %rd194;
	ld.global.u32 	%r284, [%rd195];
	mad.lo.s32 	%r285, %r283, %r1, %r284;
	mul.wide.s32 	%rd196, %r285, 4;
	add.s64 	%rd197, %rd2, %rd196;
	ld.global.f32 	%f149, [%rd197];
	add.f32 	%f150, %f149, 0f00000000;
	mul.wide.s32 	%rd198, %r279, 4;
	add.s64 	%rd199, %rd3, %rd198;
	st.global.f32 	[%rd199], %f150;
	add.s32 	%r286, %r280, 128;
	mul.lo.s32 	%r287, %r286, %r1;
	add.s32 	%r288, %r287, %r37;
	mul.wide.s32 	%rd200, %r288, 4;
	add.s64 	%rd201, %rd1, %rd200;
	ld.global.u32 	%r289, [%rd201];
	mul.wide.s32 	%rd202, %r287, 4;
	add.s64 	%rd203, %rd1, %rd202;
	ld.global.u32 	%r290, [%rd203];
	mad.lo.s32 	%r291, %r289, %r1, %r290;
	mul.wide.s32 	%rd204, %r291, 4;
	add.s64 	%rd205, %rd2, %rd204;
	ld.global.f32 	%f151, [%rd205];
	add.f32 	%f152, %f151, 0f00000000;
	st.global.f32 	[%rd199+512], %f152;
	add.s32 	%r292, %r280, 256;
	mul.lo.s32 	%r293, %r292, %r1;
	add.s32 	%r294, %r293, %r37;
	mul.wide.s32 	%rd206, %r294, 4;
	add.s64 	%rd207, %rd1, %rd206;
	ld.global.u32 	%r295, [%rd207];
	mul.wide.s32 	%rd208, %r293, 4;
	add.s64 	%rd209, %rd1, %rd208;
	ld.global.u32 	%r296, [%rd209];
	mad.lo.s32 	%r297, %r295, %r1, %r296;
	mul.wide.s32 	%rd210, %r297, 4;
	add.s64 	%rd211, %rd2, %rd210;
	ld.global.f32 	%f153, [%rd211];
	add.f32 	%f154, %f153, 0f00000000;
	st.global.f32 	[%rd199+1024], %f154;
	add.s32 	%r298, %r280, 384;
	mul.lo.s32 	%r299, %r298, %r1;
	add.s32 	%r300, %r299, %r37;
	mul.wide.s32 	%rd212, %r300, 4;
	add.s64 	%rd213, %rd1, %rd212;
	ld.global.u32 	%r301, [%rd213];
	mul.wide.s32 	%rd214, %r299, 4;
	add.s64 	%rd215, %rd1, %rd214;
	ld.global.u32 	%r302, [%rd215];
	mad.lo.s32 	%r303, %r301, %r1, %r302;
	mul.wide.s32 	%rd216, %r303, 4;
	add.s64 	%rd217, %rd2, %rd216;
	ld.global.f32 	%f155, [%rd217];
	add.f32 	%f156, %f155, 0f00000000;
	st.global.f32 	[%rd199+1536], %f156;
	add.s32 	%r441, %r441, 4;
$L__BB4_89:
	setp.eq.s32 	%p38, %r81, 0;
	@%p38 bra 	$L__BB4_94;
	setp.eq.s32 	%p39, %r81, 1;
	@%p39 bra 	$L__BB4_92;
	shl.b32 	%r304, %r441, 7;
	add.s32 	%r305, %r304, %r36;
	add.s32 	%r306, %r305, %r3;
	mul.lo.s32 	%r307, %r306, %r1;
	add.s32 	%r308, %r307, %r37;
	mul.wide.s32 	%rd218, %r308, 4;
	add.s64 	%rd219, %rd1, %rd218;
	ld.global.u32 	%r309, [%rd219];
	mul.wide.s32 	%rd220, %r307, 4;
	add.s64 	%rd221, %rd1, %rd220;
	ld.global.u32 	%r310, [%rd221];
	mad.lo.s32 	%r311, %r309, %r1, %r310;
	mul.wide.s32 	%rd222, %r311, 4;
	add.s64 	%rd223, %rd2, %rd222;
	ld.global.f32 	%f157, [%rd223];
	add.f32 	%f158, %f157, 0f00000000;
	mul.wide.s32 	%rd224, %r305, 4;
	add.s64 	%rd225, %rd3, %rd224;
	st.global.f32 	[%rd225], %f158;
	add.s32 	%r312, %r306, 128;
	mul.lo.s32 	%r313, %r312, %r1;
	add.s32 	%r314, %r313, %r37;
	mul.wide.s32 	%rd226, %r314, 4;
	add.s64 	%rd227, %rd1, %rd226;
	ld.global.u32 	%r315, [%rd227];
	mul.wide.s32 	%rd228, %r313, 4;
	add.s64 	%rd229, %rd1, %rd228;
	ld.global.u32 	%r316, [%rd229];
	mad.lo.s32 	%r317, %r315, %r1, %r316;
	mul.wide.s32 	%rd230, %r317, 4;
	add.s64 	%rd231, %rd2, %rd230;
	ld.global.f32 	%f159, [%rd231];
	add.f32 	%f160, %f159, 0f00000000;
	st.global.f32 	[%rd225+512], %f160;
	add.s32 	%r441, %r441, 2;
$L__BB4_92:
	and.b32  	%r318, %r92, 1;
	setp.eq.b32 	%p40, %r318, 1;
	not.pred 	%p41, %p40;
	@%p41 bra 	$L__BB4_94;
	shl.b32 	%r319, %r441, 7;
	add.s32 	%r320, %r319, %r36;
	add.s32 	%r321, %r320, %r3;
	mul.lo.s32 	%r322, %r321, %r1;
	add.s32 	%r323, %r322, %r37;
	mul.wide.s32 	%rd232, %r323, 4;
	add.s64 	%rd233, %rd1, %rd232;
	ld.global.u32 	%r324, [%rd233];
	mul.wide.s32 	%rd234, %r322, 4;
	add.s64 	%rd235, %rd1, %rd234;
	ld.global.u32 	%r325, [%rd235];
	mad.lo.s32 	%r326, %r324, %r1, %r325;
	mul.wide.s32 	%rd236, %r326, 4;
	add.s64 	%rd237, %rd2, %rd236;
	ld.global.f32 	%f161, [%rd237];
	add.f32 	%f162, %f161, 0f00000000;
	mul.wide.s32 	%rd238, %r320, 4;
	add.s64 	%rd239, %rd3, %rd238;
	st.global.f32 	[%rd239], %f162;
$L__BB4_94:
	ret;

}
	// .globl	_ZN3cub18CUB_300001_SM_10006detail6reduce28DeviceReduceSingleTileKernelINS2_10policy_hubIfjN4cuda3__47minimumIfEEE10Policy1000EN6thrust24THRUST_300001_SM_1000_NS6detail15normal_iteratorINSC_10device_ptrIfEEEEPfjS8_ffNS5_3std3__410__identityEEEvT0_T1_T2_T3_T4_T6_
.visible .entry _ZN3cub18CUB_300001_SM_10006detail6reduce28DeviceReduceSingleTileKernelINS2_10policy_hubIfjN4cuda3__47minimumIfEEE10Policy1000EN6thrust24THRUST_300001_SM_1000_NS6detail15normal_iteratorINSC_10device_ptrIfEEEEPfjS8_ffNS5_3std3__410__identityEEEvT0_T1_T2_T3_T4_T6_(
	.param .align 8 .b8 _ZN3cub18CUB_300001_SM_10006detail6reduce28DeviceReduceSingleTileKernelINS2_10policy_hubIfjN4cuda3__47minimumIfEEE10Policy1000EN6thrust24THRUST_300001_SM_1000_NS6detail15normal_iteratorINSC_10device_ptrIfEEEEPfjS8_ffNS5_3std3__410__identityEEEvT0_T1_T2_T3_T4_T6__param_0[8],
	.param .u64 .ptr .align 1 _ZN3cub18CUB_300001_SM_10006detail6reduce28DeviceReduceSingleTileKernelINS2_10policy_hubIfjN4cuda3__47minimumIfEEE10Policy1000EN6thrust24THRUST_300001_SM_1000_NS6detail15normal_iteratorINSC_10device_ptrIfEEEEPfjS8_ffNS5_3std3__410__identityEEEvT0_T1_T2_T3_T4_T6__param_1,
	.param .u32 _ZN3cub18CUB_300001_SM_10006detail6reduce28DeviceReduceSingleTileKernelINS2_10policy_hubIfjN4cuda3__47minimumIfEEE10Policy1000EN6thrust24THRUST_300001_SM_1000_NS6detail15normal_iteratorINSC_10device_ptrIfEEEEPfjS8_ffNS5_3std3__410__identityEEEvT0_T1_T2_T3_T4_T6__param_2,
	.param .align 1 .b8 _ZN3cub18CUB_300001_SM_10006detail6reduce28DeviceReduceSingleTileKernelINS2_10policy_hubIfjN4cuda3__47minimumIfEEE10Policy1000EN6thrust24THRUST_300001_SM_1000_NS6detail15normal_iteratorINSC_10device_ptrIfEEEEPfjS8_ffNS5_3std3__410__identityEEEvT0_T1_T2_T3_T4_T6__param_3[1],
	.param .f32 _ZN3cub18CUB_300001_SM_10006detail6reduce28DeviceReduceSingleTileKernelINS2_10policy_hubIfjN4cuda3__47minimumIfEEE10Policy1000EN6thrust24THRUST_300001_SM_1000_NS6detail15normal_iteratorINSC_10device_ptrIfEEEEPfjS8_ffNS5_3std3__410__identityEEEvT0_T1_T2_T3_T4_T6__param_4,
	.param .align 1 .b8 _ZN3cub18CUB_300001_SM_10006detail6reduce28DeviceReduceSingleTileKernelINS2_10policy_hubIfjN4cuda3__47minimumIfEEE10Policy1000EN6thrust24THRUST_300001_SM_1000_NS6detail15normal_iteratorINSC_10device_ptrIfEEEEPfjS8_ffNS5_3std3__410__identityEEEvT0_T1_T2_T3_T4_T6__param_5[1]
)
.maxntid 256
.minnctapersm 1
{
	.reg .pred 	%p<185>;
	.reg .b32 	%r<211>;
	.reg .b32 	%f<340>;
	.reg .b64 	%rd<84>;
	// demoted variable
	.shared .align 4 .b8 _ZZN3cub18CUB_300001_SM_10006detail6reduce28DeviceReduceSingleTileKernelINS2_10policy_hubIfjN4cuda3__47minimumIfEEE10Policy1000EN6thrust24THRUST_300001_SM_1000_NS6detail15normal_iteratorINSC_10device_ptrIfEEEEPfjS8_ffNS5_3std3__410__identityEEEvT0_T1_T2_T3_T4_T6_E12temp_storage[44];
	ld.param.u64 	%rd9, [_ZN3cub18CUB_300001_SM_10006detail6reduce28DeviceReduceSingleTileKernelINS2_10policy_hubIfjN4cuda3__47minimumIfEEE10Policy1000EN6thrust24THRUST_300001_SM_1000_NS6detail15normal_iteratorINSC_10device_ptrIfEEEEPfjS8_ffNS5_3std3__410__identityEEEvT0_T1_T2_T3_T4_T6__param_0];
	ld.param.u64 	%rd10, [_ZN3cub18CUB_300001_SM_10006detail6reduce28DeviceReduceSingleTileKernelINS2_10policy_hubIfjN4cuda3__47minimumIfEEE10Policy1000EN6thrust24THRUST_300001_SM_1000_NS6detail15normal_iteratorINSC_10device_ptrIfEEEEPfjS8_ffNS5_3std3__410__identityEEEvT0_T1_T2_T3_T4_T6__param_1];
	ld.param.u32 	%r51, [_ZN3cub18CUB_300001_SM_10006detail6reduce28DeviceReduceSingleTileKernelINS2_10policy_hubIfjN4cuda3__47minimumIfEEE10Policy1000EN6thrust24THRUST_300001_SM_1000_NS6detail15normal_iteratorINSC_10device_ptrIfEEEEPfjS8_ffNS5_3std3__410__identityEEEvT0_T1_T2_T3_T4_T6__param_2];
	ld.param.f32 	%f40, [_ZN3cub18CUB_300001_SM_10006detail6reduce28DeviceReduceSingleTileKernelINS2_10policy_hubIfjN4cuda3__47minimumIfEEE10Policy1000EN6thrust24THRUST_300001_SM_1000_NS6detail15normal_iteratorINSC_10device_ptrIfEEEEPfjS8_ffNS5_3std3__410__identityEEEvT0_T1_T2_T3_T4_T6__param_4];
	cvta.to.global.u64 	%rd1, %rd10;
	setp.ne.s32 	%p1, %r51, 0;
	@%p1 bra 	$L__BB5_3;
	mov.u32 	%r193, %tid.x;
	setp.ne.s32 	%p184, %r193, 0;
	@%p184 bra 	$L__BB5_52;
	st.global.f32 	[%rd1], %f40;
	bra.uni 	$L__BB5_52;
$L__BB5_3:
	cvta.to.global.u64 	%rd2, %rd9;
	setp.gt.u32 	%p2, %r51, 4095;
	@%p2 bra 	$L__BB5_28;
	mov.u32 	%r1, %tid.x;
	setp.ge.u32 	%p96, %r1, %r51;
	mov.f32 	%f327, 0f00000000;
	mov.u32 	%r197, %r1;
	@%p96 bra 	$L__BB5_6;
	mul.wide.u32 	%rd73, %r1, 4;
	add.s64 	%rd74, %rd2, %rd73;
	ld.global.f32 	%f327, [%rd74];
	add.s32 	%r197, %r1, 256;
$L__BB5_6:
	setp.ge.u32 	%p97, %r197, %r51;
	@%p97 bra 	$L__BB5_19;
	not.b32 	%r120, %r197;
	add.s32 	%r121, %r51, %r120;
	shr.u32 	%r122, %r121, 8;
	add.s32 	%r4, %r122, 1;
	and.b32  	%r5, %r4, 15;
	setp.lt.u32 	%p98, %r121, 3840;
	@%p98 bra 	$L__BB5_10;
	and.b32  	%r123, %r4, 33554416;
	neg.s32 	%r195, %r123;
	mul.wide.u32 	%rd75, %r197, 4;
	add.s64 	%rd76, %rd75, %rd2;
	add.s64 	%rd82, %rd76, 8192;
$L__BB5_9:
	.pragma "nounroll";
	ld.global.f32 	%f192, [%rd82+-8192];
	setp.lt.f32 	%p99, %f327, %f192;
	selp.f32 	%f193, %f327, %f192, %p99;
	ld.global.f32 	%f194, [%rd82+-7168];
	setp.lt.f32 	%p100, %f193, %f194;
	selp.f32 	%f195, %f193, %f194, %p100;
	ld.global.f32 	%f196, [%rd82+-6144];
	setp.lt.f32 	%p101, %f195, %f196;
	selp.f32 	%f197, %f195, %f196, %p101;
	ld.global.f32 	%f198, [%rd82+-5120];
	setp.lt.f32 	%p102, %f197, %f198;
	selp.f32 	%f199, %f197, %f198, %p102;
	ld.global.f32 	%f200, [%rd82+-4096];
	setp.lt.f32 	%p103, %f199, %f200;
	selp.f32 	%f201, %f199, %f200, %p103;
	ld.global.f32 	%f202, [%rd82+-3072];
	setp.lt.f32 	%p104, %f201, %f202;
	selp.f32 	%f203, %f201, %f202, %p104;
	ld.global.f32 	%f204, [%rd82+-2048];
	setp.lt.f32 	%p105, %f203, %f204;
	selp.f32 	%f205, %f203, %f204, %p105;
	ld.global.f32 	%f206, [%rd82+-1024];
	setp.lt.f32 	%p106, %f205, %f206;
	selp.f32 	%f207, %f205, %f206, %p106;
	ld.global.f32 	%f208, [%rd82];
	setp.lt.f32 	%p107, %f207, %f208;
	selp.f32 	%f209, %f207, %f208, %p107;
	ld.global.f32 	%f210, [%rd82+1024];
	setp.lt.f32 	%p108, %f209, %f210;
	selp.f32 	%f211, %f209, %f210, %p108;
	ld.global.f32 	%f212, [%rd82+2048];
	setp.lt.f32 	%p109, %f211, %f212;
	selp.f32 	%f213, %f211, %f212, %p109;
	ld.global.f32 	%f214, [%rd82+3072];
	setp.lt.f32 	%p110, %f213, %f214;
	selp.f32 	%f215, %f213, %f214, %p110;
	ld.global.f32 	%f216, [%rd82+4096];
	setp.lt.f32 	%p111, %f215, %f216;
	selp.f32 	%f217, %f215, %f216, %p111;
	ld.global.f32 	%f218, [%rd82+5120];
	setp.lt.f32 	%p112, %f217, %f218;
	selp.f32 	%f219, %f217, %f218, %p112;
	ld.global.f32 	%f220, [%rd82+6144];
	setp.lt.f32 	%p113, %f219, %f220;
	selp.f32 	%f221, %f219, %f220, %p113;
	ld.global.f32 	%f222, [%rd82+7168];
	setp.lt.f32 	%p114, %f221, %f222;
	selp.f32 	%f327, %f221, %f222, %p114;
	add.s32 	%r197, %r197, 4096;
	add.s32 	%r195, %r195, 16;
	add.s64 	%rd82, %rd82, 16384;
	setp.ne.s32 	%p115, %r195, 0;
	@%p115 bra 	$L__BB5_9;
$L__BB5_10:
	setp.eq.s32 	%p116, %r5, 0;
	@%p116 bra 	$L__BB5_19;
	and.b32  	%r12, %r4, 7;
	setp.lt.u32 	%p117, %r5, 8;
	@%p117 bra 	$L__BB5_13;
	mul.wide.u32 	%rd77, %r197, 4;
	add.s64 	%rd78, %rd2, %rd77;
	ld.global.f32 	%f224, [%rd78];
	setp.lt.f32 	%p118, %f327, %f224;
	selp.f32 	%f225, %f327, %f224, %p118;
	ld.global.f32 	%f226, [%rd78+1024];
	setp.lt.f32 	%p119, %f225, %f226;
	selp.f32 	%f227, %f225, %f226, %p119;
	ld.global.f32 	%f228, [%rd78+2048];
	setp.lt.f32 	%p120, %f227, %f228;
	selp.f32 	%f229, %f227, %f228, %p120;
	ld.global.f32 	%f230, [%rd78+3072];
	setp.lt.f32 	%p121, %f229, %f230;
	selp.f32 	%f231, %f229, %f230, %p121;
	ld.global.f32 	%f232, [%rd78+4096];
	setp.lt.f32 	%p122, %f231, %f232;
	selp.f32 	%f233, %f231, %f232, %p122;
	ld.global.f32 	%f234, [%rd78+5120];
	setp.lt.f32 	%p123, %f233, %f234;
	selp.f32 	%f235, %f233, %f234, %p123;
	ld.global.f32 	%f236, [%rd78+6144];
	setp.lt.f32 	%p124, %f235, %f236;
	selp.f32 	%f237, %f235, %f236, %p124;
	ld.global.f32 	%f238, [%rd78+7168];
	setp.lt.f32 	%p125, %f237, %f238;
	selp.f32 	%f327, %f237, %f238, %p125;
	add.s32 	%r197, %r197, 2048;
$L__BB5_13:
	setp.eq.s32 	%p126, %r12, 0;
	@%p126 bra 	$L__BB5_19;
	and.b32  	%r15, %r4, 3;
	setp.lt.u32 	%p127, %r12, 4;
	@%p127 bra 	$L__BB5_16;
	mul.wide.u32 	%rd79, %r197, 4;
	add.s64 	%rd80, %rd2, %rd79;
	ld.global.f32 	%f240, [%rd80];
	setp.lt.f32 	%p128, %f327, %f240;
	selp.f32 	%f241, %f327, %f240, %p128;
	ld.global.f32 	%f242, [%rd80+1024];
	setp.lt.f32 	%p129, %f241, %f242;
	selp.f32 	%f243, %f241, %f242, %p129;
	ld.global.f32 	%f244, [%rd80+2048];
	setp.lt.f32 	%p130, %f243, %f244;
	selp.f32 	%f245, %f243, %f244, %p130;
	ld.global.f32 	%f246, [%rd80+3072];
	setp.lt.f32 	%p131, %f245, %f246;
	selp.f32 	%f327, %f245, %f246, %p131;
	add.s32 	%r197, %r197, 1024;
$L__BB5_16:
	setp.eq.s32 	%p132, %r15, 0;
	@%p132 bra 	$L__BB5_19;
	mul.wide.u32 	%rd81, %r197, 4;
	add.s64 	%rd83, %rd2, %rd81;
	neg.s32 	%r200, %r15;
$L__BB5_18:
	.pragma "nounroll";
	ld.global.f32 	%f247, [%rd83];
	setp.lt.f32 	%p133, %f327, %f247;
	selp.f32 	%f327, %f327, %f247, %p133;
	add.s64 	%rd83, %rd83, 1024;
	add.s32 	%r200, %r200, 1;
	setp.ne.s32 	%p134, %r200, 0;
	@%p134 bra 	$L__BB5_18;
$L__BB5_19:
	setp.lt.u32 	%p135, %r51, 256;
	@%p135 bra 	$L__BB5_24;
	// begin inline asm
	mov.u32 %r162, %laneid;
	// end inline asm
	mov.b32 	%r164, %f327;
	mov.b32 	%r165, 1;
	mov.b32 	%r186, 31;
	mov.b32 	%r187, -1;
	// begin inline asm
	shfl.sync.down.b32 %r163, %r164, %r165, %r186, %r187;
	// end inline asm
	mov.b32 	%f286, %r163;
	setp.gt.s32 	%p163, %r162, 30;
	setp.lt.f32 	%p164, %f327, %f286;
	selp.f32 	%f287, %f327, %f286, %p164;
	selp.f32 	%f288, %f327, %f287, %p163;
	mov.b32 	%r169, %f288;
	mov.b32 	%r170, 2;
	// begin inline asm
	shfl.sync.down.b32 %r168, %r169, %r170, %r186, %r187;
	// end inline asm
	mov.b32 	%f290, %r168;
	setp.gt.s32 	%p165, %r162, 29;
	setp.lt.f32 	%p166, %f288, %f290;
	selp.f32 	%f291, %f288, %f290, %p166;
	selp.f32 	%f292, %f288, %f291, %p165;
	mov.b32 	%r174, %f292;
	mov.b32 	%r175, 4;
	// begin inline asm
	shfl.sync.down.b32 %r173, %r174, %r175, %r186, %r187;
	// end inline asm
	mov.b32 	%f294, %r173;
	setp.gt.s32 	%p167, %r162, 27;
	setp.lt.f32 	%p168, %f292, %f294;
	selp.f32 	%f295, %f292, %f294, %p168;
	selp.f32 	%f296, %f292, %f295, %p167;
	mov.b32 	%r179, %f296;
	mov.b32 	%r180, 8;
	// begin inline asm
	shfl.sync.down.b32 %r178, %r179, %r180, %r186, %r187;
	// end inline asm
	mov.b32 	%f298, %r178;
	setp.gt.s32 	%p169, %r162, 23;
	setp.lt.f32 	%p170, %f296, %f298;
	selp.f32 	%f299, %f296, %f298, %p170;
	selp.f32 	%f300, %f296, %f299, %p169;
	mov.b32 	%r184, %f300;
	mov.b32 	%r185, 16;
	// begin inline asm
	shfl.sync.down.b32 %r183, %r184, %r185, %r186, %r187;
	// end inline asm
	mov.b32 	%f302, %r183;
	setp.gt.s32 	%p171, %r162, 15;
	setp.lt.f32 	%p172, %f300, %f302;
	selp.f32 	%f303, %f300, %f302, %p172;
	selp.f32 	%f339, %f300, %f303, %p171;
	setp.ne.s32 	%p173, %r162, 0;
	@%p173 bra 	$L__BB5_22;
	shr.u32 	%r188, %r1, 3;
	and.b32  	%r189, %r188, 124;
	mov.u32 	%r190, _ZZN3cub18CUB_300001_SM_10006detail6reduce28DeviceReduceSingleTileKernelINS2_10policy_hubIfjN4cuda3__47minimumIfEEE10Policy1000EN6thrust24THRUST_300001_SM_1000_NS6detail15normal_iteratorINSC_10device_ptrIfEEEEPfjS8_ffNS5_3std3__410__identityEEEvT0_T1_T2_T3_T4_T6_E12temp_storage;
	add.s32 	%r191, %r190, %r189;
	st.shared.f32 	[%r191+8], %f339;
$L__BB5_22:
	bar.sync 	0;
	setp.ne.s32 	%p174, %r1, 0;
	@%p174 bra 	$L__BB5_50;
	ld.shared.f32 	%f304, [_ZZN3cub18CUB_300001_SM_10006detail6reduce28DeviceReduceSingleTileKernelINS2_10policy_hubIfjN4cuda3__47minimumIfEEE10Policy1000EN6thrust24THRUST_300001_SM_1000_NS6detail15normal_iteratorINSC_10device_ptrIfEEEEPfjS8_ffNS5_3std3__410__identityEEEvT0_T1_T2_T3_T4_T6_E12temp_storage+12];
	setp.lt.f32 	%p175, %f339, %f304;
	selp.f32 	%f305, %f339, %f304, %p175;
	ld.shared.f32 	%f306, [_ZZN3cub18CUB_300001_SM_10006detail6reduce28DeviceReduceSingleTileKernelINS2_10policy_hubIfjN4cuda3__47minimumIfEEE10Policy1000EN6thrust24THRUST_300001_SM_1000_NS6detail15normal_iteratorINSC_10device_ptrIfEEEEPfjS8_ffNS5_3std3__410__identityEEEvT0_T1_T2_T3_T4_T6_E12temp_storage+16];
	setp.lt.f32 	%p176, %f305, %f306;
	selp.f32 	%f307, %f305, %f306, %p176;
	ld.shared.f32 	%f308, [_ZZN3cub18CUB_300001_SM_10006detail6reduce28DeviceReduceSingleTileKernelINS2_10policy_hubIfjN4cuda3__47minimumIfEEE10Policy1000EN6thrust24THRUST_300001_SM_1000_NS6detail15normal_iteratorINSC_10device_ptrIfEEEEPfjS8_ffNS5_3std3__410__identityEEEvT0_T1_T2_T3_T4_T6_E12temp_storage+20];
	setp.lt.f32 	%p177, %f307, %f308;
	selp.f32 	%f309, %f307, %f308, %p177;
	ld.shared.f32 	%f310, [_ZZN3cub18CUB_300001_SM_10006detail6reduce28DeviceReduceSingleTileKernelINS2_10policy_hubIfjN4cuda3__47minimumIfEEE10Policy1000EN6thrust24THRUST_300001_SM_1000_NS6detail15normal_iteratorINSC_10device_ptrIfEEEEPfjS8_ffNS5_3std3__410__identityEEEvT0_T1_T2_T3_T4_T6_E12temp_storage+24];
	setp.lt.f32 	%p178, %f309, %f310;
	selp.f32 	%f311, %f309, %f310, %p178;
	ld.shared.f32 	%f312, [_ZZN3cub18CUB_300001_SM_10006detail6reduce28DeviceReduceSingleTileKernelINS2_10policy_hubIfjN4cuda3__47minimumIfEEE10Policy1000EN6thrust24THRUST_300001_SM_1000_NS6detail15normal_iteratorINSC_10device_ptrIfEEEEPfjS8_ffNS5_3std3__410__identityEEEvT0_T1_T2_T3_T4_T6_E12temp_storage+28];
	setp.lt.f32 	%p179, %f311, %f312;
	selp.f32 	%f313, %f311, %f312, %p179;
	ld.shared.f32 	%f314, [_ZZN3cub18CUB_300001_SM_10006detail6reduce28DeviceReduceSingleTileKernelINS2_10policy_hubIfjN4cuda3__47minimumIfEEE10Policy1000EN6thrust24THRUST_300001_SM_1000_NS6detail15normal_iteratorINSC_10device_ptrIfEEEEPfjS8_ffNS5_3std3__410__identityEEEvT0_T1_T2_T3_T4_T6_E12temp_storage+32];
	setp.lt.f32 	%p180, %f313, %f314;
	selp.f32 	%f315, %f313, %f314, %p180;
	ld.shared.f32 	%f316, [_ZZN3cub18CUB_300001_SM_10006detail6reduce28DeviceReduceSingleTileKernelINS2_10policy_hubIfjN4cuda3__47minimumIfEEE10Policy1000EN6thrust24THRUST_300001_SM_1000_NS6detail15normal_iteratorINSC_10device_ptrIfEEEEPfjS8_ffNS5_3std3__410__identityEEEvT0_T1_T2_T3_T4_T6_E12temp_storage+36];
	setp.lt.f32 	%p181, %f315, %f316;
	selp.f32 	%f339, %f315, %f316, %p181;
	bra.uni 	$L__BB5_50;
$L__BB5_24:
	// begin inline asm
	mov.u32 %r124, %laneid;
	// end inline asm
	and.b32  	%r150, %r1, 992;
	add.s32 	%r151, %r150, 32;
	setp.gt.u32 	%p136, %r151, %r51;
	not.b32 	%r152, %r150;
	add.s32 	%r153, %r51, %r152;
	selp.b32 	%r148, %r153, 31, %p136;
	mov.b32 	%r126, %f327;
	mov.b32 	%r127, 1;
	mov.b32 	%r149, -1;
	// begin inline asm
	shfl.sync.down.b32 %r125, %r126, %r127, %r148, %r149;
	// end inline asm
	mov.b32 	%f248, %r125;
	setp.lt.s32 	%p137, %r124, %r148;
	setp.lt.f32 	%p138, %f327, %f248;
	selp.f32 	%f249, %f327, %f248, %p138;
	selp.f32 	%f250, %f249, %f327, %p137;
	mov.b32 	%r131, %f250;
	mov.b32 	%r132, 2;
	// begin inline asm
	shfl.sync.down.b32 %r130, %r131, %r132, %r148, %r149;
	// end inline asm
	mov.b32 	%f252, %r130;
	add.s32 	%r154, %r124, 2;
	setp.gt.s32 	%p139, %r154, %r148;
	setp.lt.f32 	%p140, %f250, %f252;
	selp.f32 	%f253, %f250, %f252, %p140;
	selp.f32 	%f254, %f250, %f253, %p139;
	mov.b32 	%r136, %f254;
	mov.b32 	%r137, 4;
	// begin inline asm
	shfl.sync.down.b32 %r135, %r136, %r137, %r148, %r149;
	// end inline asm
	mov.b32 	%f256, %r135;
	add.s32 	%r155, %r124, 4;
	setp.gt.s32 	%p141, %r155, %r148;
	setp.lt.f32 	%p142, %f254, %f256;
	selp.f32 	%f257, %f254, %f256, %p142;
	selp.f32 	%f258, %f254, %f257, %p141;
	mov.b32 	%r141, %f258;
	mov.b32 	%r142, 8;
	// begin inline asm
	shfl.sync.down.b32 %r140, %r141, %r142, %r148, %r149;
	// end inline asm
	mov.b32 	%f260, %r140;
	add.s32 	%r156, %r124, 8;
	setp.gt.s32 	%p143, %r156, %r148;
	setp.lt.f32 	%p144, %f258, %f260;
	selp.f32 	%f261, %f258, %f260, %p144;
	selp.f32 	%f262, %f258, %f261, %p143;
	mov.b32 	%r146, %f262;
	mov.b32 	%r147, 16;
	// begin inline asm
	shfl.sync.down.b32 %r145, %r146, %r147, %r148, %r149;
	// end inline asm
	mov.b32 	%f264, %r145;
	add.s32 	%r157, %r124, 16;
	setp.gt.s32 	%p145, %r157, %r148;
	setp.lt.f32 	%p146, %f262, %f264;
	selp.f32 	%f265, %f262, %f264, %p146;
	selp.f32 	%f339, %f262, %f265, %p145;
	setp.ne.s32 	%p147, %r124, 0;
	@%p147 bra 	$L__BB5_26;
	shr.u32 	%r158, %r1, 3;
	and.b32  	%r159, %r158, 124;
	mov.u32 	%r160, _ZZN3cub18CUB_300001_SM_10006detail6reduce28DeviceReduceSingleTileKernelINS2_10policy_hubIfjN4cuda3__47minimumIfEEE10Policy1000EN6thrust24THRUST_300001_SM_1000_NS6detail15normal_iteratorINSC_10device_ptrIfEEEEPfjS8_ffNS5_3std3__410__identityEEEvT0_T1_T2_T3_T4_T6_E12temp_storage;
	add.s32 	%r161, %r160, %r159;
	st.shared.f32 	[%r161+8], %f339;
$L__BB5_26:
	bar.sync 	0;
	setp.ne.s32 	%p148, %r1, 0;
	@%p148 bra 	$L__BB5_50;
	setp.gt.u32 	%p149, %r51, 32;
	ld.shared.f32 	%f266, [_ZZN3cub18CUB_300001_SM_10006detail6reduce28DeviceReduceSingleTileKernelINS2_10policy_hubIfjN4cuda3__47minimumIfEEE10Policy1000EN6thrust24THRUST_300001_SM_1000_NS6detail15normal_iteratorINSC_10device_ptrIfEEEEPfjS8_ffNS5_3std3__410__identityEEEvT0_T1_T2_T3_T4_T6_E12temp_storage+12];
	setp.lt.f32 	%p150, %f339, %f266;
	selp.f32 	%f267, %f339, %f266, %p150;
	selp.f32 	%f268, %f267, %f339, %p149;
	setp.gt.u32 	%p151, %r51, 64;
	ld.shared.f32 	%f269, [_ZZN3cub18CUB_300001_SM_10006detail6reduce28DeviceReduceSingleTileKernelINS2_10policy_hubIfjN4cuda3__47minimumIfEEE10Policy1000EN6thrust24THRUST_300001_SM_1000_NS6detail15normal_iteratorINSC_10device_ptrIfEEEEPfjS8_ffNS5_3std3__410__identityEEEvT0_T1_T2_T3_T4_T6_E12temp_storage+16];
	setp.lt.f32 	%p152, %f268, %f269;
	selp.f32 	%f270, %f268, %f269, %p152;
	selp.f32 	%f271, %f270, %f268, %p151;
	setp.gt.u32 	%p153, %r51, 96;
	ld.shared.f32 	%f272, [_ZZN3cub18CUB_300001_SM_10006detail6reduce28DeviceReduceSingleTileKernelINS2_10policy_hubIfjN4cuda3__47minimumIfEEE10Policy1000EN6thrust24THRUST_300001_SM_1000_NS6detail15normal_iteratorINSC_10device_ptrIfEEEEPfjS8_ffNS5_3std3__410__identityEEEvT0_T1_T2_T3_T4_T6_E12temp_storage+20];
	setp.lt.f32 	%p154, %f271, %f272;
	selp.f32 	%f273, %f271, %f272, %p154;
	selp.f32 	%f274, %f273, %f271, %p153;
	setp.gt.u32 	%p155, %r51, 128;
	ld.shared.f32 	%f275, [_ZZN3cub18CUB_300001_SM_10006detail6reduce28DeviceReduceSingleTileKernelINS2_10policy_hubIfjN4cuda3__47minimumIfEEE10Policy1000EN6thrust24THRUST_300001_SM_1000_NS6detail15normal_iteratorINSC_10device_ptrIfEEEEPfjS8_ffNS5_3std3__410__identityEEEvT0_T1_T2_T3_T4_T6_E12temp_storage+24];
	setp.lt.f32 	%p156, %f274, %f275;
	selp.f32 	%f276, %f274, %f275, %p156;
	selp.f32 	%f277, %f276, %f274, %p155;
	setp.gt.u32 	%p157, %r51, 160;
	ld.shared.f32 	%f278, [_ZZN3cub18CUB_300001_SM_10006detail6reduce28DeviceReduceSingleTileKernelINS2_10policy_hubIfjN4cuda3__47minimumIfEEE10Policy1000EN6thrust24THRUST_300001_SM_1000_NS6detail15normal_iteratorINSC_10device_ptrIfEEEEPfjS8_ffNS5_3std3__410__identityEEEvT0_T1_T2_T3_T4_T6_E12temp_storage+28];
	setp.lt.f32 	%p158, %f277, %f278;
	selp.f32 	%f279, %f277, %f278, %p158;
	selp.f32 	%f280, %f279, %f277, %p157;
	setp.gt.u32 	%p159, %r51, 192;
	ld.shared.f32 	%f281, [_ZZN3cub18CUB_300001_SM_10006detail6reduce28DeviceReduceSingleTileKernelINS2_10policy_hubIfjN4cuda3__47minimumIfEEE10Policy1000EN6thrust24THRUST_300001_SM_1000_NS6detail15normal_iteratorINSC_10device_ptrIfEEEEPfjS8_ffNS5_3std3__410__identityEEEvT0_T1_T2_T3_T4_T6_E12temp_storage+32];
	setp.lt.f32 	%p160, %f280, %f281;
	selp.f32 	%f282, %f280, %f281, %p160;
	selp.f32 	%f283, %f282, %f280, %p159;
	setp.gt.u32 	%p161, %r51, 224;
	ld.shared.f32 	%f284, [_ZZN3cub18CUB_300001_SM_10006detail6reduce28DeviceReduceSingleTileKernelINS2_10policy_hubIfjN4cuda3__47minimumIfEEE10Policy1000EN6thrust24THRUST_300001_SM_1000_NS6detail15normal_iteratorINSC_10device_ptrIfEEEEPfjS8_ffNS5_3std3__410__identityEEEvT0_T1_T2_T3_T4_T6_E12temp_storage+36];
	setp.lt.f32 	%p162, %f283, %f284;
	selp.f32 	%f285, %f283, %f284, %p162;
	selp.f32 	%f339, %f285, %f283, %p161;
	bra.uni 	$L__BB5_50;
$L__BB5_28:
	mov.u32 	%r21, %tid.x;
	mul.wide.u32 	%rd11, %r21, 4;
	add.s64 	%rd12, %rd2, %rd11;
	ld.global.f32 	%f41, [%rd12];
	ld.global.f32 	%f42, [%rd12+1024];
	ld.global.f32 	%f43, [%rd12+2048];
	ld.global.f32 	%f44, [%rd12+3072];
	ld.global.f32 	%f45, [%rd12+4096];
	ld.global.f32 	%f46, [%rd12+5120];
	ld.global.f32 	%f47, [%rd12+6144];
	ld.global.f32 	%f48, [%rd12+7168];
	ld.global.f32 	%f49, [%rd12+8192];
	ld.global.f32 	%f50, [%rd12+9216];
	ld.global.f32 	%f51, [%rd12+10240];
	ld.global.f32 	%f52, [%rd12+11264];
	ld.global.f32 	%f53, [%rd12+12288];
	ld.global.f32 	%f54, [%rd12+13312];
	ld.global.f32 	%f55, [%rd12+14336];
	ld.global.f32 	%f56, [%rd12+15360];
	setp.lt.f32 	%p3, %f41, %f42;
	selp.f32 	%f57, %f41, %f42, %p3;
	setp.lt.f32 	%p4, %f43, %f44;
	selp.f32 	%f58, %f43, %f44, %p4;
	setp.lt.f32 	%p5, %f45, %f46;
	selp.f32 	%f59, %f45, %f46, %p5;
	setp.lt.f32 	%p6, %f47, %f48;
	selp.f32 	%f60, %f47, %f48, %p6;
	setp.lt.f32 	%p7, %f49, %f50;
	selp.f32 	%f61, %f49, %f50, %p7;
	setp.lt.f32 	%p8, %f51, %f52;
	selp.f32 	%f62, %f51, %f52, %p8;
	setp.lt.f32 	%p9, %f53, %f54;
	selp.f32 	%f63, %f53, %f54, %p9;
	setp.lt.f32 	%p10, %f55, %f56;
	selp.f32 	%f64, %f55, %f56, %p10;
	setp.lt.f32 	%p11, %f57, %f58;
	selp.f32 	%f65, %f57, %f58, %p11;
	setp.lt.f32 	%p12, %f59, %f60;
	selp.f32 	%f66, %f59, %f60, %p12;
	setp.lt.f32 	%p13, %f61, %f62;
	selp.f32 	%f67, %f61, %f62, %p13;
	setp.lt.f32 	%p14, %f63, %f64;
	selp.f32 	%f68, %f63, %f64, %p14;
	setp.lt.f32 	%p15, %f65, %f66;
	selp.f32 	%f69, %f65, %f66, %p15;
	setp.lt.f32 	%p16, %f67, %f68;
	selp.f32 	%f70, %f67, %f68, %p16;
	setp.lt.f32 	%p17, %f69, %f70;
	selp.f32 	%f338, %f69, %f70, %p17;
	add.s32 	%r22, %r51, -4096;
	setp.lt.u32 	%p18, %r22, 4096;
	mov.b32 	%r202, 4096;
	@%p18 bra 	$L__BB5_32;
	mov.b32 	%r202, 4096;
$L__BB5_30:
	add.s32 	%r54, %r21, %r202;
	mul.wide.u32 	%rd13, %r54, 4;
	add.s64 	%rd14, %rd2, %rd13;
	ld.global.f32 	%f71, [%rd14];
	ld.global.f32 	%f72, [%rd14+1024];
	ld.global.f32 	%f73, [%rd14+2048];
	ld.global.f32 	%f74, [%rd14+3072];
	ld.global.f32 	%f75, [%rd14+4096];
	ld.global.f32 	%f76, [%rd14+5120];
	ld.global.f32 	%f77, [%rd14+6144];
	ld.global.f32 	%f78, [%rd14+7168];
	ld.global.f32 	%f79, [%rd14+8192];
	ld.global.f32 	%f80, [%rd14+9216];
	ld.global.f32 	%f81, [%rd14+10240];
	ld.global.f32 	%f82, [%rd14+11264];
	ld.global.f32 	%f83, [%rd14+12288];
	ld.global.f32 	%f84, [%rd14+13312];
	ld.global.f32 	%f85, [%rd14+14336];
	ld.global.f32 	%f86, [%rd14+15360];
	setp.lt.f32 	%p19, %f338, %f71;
	selp.f32 	%f87, %f338, %f71, %p19;
	setp.lt.f32 	%p20, %f72, %f73;
	selp.f32 	%f88, %f72, %f73, %p20;
	setp.lt.f32 	%p21, %f74, %f75;
	selp.f32 	%f89, %f74, %f75, %p21;
	setp.lt.f32 	%p22, %f76, %f77;
	selp.f32 	%f90, %f76, %f77, %p22;
	setp.lt.f32 	%p23, %f78, %f79;
	selp.f32 	%f91, %f78, %f79, %p23;
	setp.lt.f32 	%p24, %f80, %f81;
	selp.f32 	%f92, %f80, %f81, %p24;
	setp.lt.f32 	%p25, %f82, %f83;
	selp.f32 	%f93, %f82, %f83, %p25;
	setp.lt.f32 	%p26, %f84, %f85;
	selp.f32 	%f94, %f84, %f85, %p26;
	setp.lt.f32 	%p27, %f87, %f88;
	selp.f32 	%f95, %f87, %f88, %p27;
	setp.lt.f32 	%p28, %f89, %f90;
	selp.f32 	%f96, %f89, %f90, %p28;
	setp.lt.f32 	%p29, %f91, %f92;
	selp.f32 	%f97, %f91, %f92, %p29;
	setp.lt.f32 	%p30, %f93, %f94;
	selp.f32 	%f98, %f93, %f94, %p30;
	setp.lt.f32 	%p31, %f95, %f96;
	selp.f32 	%f99, %f95, %f96, %p31;
	setp.lt.f32 	%p32, %f97, %f98;
	selp.f32 	%f100, %f97, %f98, %p32;
	setp.lt.f32 	%p33, %f99, %f100;
	selp.f32 	%f101, %f99, %f100, %p33;
	setp.lt.f32 	%p34, %f101, %f86;
	selp.f32 	%f338, %f101, %f86, %p34;
	sub.s32 	%r55, %r51, %r202;
	setp.lt.u32 	%p35, %r55, 4096;
	@%p35 bra 	$L__BB5_46;
	add.s32 	%r202, %r202, 4096;
	setp.le.u32 	%p36, %r202, %r22;
	@%p36 bra 	$L__BB5_30;
$L__BB5_32:
	setp.le.u32 	%p37, %r51, %r202;
	sub.s32 	%r56, %r51, %r202;
	setp.ge.s32 	%p38, %r21, %r56;
	or.pred  	%p39, %p37, %p38;
	@%p39 bra 	$L__BB5_46;
	not.b32 	%r58, %r21;
	add.s32 	%r59, %r51, %r58;
	sub.s32 	%r60, %r59, %r202;
	shr.u32 	%r61, %r60, 8;
	add.s32 	%r26, %r61, 1;
	and.b32  	%r27, %r26, 15;
	setp.lt.u32 	%p40, %r60, 3840;
	mov.u32 	%r207, %r21;
	@%p40 bra 	$L__BB5_37;
	or.b32  	%r205, %r21, 2048;
	add.s32 	%r204, %r21, %r202;
	and.b32  	%r62, %r26, 33554416;
	neg.s32 	%r203, %r62;
$L__BB5_35:
	.pragma "nounroll";
	mul.wide.u32 	%rd15, %r204, 4;
	add.s64 	%rd16, %rd2, %rd15;
	ld.global.f32 	%f103, [%rd16];
	setp.lt.f32 	%p41, %f338, %f103;
	selp.f32 	%f104, %f338, %f103, %p41;
	add.s32 	%r63, %r204, 256;
	mul.wide.u32 	%rd17, %r63, 4;
	add.s64 	%rd18, %rd2, %rd17;
	ld.global.f32 	%f105, [%rd18];
	setp.lt.f32 	%p42, %f104, %f105;
	selp.f32 	%f106, %f104, %f105, %p42;
	add.s32 	%r64, %r204, 512;
	mul.wide.u32 	%rd19, %r64, 4;
	add.s64 	%rd20, %rd2, %rd19;
	ld.global.f32 	%f107, [%rd20];
	setp.lt.f32 	%p43, %f106, %f107;
	selp.f32 	%f108, %f106, %f107, %p43;
	add.s32 	%r65, %r204, 768;
	mul.wide.u32 	%rd21, %r65, 4;
	add.s64 	%rd22, %rd2, %rd21;
	ld.global.f32 	%f109, [%rd22];
	setp.lt.f32 	%p44, %f108, %f109;
	selp.f32 	%f110, %f108, %f109, %p44;
	add.s32 	%r66, %r204, 1024;
	mul.wide.u32 	%rd23, %r66, 4;
	add.s64 	%rd24, %rd2, %rd23;
	ld.global.f32 	%f111, [%rd24];
	setp.lt.f32 	%p45, %f110, %f111;
	selp.f32 	%f112, %f110, %f111, %p45;
	add.s32 	%r67, %r204, 1280;
	mul.wide.u32 	%rd25, %r67, 4;
	add.s64 	%rd26, %rd2, %rd25;
	ld.global.f32 	%f113, [%rd26];
	setp.lt.f32 	%p46, %f112, %f113;
	selp.f32 	%f114, %f112, %f113, %p46;
	add.s32 	%r68, %r204, 1536;
	mul.wide.u32 	%rd27, %r68, 4;
	add.s64 	%rd28, %rd2, %rd27;
	ld.global.f32 	%f115, [%rd28];
	setp.lt.f32 	%p47, %f114, %f115;
	selp.f32 	%f116, %f114, %f115, %p47;
	add.s32 	%r69, %r204, 1792;
	mul.wide.u32 	%rd29, %r69, 4;
	add.s64 	%rd30, %rd2, %rd29;
	ld.global.f32 	%f117, [%rd30];
	setp.lt.f32 	%p48, %f116, %f117;
	selp.f32 	%f118, %f116, %f117, %p48;
	add.s32 	%r70, %r204, 2048;
	mul.wide.u32 	%rd31, %r70, 4;
	add.s64 	%rd32, %rd2, %rd31;
	ld.global.f32 	%f119, [%rd32];
	setp.lt.f32 	%p49, %f118, %f119;
	selp.f32 	%f120, %f118, %f119, %p49;
	add.s32 	%r71, %r204, 2304;
	mul.wide.u32 	%rd33, %r71, 4;
	add.s64 	%rd34, %rd2, %rd33;
	ld.global.f32 	%f121, [%rd34];
	setp.lt.f32 	%p50, %f120, %f121;
	selp.f32 	%f122, %f120, %f121, %p50;
	add.s32 	%r72, %r204, 2560;
	mul.wide.u32 	%rd35, %r72, 4;
	add.s64 	%rd36, %rd2, %rd35;
	ld.global.f32 	%f123, [%rd36];
	setp.lt.f32 	%p51, %f122, %f123;
	selp.f32 	%f124, %f122, %f123, %p51;
	add.s32 	%r73, %r204, 2816;
	mul.wide.u32 	%rd37, %r73, 4;
	add.s64 	%rd38, %rd2, %rd37;
	ld.global.f32 	%f125, [%rd38];
	setp.lt.f32 	%p52, %f124, %f125;
	selp.f32 	%f126, %f124, %f125, %p52;
	add.s32 	%r74, %r204, 3072;
	mul.wide.u32 	%rd39, %r74, 4;
	add.s64 	%rd40, %rd2, %rd39;
	ld.global.f32 	%f127, [%rd40];
	setp.lt.f32 	%p53, %f126, %f127;
	selp.f32 	%f128, %f126, %f127, %p53;
	add.s32 	%r75, %r204, 3328;
	mul.wide.u32 	%rd41, %r75, 4;
	add.s64 	%rd42, %rd2, %rd41;
	ld.global.f32 	%f129, [%rd42];
	setp.lt.f32 	%p54, %f128, %f129;
	selp.f32 	%f130, %f128, %f129, %p54;
	add.s32 	%r76, %r204, 3584;
	mul.wide.u32 	%rd43, %r76, 4;
	add.s64 	%rd44, %rd2, %rd43;
	ld.global.f32 	%f131, [%rd44];
	setp.lt.f32 	%p55, %f130, %f131;
	selp.f32 	%f132, %f130, %f131, %p55;
	add.s32 	%r77, %r204, 3840;
	mul.wide.u32 	%rd45, %r77, 4;
	add.s64 	%rd46, %rd2, %rd45;
	ld.global.f32 	%f133, [%rd46];
	setp.lt.f32 	%p56, %f132, %f133;
	selp.f32 	%f338, %f132, %f133, %p56;
	add.s32 	%r205, %r205, 4096;
	add.s32 	%r204, %r204, 4096;
	add.s32 	%r203, %r203, 16;
	setp.ne.s32 	%p57, %r203, 0;
	@%p57 bra 	$L__BB5_35;
	add.s32 	%r207, %r205, -2048;
$L__BB5_37:
	setp.eq.s32 	%p58, %r27, 0;
	@%p58 bra 	$L__BB5_46;
	and.b32  	%r39, %r26, 7;
	setp.lt.u32 	%p59, %r27, 8;
	@%p59 bra 	$L__BB5_40;
	add.s32 	%r78, %r207, %r202;
	mul.wide.u32 	%rd47, %r78, 4;
	add.s64 	%rd48, %rd2, %rd47;
	ld.global.f32 	%f135, [%rd48];
	setp.lt.f32 	%p60, %f338, %f135;
	selp.f32 	%f136, %f338, %f135, %p60;
	add.s32 	%r79, %r78, 256;
	mul.wide.u32 	%rd49, %r79, 4;
	add.s64 	%rd50, %rd2, %rd49;
	ld.global.f32 	%f137, [%rd50];
	setp.lt.f32 	%p61, %f136, %f137;
	selp.f32 	%f138, %f136, %f137, %p61;
	add.s32 	%r80, %r78, 512;
	mul.wide.u32 	%rd51, %r80, 4;
	add.s64 	%rd52, %rd2, %rd51;
	ld.global.f32 	%f139, [%rd52];
	setp.lt.f32 	%p62, %f138, %f139;
	selp.f32 	%f140, %f138, %f139, %p62;
	add.s32 	%r81, %r78, 768;
	mul.wide.u32 	%rd53, %r81, 4;
	add.s64 	%rd54, %rd2, %rd53;
	ld.global.f32 	%f141, [%rd54];
	setp.lt.f32 	%p63, %f140, %f141;
	selp.f32 	%f142, %f140, %f141, %p63;
	add.s32 	%r82, %r78, 1024;
	mul.wide.u32 	%rd55, %r82, 4;
	add.s64 	%rd56, %rd2, %rd55;
	ld.global.f32 	%f143, [%rd56];
	setp.lt.f32 	%p64, %f142, %f143;
	selp.f32 	%f144, %f142, %f143, %p64;
	add.s32 	%r83, %r78, 1280;
	mul.wide.u32 	%rd57, %r83, 4;
	add.s64 	%rd58, %rd2, %rd57;
	ld.global.f32 	%f145, [%rd58];
	setp.lt.f32 	%p65, %f144, %f145;
	selp.f32 	%f146, %f144, %f145, %p65;
	add.s32 	%r84, %r78, 1536;
	mul.wide.u32 	%rd59, %r84, 4;
	add.s64 	%rd60, %rd2, %rd59;
	ld.global.f32 	%f147, [%rd60];
	setp.lt.f32 	%p66, %f146, %f147;
	selp.f32 	%f148, %f146, %f147, %p66;
	add.s32 	%r85, %r78, 1792;
	mul.wide.u32 	%rd61, %r85, 4;
	add.s64 	%rd62, %rd2, %rd61;
	ld.global.f32 	%f149, [%rd62];
	setp.lt.f32 	%p67, %f148, %f149;
	selp.f32 	%f338, %f148, %f149, %p67;
	add.s32 	%r207, %r207, 2048;
$L__BB5_40:
	setp.eq.s32 	%p68, %r39, 0;
	@%p68 bra 	$L__BB5_46;
	and.b32  	%r42, %r26, 3;
	setp.lt.u32 	%p69, %r39, 4;
	@%p69 bra 	$L__BB5_43;
	add.s32 	%r86, %r207, %r202;
	mul.wide.u32 	%rd63, %r86, 4;
	add.s64 	%rd64, %rd2, %rd63;
	ld.global.f32 	%f151, [%rd64];
	setp.lt.f32 	%p70, %f338, %f151;
	selp.f32 	%f152, %f338, %f151, %p70;
	add.s32 	%r87, %r86, 256;
	mul.wide.u32 	%rd65, %r87, 4;
	add.s64 	%rd66, %rd2, %rd65;
	ld.global.f32 	%f153, [%rd66];
	setp.lt.f32 	%p71, %f152, %f153;
	selp.f32 	%f154, %f152, %f153, %p71;
	add.s32 	%r88, %r86, 512;
	mul.wide.u32 	%rd67, %r88, 4;
	add.s64 	%rd68, %rd2, %rd67;
	ld.global.f32 	%f155, [%rd68];
	setp.lt.f32 	%p72, %f154, %f155;
	selp.f32 	%f156, %f154, %f155, %p72;
	add.s32 	%r89, %r86, 768;
	mul.wide.u32 	%rd69, %r89, 4;
	add.s64 	%rd70, %rd2, %rd69;
	ld.global.f32 	%f157, [%rd70];
	setp.lt.f32 	%p73, %f156, %f157;
	selp.f32 	%f338, %f156, %f157, %p73;
	add.s32 	%r207, %r207, 1024;
$L__BB5_43:
	setp.eq.s32 	%p74, %r42, 0;
	@%p74 bra 	$L__BB5_46;
	add.s32 	%r210, %r207, %r202;
	neg.s32 	%r209, %r42;
$L__BB5_45:
	.pragma "nounroll";
	mul.wide.u32 	%rd71, %r210, 4;
	add.s64 	%rd72, %rd2, %rd71;
	ld.global.f32 	%f158, [%rd72];
	setp.lt.f32 	%p75, %f338, %f158;
	selp.f32 	%f338, %f338, %f158, %p75;
	add.s32 	%r210, %r210, 256;
	add.s32 	%r209, %r209, 1;
	setp.ne.s32 	%p76, %r209, 0;
	@%p76 bra 	$L__BB5_45;
$L__BB5_46:
	// begin inline asm
	mov.u32 %r90, %laneid;
	// end inline asm
	mov.b32 	%r92, %f338;
	mov.b32 	%r93, 1;
	mov.b32 	%r114, 31;
	mov.b32 	%r115, -1;
	// begin inline asm
	shfl.sync.down.b32 %r91, %r92, %r93, %r114, %r115;
	// end inline asm
	mov.b32 	%f159, %r91;
	setp.gt.s32 	%p77, %r90, 30;
	setp.lt.f32 	%p78, %f338, %f159;
	selp.f32 	%f160, %f338, %f159, %p78;
	selp.f32 	%f161, %f338, %f160, %p77;
	mov.b32 	%r97, %f161;
	mov.b32 	%r98, 2;
	// begin inline asm
	shfl.sync.down.b32 %r96, %r97, %r98, %r114, %r115;
	// end inline asm
	mov.b32 	%f163, %r96;
	setp.gt.s32 	%p79, %r90, 29;
	setp.lt.f32 	%p80, %f161, %f163;
	selp.f32 	%f164, %f161, %f163, %p80;
	selp.f32 	%f165, %f161, %f164, %p79;
	mov.b32 	%r102, %f165;
	mov.b32 	%r103, 4;
	// begin inline asm
	shfl.sync.down.b32 %r101, %r102, %r103, %r114, %r115;
	// end inline asm
	mov.b32 	%f167, %r101;
	setp.gt.s32 	%p81, %r90, 27;
	setp.lt.f32 	%p82, %f165, %f167;
	selp.f32 	%f168, %f165, %f167, %p82;
	selp.f32 	%f169, %f165, %f168, %p81;
	mov.b32 	%r107, %f169;
	mov.b32 	%r108, 8;
	// begin inline asm
	shfl.sync.down.b32 %r106, %r107, %r108, %r114, %r115;
	// end inline asm
	mov.b32 	%f171, %r106;
	setp.gt.s32 	%p83, %r90, 23;
	setp.lt.f32 	%p84, %f169, %f171;
	selp.f32 	%f172, %f169, %f171, %p84;
	selp.f32 	%f173, %f169, %f172, %p83;
	mov.b32 	%r112, %f173;
	mov.b32 	%r113, 16;
	// begin inline asm
	shfl.sync.down.b32 %r111, %r112, %r113, %r114, %r115;
	// end inline asm
	mov.b32 	%f175, %r111;
	setp.gt.s32 	%p85, %r90, 15;
	setp.lt.f32 	%p86, %f173, %f175;
	selp.f32 	%f176, %f173, %f175, %p86;
	selp.f32 	%f339, %f173, %f176, %p85;
	setp.ne.s32 	%p87, %r90, 0;
	@%p87 bra 	$L__BB5_48;
	shr.u32 	%r116, %r21, 3;
	and.b32  	%r117, %r116, 124;
	mov.u32 	%r118, _ZZN3cub18CUB_300001_SM_10006detail6reduce28DeviceReduceSingleTileKernelINS2_10policy_hubIfjN4cuda3__47minimumIfEEE10Policy1000EN6thrust24THRUST_300001_SM_1000_NS6detail15normal_iteratorINSC_10device_ptrIfEEEEPfjS8_ffNS5_3std3__410__identityEEEvT0_T1_T2_T3_T4_T6_E12temp_storage;
	add.s32 	%r119, %r118, %r117;
	st.shared.f32 	[%r119+8], %f339;
$L__BB5_48:
	bar.sync 	0;
	setp.ne.s32 	%p88, %r21, 0;
	@%p88 bra 	$L__BB5_50;
	ld.shared.f32 	%f177, [_ZZN3cub18CUB_300001_SM_10006detail6reduce28DeviceReduceSingleTileKernelINS2_10policy_hubIfjN4cuda3__47minimumIfEEE10Policy1000EN6thrust24THRUST_300001_SM_1000_NS6detail15normal_iteratorINSC_10device_ptrIfEEEEPfjS8_ffNS5_3std3__410__identityEEEvT0_T1_T2_T3_T4_T6_E12temp_storage+12];
	setp.lt.f32 	%p89, %f339, %f177;
	selp.f32 	%f178, %f339, %f177, %p89;
	ld.shared.f32 	%f179, [_ZZN3cub18CUB_300001_SM_10006detail6reduce28DeviceReduceSingleTileKernelINS2_10policy_hubIfjN4cuda3__47minimumIfEEE10Policy1000EN6thrust24THRUST_300001_SM_1000_NS6detail15normal_iteratorINSC_10device_ptrIfEEEEPfjS8_ffNS5_3std3__410__identityEEEvT0_T1_T2_T3_T4_T6_E12temp_storage+16];
	setp.lt.f32 	%p90, %f178, %f179;
	selp.f32 	%f180, %f178, %f179, %p90;
	ld.shared.f32 	%f181, [_ZZN3cub18CUB_300001_SM_10006detail6reduce28DeviceReduceSingleTileKernelINS2_10policy_hubIfjN4cuda3__47minimumIfEEE10Policy1000EN6thrust24THRUST_300001_SM_1000_NS6detail15normal_iteratorINSC_10device_ptrIfEEEEPfjS8_ffNS5_3std3__410__identityEEEvT0_T1_T2_T3_T4_T6_E12temp_storage+20];
	setp.lt.f32 	%p91, %f180, %f181;
	selp.f32 	%f182, %f180, %f181, %p91;
	ld.shared.f32 	%f183, [_ZZN3cub18CUB_300001_SM_10006detail6reduce28DeviceReduceSingleTileKernelINS2_10policy_hubIfjN4cuda3__47minimumIfEEE10Policy1000EN6thrust24THRUST_300001_SM_1000_NS6detail15normal_iteratorINSC_10device_ptrIfEEEEPfjS8_ffNS5_3std3__410__identityEEEvT0_T1_T2_T3_T4_T6_E12temp_storage+24];
	setp.lt.f32 	%p92, %f182, %f183;
	selp.f32 	%f184, %f182, %f183, %p92;
	ld.shared.f32 	%f185, [_ZZN3cub18CUB_300001_SM_10006detail6reduce28DeviceReduceSingleTileKernelINS2_10policy_hubIfjN4cuda3__47minimumIfEEE10Policy1000EN6thrust24THRUST_300001_SM_1000_NS6detail15normal_iteratorINSC_10device_ptrIfEEEEPfjS8_ffNS5_3std3__410__identityEEEvT0_T1_T2_T3_T4_T6_E12temp_storage+28];
	setp.lt.f32 	%p93, %f184, %f185;
	selp.f32 	%f186, %f184, %f185, %p93;
	ld.shared.f32 	%f187, [_ZZN3cub18CUB_300001_SM_10006detail6reduce28DeviceReduceSingleTileKernelINS2_10policy_hubIfjN4cuda3__47minimumIfEEE10Policy1000EN6thrust24THRUST_300001_SM_1000_NS6detail15normal_iteratorINSC_10device_ptrIfEEEEPfjS8_ffNS5_3std3__410__identityEEEvT0_T1_T2_T3_T4_T6_E12temp_storage+32];
	setp.lt.f32 	%p94, %f186, %f187;
	selp.f32 	%f188, %f186, %f187, %p94;
	ld.shared.f32 	%f189, [_ZZN3cub18CUB_300001_SM_10006detail6reduce28DeviceReduceSingleTileKernelINS2_10policy_hubIfjN4cuda3__47minimumIfEEE10Policy1000EN6thrust24THRUST_300001_SM_1000_NS6detail15normal_iteratorINSC_10device_ptrIfEEEEPfjS8_ffNS5_3std3__410__identityEEEvT0_T1_T2_T3_T4_T6_E12temp_storage+36];
	setp.lt.f32 	%p95, %f188, %f189;
	selp.f32 	%f339, %f188, %f189, %p95;
$L__BB5_50:
	mov.u32 	%r192, %tid.x;
	setp.ne.s32 	%p182, %r192, 0;
	@%p182 bra 	$L__BB5_52;
	setp.lt.f32 	%p183, %f40, %f339;
	selp.f32 	%f317, %f40, %f339, %p183;
	st.global.f32 	[%rd1], %f317;
$L__BB5_52:
	ret;

}
	// .globl	_ZN3cub18CUB_300001_SM_10006detail6reduce18DeviceReduceKernelINS2_10policy_hubIfjN4cuda3__47minimumIfEEE10Policy1000EN6thrust24THRUST_300001_SM_1000_NS6detail15normal_iteratorINSC_10device_ptrIfEEEEjS8_fNS5_3std3__410__identityEEEvT0_PT3_T1_NS0_13GridEvenShareISO_EET2_T4_
.visible .entry _ZN3cub18CUB_300001_SM_10006detail6reduce18DeviceReduceKernelINS2_10policy_hubIfjN4cuda3__47minimumIfEEE10Policy1000EN6thrust24THRUST_300001_SM_1000_NS6detail15normal_iteratorINSC_10device_ptrIfEEEEjS8_fNS5_3std3__410__identityEEEvT0_PT3_T1_NS0_13GridEvenShareISO_EET2_T4_(
	.param .align 8 .b8 _ZN3cub18CUB_300001_SM_10006detail6reduce18DeviceReduceKernelINS2_10policy_hubIfjN4cuda3__47minimumIfEEE10Policy1000EN6thrust24THRUST_300001_SM_1000_NS6detail15normal_iteratorINSC_10device_ptrIfEEEEjS8_fNS5_3std3__410__identityEEEvT0_PT3_T1_NS0_13GridEvenShareISO_EET2_T4__param_0[8],
	.param .u64 .ptr .align 1 _ZN3cub18CUB_300001_SM_10006detail6reduce18DeviceReduceKernelINS2_10policy_hubIfjN4cuda3__47minimumIfEEE10Policy1000EN6thrust24THRUST_300001_SM_1000_NS6detail15normal_iteratorINSC_10device_ptrIfEEEEjS8_fNS5_3std3__410__identityEEEvT0_PT3_T1_NS0_13GridEvenShareISO_EET2_T4__param_1,
	.param .u32 _ZN3cub18CUB_300001_SM_10006detail6reduce18DeviceReduceKernelINS2_10policy_hubIfjN4cuda3__47minimumIfEEE10Policy1000EN6thrust24THRUST_300001_SM_1000_NS6detail15normal_iteratorINSC_10device_ptrIfEEEEjS8_fNS5_3std3__410__identityEEEvT0_PT3_T1_NS0_13GridEvenShareISO_EET2_T4__param_2,
	.param .align 4 .b8 _ZN3cub18CUB_300001_SM_10006detail6reduce18DeviceReduceKernelINS2_10policy_hubIfjN4cuda3__47minimumIfEEE10Policy1000EN6thrust24THRUST_300001_SM_1000_NS6detail15normal_iteratorINSC_10device_ptrIfEEEEjS8_fNS5_3std3__410__identityEEEvT0_PT3_T1_NS0_13GridEvenShareISO_EET2_T4__param_3[40],
	.param .align 1 .b8 _ZN3cub18CUB_300001_SM_10006detail6reduce18DeviceReduceKernelINS2_10policy_hubIfjN4cuda3__47minimumIfEEE10Policy1000EN6thrust24THRUST_300001_SM_1000_NS6detail15normal_iteratorINSC_10device_ptrIfEEEEjS8_fNS5_3std3__410__identityEEEvT0_PT3_T1_NS0_13GridEvenShareISO_EET2_T4__param_4[1],
	.param .align 1 .b8 _ZN3cub18CUB_300001_SM_10006detail6reduce18DeviceReduceKernelINS2_10policy_hubIfjN4cuda3__47minimumIfEEE10Policy1000EN6thrust24THRUST_300001_SM_1000_NS6detail15normal_iteratorINSC_10device_ptrIfEEEEjS8_fNS5_3std3__410__identityEEEvT0_PT3_T1_NS0_13GridEvenShareISO_EET2_T4__param_5[1]
)
.maxntid 256
{
	.reg .pred 	%p<182>;
	.reg .b16 	%rs<4>;
	.reg .b32 	%r<279>;
	.reg .b32 	%f<336>;
	.reg .b64 	%rd<130>;
	// demoted variable
	.shared .align 4 .b8 _ZZN3cub18CUB_300001_SM_10006detail6reduce18DeviceReduceKernelINS2_10policy_hubIfjN4cuda3__47minimumIfEEE10Policy1000EN6thrust24THRUST_300001_SM_1000_NS6detail15normal_iteratorINSC_10device_ptrIfEEEEjS8_fNS5_3std3__410__identityEEEvT0_PT3_T1_NS0_13GridEvenShareISO_EET2_T4_E12temp_storage[44];
	ld.param.u32 	%r1, [_ZN3cub18CUB_300001_SM_10006detail6reduce18DeviceReduceKernelINS2_10policy_hubIfjN4cuda3__47minimumIfEEE10Policy1000EN6thrust24THRUST_300001_SM_1000_NS6detail15normal_iteratorINSC_10device_ptrIfEEEEjS8_fNS5_3std3__410__identityEEEvT0_PT3_T1_NS0_13GridEvenShareISO_EET2_T4__param_3+20];
	ld.param.u32 	%r2, [_ZN3cub18CUB_300001_SM_10006detail6reduce18DeviceReduceKernelINS2_10policy_hubIfjN4cuda3__47minimumIfEEE10Policy1000EN6thrust24THRUST_300001_SM_1000_NS6detail15normal_iteratorINSC_10device_ptrIfEEEEjS8_fNS5_3std3__410__identityEEEvT0_PT3_T1_NS0_13GridEvenShareISO_EET2_T4__param_3+24];
	ld.param.u64 	%rd3, [_ZN3cub18CUB_300001_SM_10006detail6reduce18DeviceReduceKernelINS2_10policy_hubIfjN4cuda3__47minimumIfEEE10Policy1000EN6thrust24THRUST_300001_SM_1000_NS6detail15normal_iteratorINSC_10device_ptrIfEEEEjS8_fNS5_3std3__410__identityEEEvT0_PT3_T1_NS0_13GridEvenShareISO_EET2_T4__param_0];
	cvta.to.global.u64 	%rd1, %rd3;
	mov.u32 	%r3, %ctaid.x;
	shl.b32 	%r4, %r2, 12;
	shl.b32 	%r270, %r3, 12;
	sub.s32 	%r6, %r1, %r270;
	setp.gt.u32 	%p1, %r6, 4095;
	@%p1 bra 	$L__BB6_26;
	mov.u32 	%r7, %tid.x;
	setp.ge.u32 	%p95, %r7, %r6;
	mov.f32 	%f324, 0f00000000;
	mov.u32 	%r261, %r7;
	@%p95 bra 	$L__BB6_3;
	add.s32 	%r155, %r270, %r7;
	mul.wide.u32 	%rd66, %r155, 4;
	add.s64 	%rd67, %rd1, %rd66;
	ld.global.f32 	%f324, [%rd67];
	add.s32 	%r261, %r7, 256;
$L__BB6_3:
	setp.ge.u32 	%p96, %r261, %r6;
	@%p96 bra 	$L__BB6_17;
	not.b32 	%r156, %r261;
	add.s32 	%r157, %r1, %r156;
	sub.s32 	%r158, %r157, %r270;
	shr.u32 	%r159, %r158, 8;
	add.s32 	%r10, %r159, 1;
	and.b32  	%r11, %r10, 15;
	setp.lt.u32 	%p97, %r158, 3840;
	@%p97 bra 	$L__BB6_8;
	or.b32  	%r260, %r261, 2048;
	add.s32 	%r259, %r261, %r270;
	and.b32  	%r160, %r10, 33554416;
	neg.s32 	%r258, %r160;
$L__BB6_6:
	.pragma "nounroll";
	mul.wide.u32 	%rd68, %r259, 4;
	add.s64 	%rd69, %rd1, %rd68;
	ld.global.f32 	%f190, [%rd69];
	setp.lt.f32 	%p98, %f324, %f190;
	selp.f32 	%f191, %f324, %f190, %p98;
	add.s32 	%r161, %r259, 256;
	mul.wide.u32 	%rd70, %r161, 4;
	add.s64 	%rd71, %rd1, %rd70;
	ld.global.f32 	%f192, [%rd71];
	setp.lt.f32 	%p99, %f191, %f192;
	selp.f32 	%f193, %f191, %f192, %p99;
	add.s32 	%r162, %r259, 512;
	mul.wide.u32 	%rd72, %r162, 4;
	add.s64 	%rd73, %rd1, %rd72;
	ld.global.f32 	%f194, [%rd73];
	setp.lt.f32 	%p100, %f193, %f194;
	selp.f32 	%f195, %f193, %f194, %p100;
	add.s32 	%r163, %r259, 768;
	mul.wide.u32 	%rd74, %r163, 4;
	add.s64 	%rd75, %rd1, %rd74;
	ld.global.f32 	%f196, [%rd75];
	setp.lt.f32 	%p101, %f195, %f196;
	selp.f32 	%f197, %f195, %f196, %p101;
	add.s32 	%r164, %r259, 1024;
	mul.wide.u32 	%rd76, %r164, 4;
	add.s64 	%rd77, %rd1, %rd76;
	ld.global.f32 	%f198, [%rd77];
	setp.lt.f32 	%p102, %f197, %f198;
	selp.f32 	%f199, %f197, %f198, %p102;
	add.s32 	%r165, %r259, 1280;
	mul.wide.u32 	%rd78, %r165, 4;
	add.s64 	%rd79, %rd1, %rd78;
	ld.global.f32 	%f200, [%rd79];
	setp.lt.f32 	%p103, %f199, %f200;
	selp.f32 	%f201, %f199, %f200, %p103;
	add.s32 	%r166, %r259, 1536;
	mul.wide.u32 	%rd80, %r166, 4;
	add.s64 	%rd81, %rd1, %rd80;
	ld.global.f32 	%f202, [%rd81];
	setp.lt.f32 	%p104, %f201, %f202;
	selp.f32 	%f203, %f201, %f202, %p104;
	add.s32 	%r167, %r259, 1792;
	mul.wide.u32 	%rd82, %r167, 4;
	add.s64 	%rd83, %rd1, %rd82;
	ld.global.f32 	%f204, [%rd83];
	setp.lt.f32 	%p105, %f203, %f204;
	selp.f32 	%f205, %f203, %f204, %p105;
	add.s32 	%r168, %r259, 2048;
	mul.wide.u32 	%rd84, %r168, 4;
	add.s64 	%rd85, %rd1, %rd84;
	ld.global.f32 	%f206, [%rd85];
	setp.lt.f32 	%p106, %f205, %f206;
	selp.f32 	%f207, %f205, %f206, %p106;
	add.s32 	%r169, %r259, 2304;
	mul.wide.u32 	%rd86, %r169, 4;
	add.s64 	%rd87, %rd1, %rd86;
	ld.global.f32 	%f208, [%rd87];
	setp.lt.f32 	%p107, %f207, %f208;
	selp.f32 	%f209, %f207, %f208, %p107;
	add.s32 	%r170, %r259, 2560;
	mul.wide.u32 	%rd88, %r170, 4;
	add.s64 	%rd89, %rd1, %rd88;
	ld.global.f32 	%f210, [%rd89];
	setp.lt.f32 	%p108, %f209, %f210;
	selp.f32 	%f211, %f209, %f210, %p108;
	add.s32 	%r171, %r259, 2816;
	mul.wide.u32 	%rd90, %r171, 4;
	add.s64 	%rd91, %rd1, %rd90;
	ld.global.f32 	%f212, [%rd91];
	setp.lt.f32 	%p109, %f211, %f212;
	selp.f32 	%f213, %f211, %f212, %p109;
	add.s32 	%r172, %r259, 3072;
	mul.wide.u32 	%rd92, %r172, 4;
	add.s64 	%rd93, %rd1, %rd92;
	ld.global.f32 	%f214, [%rd93];
	setp.lt.f32 	%p110, %f213, %f214;
	selp.f32 	%f215, %f213, %f214, %p110;
	add.s32 	%r173, %r259, 3328;
	mul.wide.u32 	%rd94, %r173, 4;
	add.s64 	%rd95, %rd1, %rd94;
	ld.global.f32 	%f216, [%rd95];
	setp.lt.f32 	%p111, %f215, %f216;
	selp.f32 	%f217, %f215, %f216, %p111;
	add.s32 	%r174, %r259, 3584;
	mul.wide.u32 	%rd96, %r174, 4;
	add.s64 	%rd97, %rd1, %rd96;
	ld.global.f32 	%f218, [%rd97];
	setp.lt.f32 	%p112, %f217, %f218;
	selp.f32 	%f219, %f217, %f218, %p112;
	add.s32 	%r175, %r259, 3840;
	mul.wide.u32 	%rd98, %r175, 4;
	add.s64 	%rd99, %rd1, %rd98;
	ld.global.f32 	%f220, [%rd99];
	setp.lt.f32 	%p113, %f219, %f220;
	selp.f32 	%f324, %f219, %f220, %p113;
	add.s32 	%r260, %r260, 4096;
	add.s32 	%r259, %r259, 4096;
	add.s32 	%r258, %r258, 16;
	setp.ne.s32 	%p114, %r258, 0;
	@%p114 bra 	$L__BB6_6;
	add.s32 	%r261, %r260, -2048;
$L__BB6_8:
	setp.eq.s32 	%p115, %r11, 0;
	@%p115 bra 	$L__BB6_17;
	and.b32  	%r23, %r10, 7;
	setp.lt.u32 	%p116, %r11, 8;
	@%p116 bra 	$L__BB6_11;
	add.s32 	%r176, %r270, %r261;
	mul.wide.u32 	%rd100, %r176, 4;
	add.s64 	%rd101, %rd1, %rd100;
	ld.global.f32 	%f222, [%rd101];
	setp.lt.f32 	%p117, %f324, %f222;
	selp.f32 	%f223, %f324, %f222, %p117;
	add.s32 	%r177, %r176, 256;
	mul.wide.u32 	%rd102, %r177, 4;
	add.s64 	%rd103, %rd1, %rd102;
	ld.global.f32 	%f224, [%rd103];
	setp.lt.f32 	%p118, %f223, %f224;
	selp.f32 	%f225, %f223, %f224, %p118;
	add.s32 	%r178, %r176, 512;
	mul.wide.u32 	%rd104, %r178, 4;
	add.s64 	%rd105, %rd1, %rd104;
	ld.global.f32 	%f226, [%rd105];
	setp.lt.f32 	%p119, %f225, %f226;
	selp.f32 	%f227, %f225, %f226, %p119;
	add.s32 	%r179, %r176, 768;
	mul.wide.u32 	%rd106, %r179, 4;
	add.s64 	%rd107, %rd1, %rd106;
	ld.global.f32 	%f228, [%rd107];
	setp.lt.f32 	%p120, %f227, %f228;
	selp.f32 	%f229, %f227, %f228, %p120;
	add.s32 	%r180, %r176, 1024;
	mul.wide.u32 	%rd108, %r180, 4;
	add.s64 	%rd109, %rd1, %rd108;
	ld.global.f32 	%f230, [%rd109];
	setp.lt.f32 	%p121, %f229, %f230;
	selp.f32 	%f231, %f229, %f230, %p121;
	add.s32 	%r181, %r176, 1280;
	mul.wide.u32 	%rd110, %r181, 4;
	add.s64 	%rd111, %rd1, %rd110;
	ld.global.f32 	%f232, [%rd111];
	setp.lt.f32 	%p122, %f231, %f232;
	selp.f32 	%f233, %f231, %f232, %p122;
	add.s32 	%r182, %r176, 1536;
	mul.wide.u32 	%rd112, %r182, 4;
	add.s64 	%rd113, %rd1, %rd112;
	ld.global.f32 	%f234, [%rd113];
	setp.lt.f32 	%p123, %f233, %f234;
	selp.f32 	%f235, %f233, %f234, %p123;
	add.s32 	%r183, %r176, 1792;
	mul.wide.u32 	%rd114, %r183, 4;
	add.s64 	%rd115, %rd1, %rd114;
	ld.global.f32 	%f236, [%rd115];
	setp.lt.f32 	%p124, %f235, %f236;
	selp.f32 	%f324, %f235, %f236, %p124;
	add.s32 	%r261, %r261, 2048;
$L__BB6_11:
	setp.eq.s32 	%p125, %r23, 0;
	@%p125 bra 	$L__BB6_17;
	and.b32  	%r26, %r10, 3;
	setp.lt.u32 	%p126, %r23, 4;
	@%p126 bra 	$L__BB6_14;
	add.s32 	%r184, %r270, %r261;
	mul.wide.u32 	%rd116, %r184, 4;
	add.s64 	%rd117, %rd1, %rd116;
	ld.global.f32 	%f238, [%rd117];
	setp.lt.f32 	%p127, %f324, %f238;
	selp.f32 	%f239, %f324, %f238, %p127;
	add.s32 	%r185, %r184, 256;
	mul.wide.u32 	%rd118, %r185, 4;
	add.s64 	%rd119, %rd1, %rd118;
	ld.global.f32 	%f240, [%rd119];
	setp.lt.f32 	%p128, %f239, %f240;
	selp.f32 	%f241, %f239, %f240, %p128;
	add.s32 	%r186, %r184, 512;
	mul.wide.u32 	%rd120, %r186, 4;
	add.s64 	%rd121, %rd1, %rd120;
	ld.global.f32 	%f242, [%rd121];
	setp.lt.f32 	%p129, %f241, %f242;
	selp.f32 	%f243, %f241, %f242, %p129;
	add.s32 	%r187, %r184, 768;
	mul.wide.u32 	%rd122, %r187, 4;
	add.s64 	%rd123, %rd1, %rd122;
	ld.global.f32 	%f244, [%rd123];
	setp.lt.f32 	%p130, %f243, %f244;
	selp.f32 	%f324, %f243, %f244, %p130;
	add.s32 	%r261, %r261, 1024;
$L__BB6_14:
	setp.eq.s32 	%p131, %r26, 0;
	@%p131 bra 	$L__BB6_17;
	add.s32 	%r265, %r261, %r270;
	neg.s32 	%r264, %r26;
$L__BB6_16:
	.pragma "nounroll";
	mul.wide.u32 	%rd124, %r265, 4;
	add.s64 	%rd125, %rd1, %rd124;
	ld.global.f32 	%f245, [%rd125];
	setp.lt.f32 	%p132, %f324, %f245;
	selp.f32 	%f324, %f324, %f245, %p132;
	add.s32 	%r265, %r265, 256;
	add.s32 	%r264, %r264, 1;
	setp.ne.s32 	%p133, %r264, 0;
	@%p133 bra 	$L__BB6_16;
$L__BB6_17:
	setp.lt.u32 	%p134, %r6, 256;
	@%p134 bra 	$L__BB6_22;
	// begin inline asm
	mov.u32 %r226, %laneid;
	// end inline asm
	mov.b32 	%r228, %f324;
	mov.b32 	%r229, 1;
	mov.b32 	%r250, 31;
	mov.b32 	%r251, -1;
	// begin inline asm
	shfl.sync.down.b32 %r227, %r228, %r229, %r250, %r251;
	// end inline asm
	mov.b32 	%f284, %r227;
	setp.gt.s32 	%p162, %r226, 30;
	setp.lt.f32 	%p163, %f324, %f284;
	selp.f32 	%f285, %f324, %f284, %p163;
	selp.f32 	%f286, %f324, %f285, %p162;
	mov.b32 	%r233, %f286;
	mov.b32 	%r234, 2;
	// begin inline asm
	shfl.sync.down.b32 %r232, %r233, %r234, %r250, %r251;
	// end inline asm
	mov.b32 	%f288, %r232;
	setp.gt.s32 	%p164, %r226, 29;
	setp.lt.f32 	%p165, %f286, %f288;
	selp.f32 	%f289, %f286, %f288, %p165;
	selp.f32 	%f290, %f286, %f289, %p164;
	mov.b32 	%r238, %f290;
	mov.b32 	%r239, 4;
	// begin inline asm
	shfl.sync.down.b32 %r237, %r238, %r239, %r250, %r251;
	// end inline asm
	mov.b32 	%f292, %r237;
	setp.gt.s32 	%p166, %r226, 27;
	setp.lt.f32 	%p167, %f290, %f292;
	selp.f32 	%f293, %f290, %f292, %p167;
	selp.f32 	%f294, %f290, %f293, %p166;
	mov.b32 	%r243, %f294;
	mov.b32 	%r244, 8;
	// begin inline asm
	shfl.sync.down.b32 %r242, %r243, %r244, %r250, %r251;
	// end inline asm
	mov.b32 	%f296, %r242;
	setp.gt.s32 	%p168, %r226, 23;
	setp.lt.f32 	%p169, %f294, %f296;
	selp.f32 	%f297, %f294, %f296, %p169;
	selp.f32 	%f298, %f294, %f297, %p168;
	mov.b32 	%r248, %f298;
	mov.b32 	%r249, 16;
	// begin inline asm
	shfl.sync.down.b32 %r247, %r248, %r249, %r250, %r251;
	// end inline asm
	mov.b32 	%f300, %r247;
	setp.gt.s32 	%p170, %r226, 15;
	setp.lt.f32 	%p171, %f298, %f300;
	selp.f32 	%f301, %f298, %f300, %p171;
	selp.f32 	%f335, %f298, %f301, %p170;
	setp.ne.s32 	%p172, %r226, 0;
	@%p172 bra 	$L__BB6_20;
	shr.u32 	%r252, %r7, 3;
	and.b32  	%r253, %r252, 124;
	mov.u32 	%r254, _ZZN3cub18CUB_300001_SM_10006detail6reduce18DeviceReduceKernelINS2_10policy_hubIfjN4cuda3__47minimumIfEEE10Policy1000EN6thrust24THRUST_300001_SM_1000_NS6detail15normal_iteratorINSC_10device_ptrIfEEEEjS8_fNS5_3std3__410__identityEEEvT0_PT3_T1_NS0_13GridEvenShareISO_EET2_T4_E12temp_storage;
	add.s32 	%r255, %r254, %r253;
	st.shared.f32 	[%r255+8], %f335;
$L__BB6_20:
	bar.sync 	0;
	setp.ne.s32 	%p173, %r7, 0;
	@%p173 bra 	$L__BB6_48;
	ld.shared.f32 	%f302, [_ZZN3cub18CUB_300001_SM_10006detail6reduce18DeviceReduceKernelINS2_10policy_hubIfjN4cuda3__47minimumIfEEE10Policy1000EN6thrust24THRUST_300001_SM_1000_NS6detail15normal_iteratorINSC_10device_ptrIfEEEEjS8_fNS5_3std3__410__identityEEEvT0_PT3_T1_NS0_13GridEvenShareISO_EET2_T4_E12temp_storage+12];
	setp.lt.f32 	%p174, %f335, %f302;
	selp.f32 	%f303, %f335, %f302, %p174;
	ld.shared.f32 	%f304, [_ZZN3cub18CUB_300001_SM_10006detail6reduce18DeviceReduceKernelINS2_10policy_hubIfjN4cuda3__47minimumIfEEE10Policy1000EN6thrust24THRUST_300001_SM_1000_NS6detail15normal_iteratorINSC_10device_ptrIfEEEEjS8_fNS5_3std3__410__identityEEEvT0_PT3_T1_NS0_13GridEvenShareISO_EET2_T4_E12temp_storage+16];
	setp.lt.f32 	%p175, %f303, %f304;
	selp.f32 	%f305, %f303, %f304, %p175;
	ld.shared.f32 	%f306, [_ZZN3cub18CUB_300001_SM_10006detail6reduce18DeviceReduceKernelINS2_10policy_hubIfjN4cuda3__47minimumIfEEE10Policy1000EN6thrust24THRUST_300001_SM_1000_NS6detail15normal_iteratorINSC_10device_ptrIfEEEEjS8_fNS5_3std3__410__identityEEEvT0_PT3_T1_NS0_13GridEvenShareISO_EET2_T4_E12temp_storage+20];
	setp.lt.f32 	%p176, %f305, %f306;
	selp.f32 	%f307, %f305, %f306, %p176;
	ld.shared.f32 	%f308, [_ZZN3cub18CUB_300001_SM_10006detail6reduce18DeviceReduceKernelINS2_10policy_hubIfjN4cuda3__47minimumIfEEE10Policy1000EN6thrust24THRUST_300001_SM_1000_NS6detail15normal_iteratorINSC_10device_ptrIfEEEEjS8_fNS5_3std3__410__identityEEEvT0_PT3_T1_NS0_13GridEvenShareISO_EET2_T4_E12temp_storage+24];
	setp.lt.f32 	%p177, %f307, %f308;
	selp.f32 	%f309, %f307, %f308, %p177;
	ld.shared.f32 	%f310, [_ZZN3cub18CUB_300001_SM_10006detail6reduce18DeviceReduceKernelINS2_10policy_hubIfjN4cuda3__47minimumIfEEE10Policy1000EN6thrust24THRUST_300001_SM_1000_NS6detail15normal_iteratorINSC_10device_ptrIfEEEEjS8_fNS5_3std3__410__identityEEEvT0_PT3_T1_NS0_13GridEvenShareISO_EET2_T4_E12temp_storage+28];
	setp.lt.f32 	%p178, %f309, %f310;
	selp.f32 	%f311, %f309, %f310, %p178;
	ld.shared.f32 	%f312, [_ZZN3cub18CUB_300001_SM_10006detail6reduce18DeviceReduceKernelINS2_10policy_hubIfjN4cuda3__47minimumIfEEE10Policy1000EN6thrust24THRUST_300001_SM_1000_NS6detail15normal_iteratorINSC_10device_ptrIfEEEEjS8_fNS5_3std3__410__identityEEEvT0_PT3_T1_NS0_13GridEvenShareISO_EET2_T4_E12temp_storage+32];
	setp.lt.f32 	%p179, %f311, %f312;
	selp.f32 	%f313, %f311, %f312, %p179;
	ld.shared.f32 	%f314, [_ZZN3cub18CUB_300001_SM_10006detail6reduce18DeviceReduceKernelINS2_10policy_hubIfjN4cuda3__47minimumIfEEE10Policy1000EN6thrust24THRUST_300001_SM_1000_NS6detail15normal_iteratorINSC_10device_ptrIfEEEEjS8_fNS5_3std3__410__identityEEEvT0_PT3_T1_NS0_13GridEvenShareISO_EET2_T4_E12temp_storage+36];
	setp.lt.f32 	%p180, %f313, %f314;
	selp.f32 	%f335, %f313, %f314, %p180;
	bra.uni 	$L__BB6_48;
$L__BB6_22:
	// begin inline asm
	mov.u32 %r188, %laneid;
	// end inline asm
	and.b32  	%r214, %r7, 992;
	add.s32 	%r215, %r214, 32;
	setp.gt.u32 	%p135, %r215, %r6;
	not.b32 	%r216, %r214;
	add.s32 	%r217, %r6, %r216;
	selp.b32 	%r212, %r217, 31, %p135;
	mov.b32 	%r190, %f324;
	mov.b32 	%r191, 1;
	mov.b32 	%r213, -1;
	// begin inline asm
	shfl.sync.down.b32 %r189, %r190, %r191, %r212, %r213;
	// end inline asm
	mov.b32 	%f246, %r189;
	setp.lt.s32 	%p136, %r188, %r212;
	setp.lt.f32 	%p137, %f324, %f246;
	selp.f32 	%f247, %f324, %f246, %p137;
	selp.f32 	%f248, %f247, %f324, %p136;
	mov.b32 	%r195, %f248;
	mov.b32 	%r196, 2;
	// begin inline asm
	shfl.sync.down.b32 %r194, %r195, %r196, %r212, %r213;
	// end inline asm
	mov.b32 	%f250, %r194;
	add.s32 	%r218, %r188, 2;
	setp.gt.s32 	%p138, %r218, %r212;
	setp.lt.f32 	%p139, %f248, %f250;
	selp.f32 	%f251, %f248, %f250, %p139;
	selp.f32 	%f252, %f248, %f251, %p138;
	mov.b32 	%r200, %f252;
	mov.b32 	%r201, 4;
	// begin inline asm
	shfl.sync.down.b32 %r199, %r200, %r201, %r212, %r213;
	// end inline asm
	mov.b32 	%f254, %r199;
	add.s32 	%r219, %r188, 4;
	setp.gt.s32 	%p140, %r219, %r212;
	setp.lt.f32 	%p141, %f252, %f254;
	selp.f32 	%f255, %f252, %f254, %p141;
	selp.f32 	%f256, %f252, %f255, %p140;
	mov.b32 	%r205, %f256;
	mov.b32 	%r206, 8;
	// begin inline asm
	shfl.sync.down.b32 %r204, %r205, %r206, %r212, %r213;
	// end inline asm
	mov.b32 	%f258, %r204;
	add.s32 	%r220, %r188, 8;
	setp.gt.s32 	%p142, %r220, %r212;
	setp.lt.f32 	%p143, %f256, %f258;
	selp.f32 	%f259, %f256, %f258, %p143;
	selp.f32 	%f260, %f256, %f259, %p142;
	mov.b32 	%r210, %f260;
	mov.b32 	%r211, 16;
	// begin inline asm
	shfl.sync.down.b32 %r209, %r210, %r211, %r212, %r213;
	// end inline asm
	mov.b32 	%f262, %r209;
	add.s32 	%r221, %r188, 16;
	setp.gt.s32 	%p144, %r221, %r212;
	setp.lt.f32 	%p145, %f260, %f262;
	selp.f32 	%f263, %f260, %f262, %p145;
	selp.f32 	%f335, %f260, %f263, %p144;
	setp.ne.s32 	%p146, %r188, 0;
	@%p146 bra 	$L__BB6_24;
	shr.u32 	%r222, %r7, 3;
	and.b32  	%r223, %r222, 124;
	mov.u32 	%r224, _ZZN3cub18CUB_300001_SM_10006detail6reduce18DeviceReduceKernelINS2_10policy_hubIfjN4cuda3__47minimumIfEEE10Policy1000EN6thrust24THRUST_300001_SM_1000_NS6detail15normal_iteratorINSC_10device_ptrIfEEEEjS8_fNS5_3std3__410__identityEEEvT0_PT3_T1_NS0_13GridEvenShareISO_EET2_T4_E12temp_storage;
	add.s32 	%r225, %r224, %r223;
	st.shared.f32 	[%r225+8], %f335;
$L__BB6_24:
	bar.sync 	0;
	setp.ne.s32 	%p147, %r7, 0;
	@%p147 bra 	$L__BB6_48;
	setp.gt.u32 	%p148, %r6, 32;
	ld.shared.f32 	%f264, [_ZZN3cub18CUB_300001_SM_10006detail6reduce18DeviceReduceKernelINS2_10policy_hubIfjN4cuda3__47minimumIfEEE10Policy1000EN6thrust24THRUST_300001_SM_1000_NS6detail15normal_iteratorINSC_10device_ptrIfEEEEjS8_fNS5_3std3__410__identityEEEvT0_PT3_T1_NS0_13GridEvenShareISO_EET2_T4_E12temp_storage+12];
	setp.lt.f32 	%p149, %f335, %f264;
	selp.f32 	%f265, %f335, %f264, %p149;
	selp.f32 	%f266, %f265, %f335, %p148;
	setp.gt.u32 	%p150, %r6, 64;
	ld.shared.f32 	%f267, [_ZZN3cub18CUB_300001_SM_10006detail6reduce18DeviceReduceKernelINS2_10policy_hubIfjN4cuda3__47minimumIfEEE10Policy1000EN6thrust24THRUST_300001_SM_1000_NS6detail15normal_iteratorINSC_10device_ptrIfEEEEjS8_fNS5_3std3__410__identityEEEvT0_PT3_T1_NS0_13GridEvenShareISO_EET2_T4_E12temp_storage+16];
	setp.lt.f32 	%p151, %f266, %f267;
	selp.f32 	%f268, %f266, %f267, %p151;
	selp.f32 	%f269, %f268, %f266, %p150;
	setp.gt.u32 	%p152, %r6, 96;
	ld.shared.f32 	%f270, [_ZZN3cub18CUB_300001_SM_10006detail6reduce18DeviceReduceKernelINS2_10policy_hubIfjN4cuda3__47minimumIfEEE10Policy1000EN6thrust24THRUST_300001_SM_1000_NS6detail15normal_iteratorINSC_10device_ptrIfEEEEjS8_fNS5_3std3__410__identityEEEvT0_PT3_T1_NS0_13GridEvenShareISO_EET2_T4_E12temp_storage+20];
	setp.lt.f32 	%p153, %f269, %f270;
	selp.f32 	%f271, %f269, %f270, %p153;
	selp.f32 	%f272, %f271, %f269, %p152;
	setp.gt.u32 	%p154, %r6, 128;
	ld.shared.f32 	%f273, [_ZZN3cub18CUB_300001_SM_10006detail6reduce18DeviceReduceKernelINS2_10policy_hubIfjN4cuda3__47minimumIfEEE10Policy1000EN6thrust24THRUST_300001_SM_1000_NS6detail15normal_iteratorINSC_10device_ptrIfEEEEjS8_fNS5_3std3__410__identityEEEvT0_PT3_T1_NS0_13GridEvenShareISO_EET2_T4_E12temp_storage+24];
	setp.lt.f32 	%p155, %f272, %f273;
	selp.f32 	%f274, %f272, %f273, %p155;
	selp.f32 	%f275, %f274, %f272, %p154;
	setp.gt.u32 	%p156, %r6, 160;
	ld.shared.f32 	%f276, [_ZZN3cub18CUB_300001_SM_10006detail6reduce18DeviceReduceKernelINS2_10policy_hubIfjN4cuda3__47minimumIfEEE10Policy1000EN6thrust24THRUST_300001_SM_1000_NS6detail15normal_iteratorINSC_10device_ptrIfEEEEjS8_fNS5_3std3__410__identityEEEvT0_PT3_T1_NS0_13GridEvenShareISO_EET2_T4_E12temp_storage+28];
	setp.lt.f32 	%p157, %f275, %f276;
	selp.f32 	%f277, %f275, %f276, %p157;
	selp.f32 	%f278, %f277, %f275, %p156;
	setp.gt.u32 	%p158, %r6, 192;
	ld.shared.f32 	%f279, [_ZZN3cub18CUB_300001_SM_10006detail6reduce18DeviceReduceKernelINS2_10policy_hubIfjN4cuda3__47minimumIfEEE10Policy1000EN6thrust24THRUST_300001_SM_1000_NS6detail15normal_iteratorINSC_10device_ptrIfEEEEjS8_fNS5_3std3__410__identityEEEvT0_PT3_T1_NS0_13GridEvenShareISO_EET2_T4_E12temp_storage+32];
	setp.lt.f32 	%p159, %f278, %f279;
	selp.f32 	%f280, %f278, %f279, %p159;
	selp.f32 	%f281, %f280, %f278, %p158;
	setp.gt.u32 	%p160, %r6, 224;
	ld.shared.f32 	%f282, [_ZZN3cub18CUB_300001_SM_10006detail6reduce18DeviceReduceKernelINS2_10policy_hubIfjN4cuda3__47minimumIfEEE10Policy1000EN6thrust24THRUST_300001_SM_1000_NS6detail15normal_iteratorINSC_10device_ptrIfEEEEjS8_fNS5_3std3__410__identityEEEvT0_PT3_T1_NS0_13GridEvenShareISO_EET2_T4_E12temp_storage+36];
	setp.lt.f32 	%p161, %f281, %f282;
	selp.f32 	%f283, %f281, %f282, %p161;
	selp.f32 	%f335, %f283, %f281, %p160;
	bra.uni 	$L__BB6_48;
$L__BB6_26:
	mov.u32 	%r35, %tid.x;
	add.s32 	%r72, %r35, %r270;
	mul.wide.u32 	%rd4, %r72, 4;
	add.s64 	%rd5, %rd1, %rd4;
	ld.global.f32 	%f39, [%rd5];
	ld.global.f32 	%f40, [%rd5+1024];
	ld.global.f32 	%f41, [%rd5+2048];
	ld.global.f32 	%f42, [%rd5+3072];
	ld.global.f32 	%f43, [%rd5+4096];
	ld.global.f32 	%f44, [%rd5+5120];
	ld.global.f32 	%f45, [%rd5+6144];
	ld.global.f32 	%f46, [%rd5+7168];
	ld.global.f32 	%f47, [%rd5+8192];
	ld.global.f32 	%f48, [%rd5+9216];
	ld.global.f32 	%f49, [%rd5+10240];
	ld.global.f32 	%f50, [%rd5+11264];
	ld.global.f32 	%f51, [%rd5+12288];
	ld.global.f32 	%f52, [%rd5+13312];
	ld.global.f32 	%f53, [%rd5+14336];
	ld.global.f32 	%f54, [%rd5+15360];
	setp.lt.f32 	%p2, %f39, %f40;
	selp.f32 	%f55, %f39, %f40, %p2;
	setp.lt.f32 	%p3, %f41, %f42;
	selp.f32 	%f56, %f41, %f42, %p3;
	setp.lt.f32 	%p4, %f43, %f44;
	selp.f32 	%f57, %f43, %f44, %p4;
	setp.lt.f32 	%p5, %f45, %f46;
	selp.f32 	%f58, %f45, %f46, %p5;
	setp.lt.f32 	%p6, %f47, %f48;
	selp.f32 	%f59, %f47, %f48, %p6;
	setp.lt.f32 	%p7, %f49, %f50;
	selp.f32 	%f60, %f49, %f50, %p7;
	setp.lt.f32 	%p8, %f51, %f52;
	selp.f32 	%f61, %f51, %f52, %p8;
	setp.lt.f32 	%p9, %f53, %f54;
	selp.f32 	%f62, %f53, %f54, %p9;
	setp.lt.f32 	%p10, %f55, %f56;
	selp.f32 	%f63, %f55, %f56, %p10;
	setp.lt.f32 	%p11, %f57, %f58;
	selp.f32 	%f64, %f57, %f58, %p11;
	setp.lt.f32 	%p12, %f59, %f60;
	selp.f32 	%f65, %f59, %f60, %p12;
	setp.lt.f32 	%p13, %f61, %f62;
	selp.f32 	%f66, %f61, %f62, %p13;
	setp.lt.f32 	%p14, %f63, %f64;
	selp.f32 	%f67, %f63, %f64, %p14;
	setp.lt.f32 	%p15, %f65, %f66;
	selp.f32 	%f68, %f65, %f66, %p15;
	setp.lt.f32 	%p16, %f67, %f68;
	selp.f32 	%f334, %f67, %f68, %p16;
	setp.lt.u32 	%p17, %r6, %r4;
	@%p17 bra 	$L__BB6_44;
	add.s32 	%r36, %r4, %r270;
	not.b32 	%r74, %r35;
	add.s32 	%r75, %r74, %r1;
	sub.s32 	%r76, %r75, %r4;
	sub.s32 	%r267, %r76, %r270;
	add.s32 	%r77, %r36, %r35;
	add.s32 	%r266, %r77, 2048;
	mov.b32 	%r269, 0;
	mov.u32 	%r268, %r36;
$L__BB6_28:
	add.s32 	%r270, %r270, %r4;
	add.s32 	%r79, %r1, -4096;
	setp.gt.u32 	%p18, %r270, %r79;
	@%p18 bra 	$L__BB6_30;
	add.s32 	%r80, %r35, %r270;
	mul.wide.u32 	%rd6, %r80, 4;
	add.s64 	%rd7, %rd1, %rd6;
	ld.global.f32 	%f69, [%rd7];
	ld.global.f32 	%f70, [%rd7+1024];
	ld.global.f32 	%f71, [%rd7+2048];
	ld.global.f32 	%f72, [%rd7+3072];
	ld.global.f32 	%f73, [%rd7+4096];
	ld.global.f32 	%f74, [%rd7+5120];
	ld.global.f32 	%f75, [%rd7+6144];
	ld.global.f32 	%f76, [%rd7+7168];
	ld.global.f32 	%f77, [%rd7+8192];
	ld.global.f32 	%f78, [%rd7+9216];
	ld.global.f32 	%f79, [%rd7+10240];
	ld.global.f32 	%f80, [%rd7+11264];
	ld.global.f32 	%f81, [%rd7+12288];
	ld.global.f32 	%f82, [%rd7+13312];
	ld.global.f32 	%f83, [%rd7+14336];
	ld.global.f32 	%f84, [%rd7+15360];
	setp.lt.f32 	%p19, %f334, %f69;
	selp.f32 	%f85, %f334, %f69, %p19;
	setp.lt.f32 	%p20, %f70, %f71;
	selp.f32 	%f86, %f70, %f71, %p20;
	setp.lt.f32 	%p21, %f72, %f73;
	selp.f32 	%f87, %f72, %f73, %p21;
	setp.lt.f32 	%p22, %f74, %f75;
	selp.f32 	%f88, %f74, %f75, %p22;
	setp.lt.f32 	%p23, %f76, %f77;
	selp.f32 	%f89, %f76, %f77, %p23;
	setp.lt.f32 	%p24, %f78, %f79;
	selp.f32 	%f90, %f78, %f79, %p24;
	setp.lt.f32 	%p25, %f80, %f81;
	selp.f32 	%f91, %f80, %f81, %p25;
	setp.lt.f32 	%p26, %f82, %f83;
	selp.f32 	%f92, %f82, %f83, %p26;
	setp.lt.f32 	%p27, %f85, %f86;
	selp.f32 	%f93, %f85, %f86, %p27;
	setp.lt.f32 	%p28, %f87, %f88;
	selp.f32 	%f94, %f87, %f88, %p28;
	setp.lt.f32 	%p29, %f89, %f90;
	selp.f32 	%f95, %f89, %f90, %p29;
	setp.lt.f32 	%p30, %f91, %f92;
	selp.f32 	%f96, %f91, %f92, %p30;
	setp.lt.f32 	%p31, %f93, %f94;
	selp.f32 	%f97, %f93, %f94, %p31;
	setp.lt.f32 	%p32, %f95, %f96;
	selp.f32 	%f98, %f95, %f96, %p32;
	setp.lt.f32 	%p33, %f97, %f98;
	selp.f32 	%f99, %f97, %f98, %p33;
	setp.lt.f32 	%p34, %f99, %f84;
	selp.f32 	%f334, %f99, %f84, %p34;
	sub.s32 	%r81, %r1, %r270;
	setp.lt.u32 	%p35, %r81, %r4;
	add.s32 	%r269, %r269, 1;
	add.s32 	%r268, %r268, %r4;
	sub.s32 	%r267, %r267, %r4;
	add.s32 	%r266, %r266, %r4;
	@%p35 bra 	$L__BB6_44;
	bra.uni 	$L__BB6_28;
$L__BB6_30:
	setp.le.u32 	%p36, %r1, %r270;
	sub.s32 	%r83, %r1, %r270;
	setp.ge.s32 	%p37, %r35, %r83;
	or.pred  	%p38, %p36, %p37;
	@%p38 bra 	$L__BB6_44;
	not.b32 	%r85, %r35;
	add.s32 	%r86, %r1, %r85;
	sub.s32 	%r87, %r86, %r36;
	mul.lo.s32 	%r88, %r2, %r269;
	shl.b32 	%r89, %r88, 12;
	sub.s32 	%r90, %r87, %r89;
	shr.u32 	%r91, %r90, 8;
	add.s32 	%r49, %r91, 1;
	and.b32  	%r50, %r49, 15;
	setp.lt.u32 	%p39, %r90, 3840;
	mov.u32 	%r275, %r35;
	@%p39 bra 	$L__BB6_35;
	or.b32  	%r273, %r35, 2048;
	shr.u32 	%r92, %r267, 8;
	add.s32 	%r93, %r92, 1;
	and.b32  	%r94, %r93, 33554416;
	neg.s32 	%r271, %r94;
$L__BB6_33:
	.pragma "nounroll";
	add.s32 	%r95, %r266, -2048;
	mul.wide.u32 	%rd8, %r95, 4;
	add.s64 	%rd9, %rd1, %rd8;
	ld.global.f32 	%f101, [%rd9];
	setp.lt.f32 	%p40, %f334, %f101;
	selp.f32 	%f102, %f334, %f101, %p40;
	add.s32 	%r96, %r266, -1792;
	mul.wide.u32 	%rd10, %r96, 4;
	add.s64 	%rd11, %rd1, %rd10;
	ld.global.f32 	%f103, [%rd11];
	setp.lt.f32 	%p41, %f102, %f103;
	selp.f32 	%f104, %f102, %f103, %p41;
	add.s32 	%r97, %r266, -1536;
	mul.wide.u32 	%rd12, %r97, 4;
	add.s64 	%rd13, %rd1, %rd12;
	ld.global.f32 	%f105, [%rd13];
	setp.lt.f32 	%p42, %f104, %f105;
	selp.f32 	%f106, %f104, %f105, %p42;
	add.s32 	%r98, %r266, -1280;
	mul.wide.u32 	%rd14, %r98, 4;
	add.s64 	%rd15, %rd1, %rd14;
	ld.global.f32 	%f107, [%rd15];
	setp.lt.f32 	%p43, %f106, %f107;
	selp.f32 	%f108, %f106, %f107, %p43;
	add.s32 	%r99, %r266, -1024;
	mul.wide.u32 	%rd16, %r99, 4;
	add.s64 	%rd17, %rd1, %rd16;
	ld.global.f32 	%f109, [%rd17];
	setp.lt.f32 	%p44, %f108, %f109;
	selp.f32 	%f110, %f108, %f109, %p44;
	add.s32 	%r100, %r266, -768;
	mul.wide.u32 	%rd18, %r100, 4;
	add.s64 	%rd19, %rd1, %rd18;
	ld.global.f32 	%f111, [%rd19];
	setp.lt.f32 	%p45, %f110, %f111;
	selp.f32 	%f112, %f110, %f111, %p45;
	add.s32 	%r101, %r266, -512;
	mul.wide.u32 	%rd20, %r101, 4;
	add.s64 	%rd21, %rd1, %rd20;
	ld.global.f32 	%f113, [%rd21];
	setp.lt.f32 	%p46, %f112, %f113;
	selp.f32 	%f114, %f112, %f113, %p46;
	add.s32 	%r102, %r266, 1792;
	add.s32 	%r103, %r266, -256;
	mul.wide.u32 	%rd22, %r103, 4;
	add.s64 	%rd23, %rd1, %rd22;
	ld.global.f32 	%f115, [%rd23];
	setp.lt.f32 	%p47, %f114, %f115;
	selp.f32 	%f116, %f114, %f115, %p47;
	mul.wide.u32 	%rd24, %r266, 4;
	add.s64 	%rd25, %rd1, %rd24;
	ld.global.f32 	%f117, [%rd25];
	setp.lt.f32 	%p48, %f116, %f117;
	selp.f32 	%f118, %f116, %f117, %p48;
	add.s32 	%r104, %r266, 256;
	mul.wide.u32 	%rd26, %r104, 4;
	add.s64 	%rd27, %rd1, %rd26;
	ld.global.f32 	%f119, [%rd27];
	setp.lt.f32 	%p49, %f118, %f119;
	selp.f32 	%f120, %f118, %f119, %p49;
	add.s32 	%r105, %r266, 512;
	mul.wide.u32 	%rd28, %r105, 4;
	add.s64 	%rd29, %rd1, %rd28;
	ld.global.f32 	%f121, [%rd29];
	setp.lt.f32 	%p50, %f120, %f121;
	selp.f32 	%f122, %f120, %f121, %p50;
	add.s32 	%r106, %r266, 768;
	mul.wide.u32 	%rd30, %r106, 4;
	add.s64 	%rd31, %rd1, %rd30;
	ld.global.f32 	%f123, [%rd31];
	setp.lt.f32 	%p51, %f122, %f123;
	selp.f32 	%f124, %f122, %f123, %p51;
	add.s32 	%r107, %r266, 1024;
	mul.wide.u32 	%rd32, %r107, 4;
	add.s64 	%rd33, %rd1, %rd32;
	ld.global.f32 	%f125, [%rd33];
	setp.lt.f32 	%p52, %f124, %f125;
	selp.f32 	%f126, %f124, %f125, %p52;
	add.s32 	%r108, %r266, 1280;
	mul.wide.u32 	%rd34, %r108, 4;
	add.s64 	%rd35, %rd1, %rd34;
	ld.global.f32 	%f127, [%rd35];
	setp.lt.f32 	%p53, %f126, %f127;
	selp.f32 	%f128, %f126, %f127, %p53;
	add.s32 	%r109, %r266, 1536;
	mul.wide.u32 	%rd36, %r109, 4;
	add.s64 	%rd37, %rd1, %rd36;
	ld.global.f32 	%f129, [%rd37];
	setp.lt.f32 	%p54, %f128, %f129;
	selp.f32 	%f130, %f128, %f129, %p54;
	mul.wide.u32 	%rd38, %r102, 4;
	add.s64 	%rd39, %rd1, %rd38;
	ld.global.f32 	%f131, [%rd39];
	setp.lt.f32 	%p55, %f130, %f131;
	selp.f32 	%f334, %f130, %f131, %p55;
	add.s32 	%r273, %r273, 4096;
	add.s32 	%r266, %r266, 4096;
	add.s32 	%r271, %r271, 16;
	setp.ne.s32 	%p56, %r271, 0;
	@%p56 bra 	$L__BB6_33;
	add.s32 	%r275, %r273, -2048;
$L__BB6_35:
	setp.eq.s32 	%p57, %r50, 0;
	@%p57 bra 	$L__BB6_44;
	and.b32  	%r61, %r49, 7;
	setp.lt.u32 	%p58, %r50, 8;
	@%p58 bra 	$L__BB6_38;
	add.s32 	%r110, %r275, %r270;
	mul.wide.u32 	%rd40, %r110, 4;
	add.s64 	%rd41, %rd1, %rd40;
	ld.global.f32 	%f133, [%rd41];
	setp.lt.f32 	%p59, %f334, %f133;
	selp.f32 	%f134, %f334, %f133, %p59;
	add.s32 	%r111, %r110, 256;
	mul.wide.u32 	%rd42, %r111, 4;
	add.s64 	%rd43, %rd1, %rd42;
	ld.global.f32 	%f135, [%rd43];
	setp.lt.f32 	%p60, %f134, %f135;
	selp.f32 	%f136, %f134, %f135, %p60;
	add.s32 	%r112, %r110, 512;
	mul.wide.u32 	%rd44, %r112, 4;
	add.s64 	%rd45, %rd1, %rd44;
	ld.global.f32 	%f137, [%rd45];
	setp.lt.f32 	%p61, %f136, %f137;
	selp.f32 	%f138, %f136, %f137, %p61;
	add.s32 	%r113, %r110, 768;
	mul.wide.u32 	%rd46, %r113, 4;
	add.s64 	%rd47, %rd1, %rd46;
	ld.global.f32 	%f139, [%rd47];
	setp.lt.f32 	%p62, %f138, %f139;
	selp.f32 	%f140, %f138, %f139, %p62;
	add.s32 	%r114, %r110, 1024;
	mul.wide.u32 	%rd48, %r114, 4;
	add.s64 	%rd49, %rd1, %rd48;
	ld.global.f32 	%f141, [%rd49];
	setp.lt.f32 	%p63, %f140, %f141;
	selp.f32 	%f142, %f140, %f141, %p63;
	add.s32 	%r115, %r110, 1280;
	mul.wide.u32 	%rd50, %r115, 4;
	add.s64 	%rd51, %rd1, %rd50;
	ld.global.f32 	%f143, [%rd51];
	setp.lt.f32 	%p64, %f142, %f143;
	selp.f32 	%f144, %f142, %f143, %p64;
	add.s32 	%r116, %r110, 1536;
	mul.wide.u32 	%rd52, %r116, 4;
	add.s64 	%rd53, %rd1, %rd52;
	ld.global.f32 	%f145, [%rd53];
	setp.lt.f32 	%p65, %f144, %f145;
	selp.f32 	%f146, %f144, %f145, %p65;
	add.s32 	%r117, %r110, 1792;
	mul.wide.u32 	%rd54, %r117, 4;
	add.s64 	%rd55, %rd1, %rd54;
	ld.global.f32 	%f147, [%rd55];
	setp.lt.f32 	%p66, %f146, %f147;
	selp.f32 	%f334, %f146, %f147, %p66;
	add.s32 	%r275, %r275, 2048;
$L__BB6_38:
	setp.eq.s32 	%p67, %r61, 0;
	@%p67 bra 	$L__BB6_44;
	setp.lt.u32 	%p68, %r61, 4;
	@%p68 bra 	$L__BB6_41;
	add.s32 	%r118, %r275, %r270;
	mul.wide.u32 	%rd56, %r118, 4;
	add.s64 	%rd57, %rd1, %rd56;
	ld.global.f32 	%f149, [%rd57];
	setp.lt.f32 	%p69, %f334, %f149;
	selp.f32 	%f150, %f334, %f149, %p69;
	add.s32 	%r119, %r118, 256;
	mul.wide.u32 	%rd58, %r119, 4;
	add.s64 	%rd59, %rd1, %rd58;
	ld.global.f32 	%f151, [%rd59];
	setp.lt.f32 	%p70, %f150, %f151;
	selp.f32 	%f152, %f150, %f151, %p70;
	add.s32 	%r120, %r118, 512;
	mul.wide.u32 	%rd60, %r120, 4;
	add.s64 	%rd61, %rd1, %rd60;
	ld.global.f32 	%f153, [%rd61];
	setp.lt.f32 	%p71, %f152, %f153;
	selp.f32 	%f154, %f152, %f153, %p71;
	add.s32 	%r121, %r118, 768;
	mul.wide.u32 	%rd62, %r121, 4;
	add.s64 	%rd63, %rd1, %rd62;
	ld.global.f32 	%f155, [%rd63];
	setp.lt.f32 	%p72, %f154, %f155;
	selp.f32 	%f334, %f154, %f155, %p72;
	add.s32 	%r275, %r275, 1024;
$L__BB6_41:
	and.b32  	%r122, %r49, 3;
	setp.eq.s32 	%p73, %r122, 0;
	@%p73 bra 	$L__BB6_44;
	add.s32 	%r278, %r275, %r268;
	cvt.u16.u32 	%rs1, %r267;
	shr.u16 	%rs2, %rs1, 8;
	add.s16 	%rs3, %rs2, 1;
	cvt.u32.u16 	%r123, %rs3;
	and.b32  	%r124, %r123, 3;
	neg.s32 	%r277, %r124;
$L__BB6_43:
	.pragma "nounroll";
	mul.wide.u32 	%rd64, %r278, 4;
	add.s64 	%rd65, %rd1, %rd64;
	ld.global.f32 	%f156, [%rd65];
	setp.lt.f32 	%p74, %f334, %f156;
	selp.f32 	%f334, %f334, %f156, %p74;
	add.s32 	%r278, %r278, 256;
	add.s32 	%r277, %r277, 1;
	setp.ne.s32 	%p75, %r277, 0;
	@%p75 bra 	$L__BB6_43;
$L__BB6_44:
	// begin inline asm
	mov.u32 %r125, %laneid;
	// end inline asm
	mov.b32 	%r127, %f334;
	mov.b32 	%r128, 1;
	mov.b32 	%r149, 31;
	mov.b32 	%r150, -1;
	// begin inline asm
	shfl.sync.down.b32 %r126, %r127, %r128, %r149, %r150;
	// end inline asm
	mov.b32 	%f157, %r126;
	setp.gt.s32 	%p76, %r125, 30;
	setp.lt.f32 	%p77, %f334, %f157;
	selp.f32 	%f158, %f334, %f157, %p77;
	selp.f32 	%f159, %f334, %f158, %p76;
	mov.b32 	%r132, %f159;
	mov.b32 	%r133, 2;
	// begin inline asm
	shfl.sync.down.b32 %r131, %r132, %r133, %r149, %r150;
	// end inline asm
	mov.b32 	%f161, %r131;
	setp.gt.s32 	%p78, %r125, 29;
	setp.lt.f32 	%p79, %f159, %f161;
	selp.f32 	%f162, %f159, %f161, %p79;
	selp.f32 	%f163, %f159, %f162, %p78;
	mov.b32 	%r137, %f163;
	mov.b32 	%r138, 4;
	// begin inline asm
	shfl.sync.down.b32 %r136, %r137, %r138, %r149, %r150;
	// end inline asm
	mov.b32 	%f165, %r136;
	setp.gt.s32 	%p80, %r125, 27;
	setp.lt.f32 	%p81, %f163, %f165;
	selp.f32 	%f166, %f163, %f165, %p81;
	selp.f32 	%f167, %f163, %f166, %p80;
	mov.b32 	%r142, %f167;
	mov.b32 	%r143, 8;
	// begin inline asm
	shfl.sync.down.b32 %r141, %r142, %r143, %r149, %r150;
	// end inline asm
	mov.b32 	%f169, %r141;
	setp.gt.s32 	%p82, %r125, 23;
	setp.lt.f32 	%p83, %f167, %f169;
	selp.f32 	%f170, %f167, %f169, %p83;
	selp.f32 	%f171, %f167, %f170, %p82;
	mov.b32 	%r147, %f171;
	mov.b32 	%r148, 16;
	// begin inline asm
	shfl.sync.down.b32 %r146, %r147, %r148, %r149, %r150;
	// end inline asm
	mov.b32 	%f173, %r146;
	setp.gt.s32 	%p84, %r125, 15;
	setp.lt.f32 	%p85, %f171, %f173;
	selp.f32 	%f174, %f171, %f173, %p85;
	selp.f32 	%f335, %f171, %f174, %p84;
	setp.ne.s32 	%p86, %r125, 0;
	@%p86 bra 	$L__BB6_46;
	shr.u32 	%r151, %r35, 3;
	and.b32  	%r152, %r151, 124;
	mov.u32 	%r153, _ZZN3cub18CUB_300001_SM_10006detail6reduce18DeviceReduceKernelINS2_10policy_hubIfjN4cuda3__47minimumIfEEE10Policy1000EN6thrust24THRUST_300001_SM_1000_NS6detail15normal_iteratorINSC_10device_ptrIfEEEEjS8_fNS5_3std3__410__identityEEEvT0_PT3_T1_NS0_13GridEvenShareISO_EET2_T4_E12temp_storage;
	add.s32 	%r154, %r153, %r152;
	st.shared.f32 	[%r154+8], %f335;
$L__BB6_46:
	bar.sync 	0;
	setp.ne.s32 	%p87, %r35, 0;
	@%p87 bra 	$L__BB6_48;
	ld.shared.f32 	%f175, [_ZZN3cub18CUB_300001_SM_10006detail6reduce18DeviceReduceKernelINS2_10policy_hubIfjN4cuda3__47minimumIfEEE10Policy1000EN6thrust24THRUST_300001_SM_1000_NS6detail15normal_iteratorINSC_10device_ptrIfEEEEjS8_fNS5_3std3__410__identityEEEvT0_PT3_T1_NS0_13GridEvenShareISO_EET2_T4_E12temp_storage+12];
	setp.lt.f32 	%p88, %f335, %f175;
	selp.f32 	%f176, %f335, %f175, %p88;
	ld.shared.f32 	%f177, [_ZZN3cub18CUB_300001_SM_10006detail6reduce18DeviceReduceKernelINS2_10policy_hubIfjN4cuda3__47minimumIfEEE10Policy1000EN6thrust24THRUST_300001_SM_1000_NS6detail15normal_iteratorINSC_10device_ptrIfEEEEjS8_fNS5_3std3__410__identityEEEvT0_PT3_T1_NS0_13GridEvenShareISO_EET2_T4_E12temp_storage+16];
	setp.lt.f32 	%p89, %f176, %f177;
	selp.f32 	%f178, %f176, %f177, %p89;
	ld.shared.f32 	%f179, [_ZZN3cub18CUB_300001_SM_10006detail6reduce18DeviceReduceKernelINS2_10policy_hubIfjN4cuda3__47minimumIfEEE10Policy1000EN6thrust24THRUST_300001_SM_1000_NS6detail15normal_iteratorINSC_10device_ptrIfEEEEjS8_fNS5_3std3__410__identityEEEvT0_PT3_T1_NS0_13GridEvenShareISO_EET2_T4_E12temp_storage+20];
	setp.lt.f32 	%p90, %f178, %f179;
	selp.f32 	%f180, %f178, %f179, %p90;
	ld.shared.f32 	%f181, [_ZZN3cub18CUB_300001_SM_10006detail6reduce18DeviceReduceKernelINS2_10policy_hubIfjN4cuda3__47minimumIfEEE10Policy1000EN6thrust24THRUST_300001_SM_1000_NS6detail15normal_iteratorINSC_10device_ptrIfEEEEjS8_fNS5_3std3__410__identityEEEvT0_PT3_T1_NS0_13GridEvenShareISO_EET2_T4_E12temp_storage+24];
	setp.lt.f32 	%p91, %f180, %f181;
	selp.f32 	%f182, %f180, %f181, %p91;
	ld.shared.f32 	%f183, [_ZZN3cub18CUB_300001_SM_10006detail6reduce18DeviceReduceKernelINS2_10policy_hubIfjN4cuda3__47minimumIfEEE10Policy1000EN6thrust24THRUST_300001_SM_1000_NS6detail15normal_iteratorINSC_10device_ptrIfEEEEjS8_fNS5_3std3__410__identityEEEvT0_PT3_T1_NS0_13GridEvenShareISO_EET2_T4_E12temp_storage+28];
	setp.lt.f32 	%p92, %f182, %f183;
	selp.f32 	%f184, %f182, %f183, %p92;
	ld.shared.f32 	%f185, [_ZZN3cub18CUB_300001_SM_10006detail6reduce18DeviceReduceKernelINS2_10policy_hubIfjN4cuda3__47minimumIfEEE10Policy1000EN6thrust24THRUST_300001_SM_1000_NS6detail15normal_iteratorINSC_10device_ptrIfEEEEjS8_fNS5_3std3__410__identityEEEvT0_PT3_T1_NS0_13GridEvenShareISO_EET2_T4_E12temp_storage+32];
	setp.lt.f32 	%p93, %f184, %f185;
	selp.f32 	%f186, %f184, %f185, %p93;
	ld.shared.f32 	%f187, [_ZZN3cub18CUB_300001_SM_10006detail6reduce18DeviceReduceKernelINS2_10policy_hubIfjN4cuda3__47minimumIfEEE10Policy1000EN6thrust24THRUST_300001_SM_1000_NS6detail15normal_iteratorINSC_10device_ptrIfEEEEjS8_fNS5_3std3__410__identityEEEvT0_PT3_T1_NS0_13GridEvenShareISO_EET2_T4_E12temp_storage+36];
	setp.lt.f32 	%p94, %f186, %f187;
	selp.f32 	%f335, %f186, %f187, %p94;
$L__BB6_48:
	mov.u32 	%r256, %tid.x;
	setp.ne.s32 	%p181, %r256, 0;
	@%p181 bra 	$L__BB6_50;
	ld.param.u64 	%rd129, [_ZN3cub18CUB_300001_SM_10006detail6reduce18DeviceReduceKernelINS2_10policy_hubIfjN4cuda3__47minimumIfEEE10Policy1000EN6thrust24THRUST_300001_SM_1000_NS6detail15normal_iteratorINSC_10device_ptrIfEEEEjS8_fNS5_3std3__410__identityEEEvT0_PT3_T1_NS0_13GridEvenShareISO_EET2_T4__param_1];
	cvta.to.global.u64 	%rd126, %rd129;
	mul.wide.u32 	%rd127, %r3, 4;
	add.s64 	%rd128, %rd126, %rd127;
	st.global.f32 	[%rd128], %f335;
$L__BB6_50:
	ret;

}
	// .globl	_ZN3cub18CUB_300001_SM_10006detail6reduce28DeviceReduceSingleTileKernelINS2_10policy_hubIfjN4cuda3__47minimumIfEEE10Policy1000EPfSB_iS8_ffNS5_3std3__410__identityEEEvT0_T1_T2_T3_T4_T6_
.visible .entry _ZN3cub18CUB_300001_SM_10006detail6reduce28DeviceReduceSingleTileKernelINS2_10policy_hubIfjN4cuda3__47minimumIfEEE10Policy1000EPfSB_iS8_ffNS5_3std3__410__identityEEEvT0_T1_T2_T3_T4_T6_(
	.param .u64 .ptr .align 1 _ZN3cub18CUB_300001_SM_10006detail6reduce28DeviceReduceSingleTileKernelINS2_10policy_hubIfjN4cuda3__47minimumIfEEE10Policy1000EPfSB_iS8_ffNS5_3std3__410__identityEEEvT0_T1_T2_T3_T4_T6__param_0,
	.param .u64 .ptr .align 1 _ZN3cub18CUB_300001_SM_10006detail6reduce28DeviceReduceSingleTileKernelINS2_10policy_hubIfjN4cuda3__47minimumIfEEE10Policy1000EPfSB_iS8_ffNS5_3std3__410__identityEEEvT0_T1_T2_T3_T4_T6__param_1,
	.param .u32 _ZN3cub18CUB_300001_SM_10006detail6reduce28DeviceReduceSingleTileKernelINS2_10policy_hubIfjN4cuda3__47minimumIfEEE10Policy1000EPfSB_iS8_ffNS5_3std3__410__identityEEEvT0_T1_T2_T3_T4_T6__param_2,
	.param .align 1 .b8 _ZN3cub18CUB_300001_SM_10006detail6reduce28DeviceReduceSingleTileKernelINS2_10policy_hubIfjN4cuda3__47minimumIfEEE10Policy1000EPfSB_iS8_ffNS5_3std3__410__identityEEEvT0_T1_T2_T3_T4_T6__param_3[1],
	.param .f32 _ZN3cub18CUB_300001_SM_10006detail6reduce28DeviceReduceSingleTileKernelINS2_10policy_hubIfjN4cuda3__47minimumIfEEE10Policy1000EPfSB_iS8_ffNS5_3std3__410__identityEEEvT0_T1_T2_T3_T4_T6__param_4,
	.param .align 1 .b8 _ZN3cub18CUB_300001_SM_10006detail6reduce28DeviceReduceSingleTileKernelINS2_10policy_hubIfjN4cuda3__47minimumIfEEE10Policy1000EPfSB_iS8_ffNS5_3std3__410__identityEEEvT0_T1_T2_T3_T4_T6__param_5[1]
)
.maxntid 256
.minnctapersm 1
{
	.reg .pred 	%p<252>;
	.reg .b32 	%r<407>;
	.reg .b32 	%f<443>;
	.reg .b64 	%rd<125>;
	// demoted variable
	.shared .align 4 .b8 _ZZN3cub18CUB_300001_SM_10006detail6reduce28DeviceReduceSingleTileKernelINS2_10policy_hubIfjN4cuda3__47minimumIfEEE10Policy1000EPfSB_iS8_ffNS5_3std3__410__identityEEEvT0_T1_T2_T3_T4_T6_E12temp_storage[44];
	ld.param.u64 	%rd16, [_ZN3cub18CUB_300001_SM_10006detail6reduce28DeviceReduceSingleTileKernelINS2_10policy_hubIfjN4cuda3__47minimumIfEEE10Policy1000EPfSB_iS8_ffNS5_3std3__410__identityEEEvT0_T1_T2_T3_T4_T6__param_0];
	ld.param.u64 	%rd17, [_ZN3cub18CUB_300001_SM_10006detail6reduce28DeviceReduceSingleTileKernelINS2_10policy_hubIfjN4cuda3__47minimumIfEEE10Policy1000EPfSB_iS8_ffNS5_3std3__410__identityEEEvT0_T1_T2_T3_T4_T6__param_1];
	ld.param.u32 	%r67, [_ZN3cub18CUB_300001_SM_10006detail6reduce28DeviceReduceSingleTileKernelINS2_10policy_hubIfjN4cuda3__47minimumIfEEE10Policy1000EPfSB_iS8_ffNS5_3std3__410__identityEEEvT0_T1_T2_T3_T4_T6__param_2];
	ld.param.f32 	%f54, [_ZN3cub18CUB_300001_SM_10006detail6reduce28DeviceReduceSingleTileKernelINS2_10policy_hubIfjN4cuda3__47minimumIfEEE10Policy1000EPfSB_iS8_ffNS5_3std3__410__identityEEEvT0_T1_T2_T3_T4_T6__param_4];
	cvta.to.global.u64 	%rd1, %rd17;
	setp.ne.s32 	%p1, %r67, 0;
	@%p1 bra 	$L__BB7_3;
	mov.u32 	%r380, %tid.x;
	setp.ne.s32 	%p251, %r380, 0;
	@%p251 bra 	$L__BB7_74;
	st.global.f32 	[%rd1], %f54;
	bra.uni 	$L__BB7_74;
$L__BB7_3:
	and.b64  	%rd18, %rd16, 15;
	setp.ne.s64 	%p2, %rd18, 0;
	@%p2 bra 	$L__BB7_38;
	setp.gt.s32 	%p126, %r67, 4095;
	@%p126 bra 	$L__BB7_22;
	mov.u32 	%r1, %tid.x;
	setp.ge.s32 	%p191, %r1, %r67;
	mov.f32 	%f421, 0f00000000;
	mov.u32 	%r384, %r1;
	@%p191 bra 	$L__BB7_7;
	mul.wide.u32 	%rd113, %r1, 4;
	add.s64 	%rd112, %rd16, %rd113;
	// begin inline asm
	ld.global.nc.u32 %r300, [%rd112];
	// end inline asm
	mov.b32 	%f421, %r300;
	add.s32 	%r384, %r1, 256;
$L__BB7_7:
	setp.ge.s32 	%p192, %r384, %r67;
	@%p192 bra 	$L__BB7_13;
	not.b32 	%r301, %r384;
	add.s32 	%r4, %r67, %r301;
	and.b32  	%r302, %r4, 768;
	setp.eq.s32 	%p193, %r302, 768;
	@%p193 bra 	$L__BB7_11;
	mul.wide.u32 	%rd114, %r384, 4;
	add.s64 	%rd121, %rd16, %rd114;
	shr.u32 	%r303, %r4, 8;
	add.s32 	%r304, %r303, 1;
	and.b32  	%r305, %r304, 3;
	neg.s32 	%r382, %r305;
$L__BB7_10:
	.pragma "nounroll";
	// begin inline asm
	ld.global.nc.u32 %r306, [%rd121];
	// end inline asm
	mov.b32 	%f338, %r306;
	setp.lt.f32 	%p194, %f421, %f338;
	selp.f32 	%f421, %f421, %f338, %p194;
	add.s32 	%r384, %r384, 256;
	add.s64 	%rd121, %rd121, 1024;
	add.s32 	%r382, %r382, 1;
	setp.ne.s32 	%p195, %r382, 0;
	@%p195 bra 	$L__BB7_10;
$L__BB7_11:
	setp.lt.u32 	%p196, %r4, 768;
	@%p196 bra 	$L__BB7_13;
$L__BB7_12:
	mul.wide.s32 	%rd120, %r384, 4;
	add.s64 	%rd116, %rd16, %rd120;
	// begin inline asm
	ld.global.nc.u32 %r307, [%rd116];
	// end inline asm
	mov.b32 	%f339, %r307;
	setp.lt.f32 	%p197, %f421, %f339;
	selp.f32 	%f340, %f421, %f339, %p197;
	add.s64 	%rd117, %rd116, 1024;
	// begin inline asm
	ld.global.nc.u32 %r308, [%rd117];
	// end inline asm
	mov.b32 	%f341, %r308;
	setp.lt.f32 	%p198, %f340, %f341;
	selp.f32 	%f342, %f340, %f341, %p198;
	add.s64 	%rd118, %rd116, 2048;
	// begin inline asm
	ld.global.nc.u32 %r309, [%rd118];
	// end inline asm
	mov.b32 	%f343, %r309;
	setp.lt.f32 	%p199, %f342, %f343;
	selp.f32 	%f344, %f342, %f343, %p199;
	add.s64 	%rd119, %rd116, 3072;
	// begin inline asm
	ld.global.nc.u32 %r310, [%rd119];
	// end inline asm
	mov.b32 	%f345, %r310;
	setp.lt.f32 	%p200, %f344, %f345;
	selp.f32 	%f421, %f344, %f345, %p200;
	add.s32 	%r384, %r384, 1024;
	setp.lt.s32 	%p201, %r384, %r67;
	@%p201 bra 	$L__BB7_12;
$L__BB7_13:
	setp.lt.s32 	%p202, %r67, 256;
	@%p202 bra 	$L__BB7_18;
	// begin inline asm
	mov.u32 %r349, %laneid;
	// end inline asm
	mov.b32 	%r351, %f421;
	mov.b32 	%r352, 1;
	mov.b32 	%r373, 31;
	mov.b32 	%r374, -1;
	// begin inline asm
	shfl.sync.down.b32 %r350, %r351, %r352, %r373, %r374;
	// end inline asm
	mov.b32 	%f384, %r350;
	setp.gt.s32 	%p230, %r349, 30;
	setp.lt.f32 	%p231, %f421, %f384;
	selp.f32 	%f385, %f421, %f384, %p231;
	selp.f32 	%f386, %f421, %f385, %p230;
	mov.b32 	%r356, %f386;
	mov.b32 	%r357, 2;
	// begin inline asm
	shfl.sync.down.b32 %r355, %r356, %r357, %r373, %r374;
	// end inline asm
	mov.b32 	%f388, %r355;
	setp.gt.s32 	%p232, %r349, 29;
	setp.lt.f32 	%p233, %f386, %f388;
	selp.f32 	%f389, %f386, %f388, %p233;
	selp.f32 	%f390, %f386, %f389, %p232;
	mov.b32 	%r361, %f390;
	mov.b32 	%r362, 4;
	// begin inline asm
	shfl.sync.down.b32 %r360, %r361, %r362, %r373, %r374;
	// end inline asm
	mov.b32 	%f392, %r360;
	setp.gt.s32 	%p234, %r349, 27;
	setp.lt.f32 	%p235, %f390, %f392;
	selp.f32 	%f393, %f390, %f392, %p235;
	selp.f32 	%f394, %f390, %f393, %p234;
	mov.b32 	%r366, %f394;
	mov.b32 	%r367, 8;
	// begin inline asm
	shfl.sync.down.b32 %r365, %r366, %r367, %r373, %r374;
	// end inline asm
	mov.b32 	%f396, %r365;
	setp.gt.s32 	%p236, %r349, 23;
	setp.lt.f32 	%p237, %f394, %f396;
	selp.f32 	%f397, %f394, %f396, %p237;
	selp.f32 	%f398, %f394, %f397, %p236;
	mov.b32 	%r371, %f398;
	mov.b32 	%r372, 16;
	// begin inline asm
	shfl.sync.down.b32 %r370, %r371, %r372, %r373, %r374;
	// end inline asm
	mov.b32 	%f400, %r370;
	setp.gt.s32 	%p238, %r349, 15;
	setp.lt.f32 	%p239, %f398, %f400;
	selp.f32 	%f401, %f398, %f400, %p239;
	selp.f32 	%f442, %f398, %f401, %p238;
	setp.ne.s32 	%p240, %r349, 0;
	@%p240 bra 	$L__BB7_16;
	shr.u32 	%r375, %r1, 3;
	and.b32  	%r376, %r375, 124;
	mov.u32 	%r377, _ZZN3cub18CUB_300001_SM_10006detail6reduce28DeviceReduceSingleTileKernelINS2_10policy_hubIfjN4cuda3__47minimumIfEEE10Policy1000EPfSB_iS8_ffNS5_3std3__410__identityEEEvT0_T1_T2_T3_T4_T6_E12temp_storage;
	add.s32 	%r378, %r377, %r376;
	st.shared.f32 	[%r378+8], %f442;
$L__BB7_16:
	bar.sync 	0;
	setp.ne.s32 	%p241, %r1, 0;
	@%p241 bra 	$L__BB7_72;
	ld.shared.f32 	%f402, [_ZZN3cub18CUB_300001_SM_10006detail6reduce28DeviceReduceSingleTileKernelINS2_10policy_hubIfjN4cuda3__47minimumIfEEE10Policy1000EPfSB_iS8_ffNS5_3std3__410__identityEEEvT0_T1_T2_T3_T4_T6_E12temp_storage+12];
	setp.lt.f32 	%p242, %f442, %f402;
	selp.f32 	%f403, %f442, %f402, %p242;
	ld.shared.f32 	%f404, [_ZZN3cub18CUB_300001_SM_10006detail6reduce28DeviceReduceSingleTileKernelINS2_10policy_hubIfjN4cuda3__47minimumIfEEE10Policy1000EPfSB_iS8_ffNS5_3std3__410__identityEEEvT0_T1_T2_T3_T4_T6_E12temp_storage+16];
	setp.lt.f32 	%p243, %f403, %f404;
	selp.f32 	%f405, %f403, %f404, %p243;
	ld.shared.f32 	%f406, [_ZZN3cub18CUB_300001_SM_10006detail6reduce28DeviceReduceSingleTileKernelINS2_10policy_hubIfjN4cuda3__47minimumIfEEE10Policy1000EPfSB_iS8_ffNS5_3std3__410__identityEEEvT0_T1_T2_T3_T4_T6_E12temp_storage+20];
	setp.lt.f32 	%p244, %f405, %f406;
	selp.f32 	%f407, %f405, %f406, %p244;
	ld.shared.f32 	%f408, [_ZZN3cub18CUB_300001_SM_10006detail6reduce28DeviceReduceSingleTileKernelINS2_10policy_hubIfjN4cuda3__47minimumIfEEE10Policy1000EPfSB_iS8_ffNS5_3std3__410__identityEEEvT0_T1_T2_T3_T4_T6_E12temp_storage+24];
	setp.lt.f32 	%p245, %f407, %f408;
	selp.f32 	%f409, %f407, %f408, %p245;
	ld.shared.f32 	%f410, [_ZZN3cub18CUB_300001_SM_10006detail6reduce28DeviceReduceSingleTileKernelINS2_10policy_hubIfjN4cuda3__47minimumIfEEE10Policy1000EPfSB_iS8_ffNS5_3std3__410__identityEEEvT0_T1_T2_T3_T4_T6_E12temp_storage+28];
	setp.lt.f32 	%p246, %f409, %f410;
	selp.f32 	%f411, %f409, %f410, %p246;
	ld.shared.f32 	%f412, [_ZZN3cub18CUB_300001_SM_10006detail6reduce28DeviceReduceSingleTileKernelINS2_10policy_hubIfjN4cuda3__47minimumIfEEE10Policy1000EPfSB_iS8_ffNS5_3std3__410__identityEEEvT0_T1_T2_T3_T4_T6_E12temp_storage+32];
	setp.lt.f32 	%p247, %f411, %f412;
	selp.f32 	%f413, %f411, %f412, %p247;
	ld.shared.f32 	%f414, [_ZZN3cub18CUB_300001_SM_10006detail6reduce28DeviceReduceSingleTileKernelINS2_10policy_hubIfjN4cuda3__47minimumIfEEE10Policy1000EPfSB_iS8_ffNS5_3std3__410__identityEEEvT0_T1_T2_T3_T4_T6_E12temp_storage+36];
	setp.lt.f32 	%p248, %f413, %f414;
	selp.f32 	%f442, %f413, %f414, %p248;
	bra.uni 	$L__BB7_72;
$L__BB7_18:
	// begin inline asm
	mov.u32 %r311, %laneid;
	// end inline asm
	and.b32  	%r337, %r1, 992;
	add.s32 	%r338, %r337, 32;
	setp.gt.s32 	%p203, %r338, %r67;
	not.b32 	%r339, %r337;
	add.s32 	%r340, %r67, %r339;
	selp.b32 	%r335, %r340, 31, %p203;
	mov.b32 	%r313, %f421;
	mov.b32 	%r314, 1;
	mov.b32 	%r336, -1;
	// begin inline asm
	shfl.sync.down.b32 %r312, %r313, %r314, %r335, %r336;
	// end inline asm
	mov.b32 	%f346, %r312;
	setp.lt.s32 	%p204, %r311, %r335;
	setp.lt.f32 	%p205, %f421, %f346;
	selp.f32 	%f347, %f421, %f346, %p205;
	selp.f32 	%f348, %f347, %f421, %p204;
	mov.b32 	%r318, %f348;
	mov.b32 	%r319, 2;
	// begin inline asm
	shfl.sync.down.b32 %r317, %r318, %r319, %r335, %r336;
	// end inline asm
	mov.b32 	%f350, %r317;
	add.s32 	%r341, %r311, 2;
	setp.gt.s32 	%p206, %r341, %r335;
	setp.lt.f32 	%p207, %f348, %f350;
	selp.f32 	%f351, %f348, %f350, %p207;
	selp.f32 	%f352, %f348, %f351, %p206;
	mov.b32 	%r323, %f352;
	mov.b32 	%r324, 4;
	// begin inline asm
	shfl.sync.down.b32 %r322, %r323, %r324, %r335, %r336;
	// end inline asm
	mov.b32 	%f354, %r322;
	add.s32 	%r342, %r311, 4;
	setp.gt.s32 	%p208, %r342, %r335;
	setp.lt.f32 	%p209, %f352, %f354;
	selp.f32 	%f355, %f352, %f354, %p209;
	selp.f32 	%f356, %f352, %f355, %p208;
	mov.b32 	%r328, %f356;
	mov.b32 	%r329, 8;
	// begin inline asm
	shfl.sync.down.b32 %r327, %r328, %r329, %r335, %r336;
	// end inline asm
	mov.b32 	%f358, %r327;
	add.s32 	%r343, %r311, 8;
	setp.gt.s32 	%p210, %r343, %r335;
	setp.lt.f32 	%p211, %f356, %f358;
	selp.f32 	%f359, %f356, %f358, %p211;
	selp.f32 	%f360, %f356, %f359, %p210;
	mov.b32 	%r333, %f360;
	mov.b32 	%r334, 16;
	// begin inline asm
	shfl.sync.down.b32 %r332, %r333, %r334, %r335, %r336;
	// end inline asm
	mov.b32 	%f362, %r332;
	add.s32 	%r344, %r311, 16;
	setp.gt.s32 	%p212, %r344, %r335;
	setp.lt.f32 	%p213, %f360, %f362;
	selp.f32 	%f363, %f360, %f362, %p213;
	selp.f32 	%f442, %f360, %f363, %p212;
	setp.ne.s32 	%p214, %r311, 0;
	@%p214 bra 	$L__BB7_20;
	shr.u32 	%r345, %r1, 3;
	and.b32  	%r346, %r345, 124;
	mov.u32 	%r347, _ZZN3cub18CUB_300001_SM_10006detail6reduce28DeviceReduceSingleTileKernelINS2_10policy_hubIfjN4cuda3__47minimumIfEEE10Policy1000EPfSB_iS8_ffNS5_3std3__410__identityEEEvT0_T1_T2_T3_T4_T6_E12temp_storage;
	add.s32 	%r348, %r347, %r346;
	st.shared.f32 	[%r348+8], %f442;
$L__BB7_20:
	bar.sync 	0;
	setp.ne.s32 	%p215, %r1, 0;
	@%p215 bra 	$L__BB7_72;
	setp.gt.s32 	%p216, %r67, 32;
	ld.shared.f32 	%f364, [_ZZN3cub18CUB_300001_SM_10006detail6reduce28DeviceReduceSingleTileKernelINS2_10policy_hubIfjN4cuda3__47minimumIfEEE10Policy1000EPfSB_iS8_ffNS5_3std3__410__identityEEEvT0_T1_T2_T3_T4_T6_E12temp_storage+12];
	setp.lt.f32 	%p217, %f442, %f364;
	selp.f32 	%f365, %f442, %f364, %p217;
	selp.f32 	%f366, %f365, %f442, %p216;
	setp.gt.s32 	%p218, %r67, 64;
	ld.shared.f32 	%f367, [_ZZN3cub18CUB_300001_SM_10006detail6reduce28DeviceReduceSingleTileKernelINS2_10policy_hubIfjN4cuda3__47minimumIfEEE10Policy1000EPfSB_iS8_ffNS5_3std3__410__identityEEEvT0_T1_T2_T3_T4_T6_E12temp_storage+16];
	setp.lt.f32 	%p219, %f366, %f367;
	selp.f32 	%f368, %f366, %f367, %p219;
	selp.f32 	%f369, %f368, %f366, %p218;
	setp.gt.s32 	%p220, %r67, 96;
	ld.shared.f32 	%f370, [_ZZN3cub18CUB_300001_SM_10006detail6reduce28DeviceReduceSingleTileKernelINS2_10policy_hubIfjN4cuda3__47minimumIfEEE10Policy1000EPfSB_iS8_ffNS5_3std3__410__identityEEEvT0_T1_T2_T3_T4_T6_E12temp_storage+20];
	setp.lt.f32 	%p221, %f369, %f370;
	selp.f32 	%f371, %f369, %f370, %p221;
	selp.f32 	%f372, %f371, %f369, %p220;
	setp.gt.s32 	%p222, %r67, 128;
	ld.shared.f32 	%f373, [_ZZN3cub18CUB_300001_SM_10006detail6reduce28DeviceReduceSingleTileKernelINS2_10policy_hubIfjN4cuda3__47minimumIfEEE10Policy1000EPfSB_iS8_ffNS5_3std3__410__identityEEEvT0_T1_T2_T3_T4_T6_E12temp_storage+24];
	setp.lt.f32 	%p223, %f372, %f373;
	selp.f32 	%f374, %f372, %f373, %p223;
	selp.f32 	%f375, %f374, %f372, %p222;
	setp.gt.s32 	%p224, %r67, 160;
	ld.shared.f32 	%f376, [_ZZN3cub18CUB_300001_SM_10006detail6reduce28DeviceReduceSingleTileKernelINS2_10policy_hubIfjN4cuda3__47minimumIfEEE10Policy1000EPfSB_iS8_ffNS5_3std3__410__identityEEEvT0_T1_T2_T3_T4_T6_E12temp_storage+28];
	setp.lt.f32 	%p225, %f375, %f376;
	selp.f32 	%f377, %f375, %f376, %p225;
	selp.f32 	%f378, %f377, %f375, %p224;
	setp.gt.s32 	%p226, %r67, 192;
	ld.shared.f32 	%f379, [_ZZN3cub18CUB_300001_SM_10006detail6reduce28DeviceReduceSingleTileKernelINS2_10policy_hubIfjN4cuda3__47minimumIfEEE10Policy1000EPfSB_iS8_ffNS5_3std3__410__identityEEEvT0_T1_T2_T3_T4_T6_E12temp_storage+32];
	setp.lt.f32 	%p227, %f378, %f379;
	selp.f32 	%f380, %f378, %f379, %p227;
	selp.f32 	%f381, %f380, %f378, %p226;
	setp.gt.s32 	%p228, %r67, 224;
	ld.shared.f32 	%f382, [_ZZN3cub18CUB_300001_SM_10006detail6reduce28DeviceReduceSingleTileKernelINS2_10policy_hubIfjN4cuda3__47minimumIfEEE10Policy1000EPfSB_iS8_ffNS5_3std3__410__identityEEEvT0_T1_T2_T3_T4_T6_E12temp_storage+36];
	setp.lt.f32 	%p229, %f381, %f382;
	selp.f32 	%f383, %f381, %f382, %p229;
	selp.f32 	%f442, %f383, %f381, %p228;
	bra.uni 	$L__BB7_72;
$L__BB7_22:
	mov.u32 	%r13, %tid.x;
	shl.b32 	%r224, %r13, 2;
	mul.wide.u32 	%rd86, %r224, 4;
	add.s64 	%rd76, %rd16, %rd86;
	// begin inline asm
	ld.global.nc.v2.u64 {%rd74, %rd75}, [%rd76];
	// end inline asm
	mov.b64 	{%r225, %r226}, %rd75;
	mov.b64 	{%r227, %r228}, %rd74;
	mov.b32 	%f235, %r228;
	mov.b32 	%f236, %r227;
	mov.b32 	%f237, %r226;
	mov.b32 	%f238, %r225;
	add.s64 	%rd79, %rd76, 4096;
	// begin inline asm
	ld.global.nc.v2.u64 {%rd77, %rd78}, [%rd79];
	// end inline asm
	mov.b64 	{%r229, %r230}, %rd78;
	mov.b64 	{%r231, %r232}, %rd77;
	mov.b32 	%f239, %r232;
	mov.b32 	%f240, %r231;
	mov.b32 	%f241, %r230;
	mov.b32 	%f242, %r229;
	add.s64 	%rd82, %rd76, 8192;
	// begin inline asm
	ld.global.nc.v2.u64 {%rd80, %rd81}, [%rd82];
	// end inline asm
	mov.b64 	{%r233, %r234}, %rd81;
	mov.b64 	{%r235, %r236}, %rd80;
	mov.b32 	%f243, %r236;
	mov.b32 	%f244, %r235;
	mov.b32 	%f245, %r234;
	mov.b32 	%f246, %r233;
	add.s64 	%rd85, %rd76, 12288;
	// begin inline asm
	ld.global.nc.v2.u64 {%rd83, %rd84}, [%rd85];
	// end inline asm
	mov.b64 	{%r237, %r238}, %rd84;
	mov.b64 	{%r239, %r240}, %rd83;
	mov.b32 	%f247, %r240;
	mov.b32 	%f248, %r239;
	mov.b32 	%f249, %r238;
	mov.b32 	%f250, %r237;
	setp.lt.f32 	%p127, %f236, %f235;
	selp.f32 	%f251, %f236, %f235, %p127;
	setp.lt.f32 	%p128, %f238, %f237;
	selp.f32 	%f252, %f238, %f237, %p128;
	setp.lt.f32 	%p129, %f240, %f239;
	selp.f32 	%f253, %f240, %f239, %p129;
	setp.lt.f32 	%p130, %f242, %f241;
	selp.f32 	%f254, %f242, %f241, %p130;
	setp.lt.f32 	%p131, %f244, %f243;
	selp.f32 	%f255, %f244, %f243, %p131;
	setp.lt.f32 	%p132, %f246, %f245;
	selp.f32 	%f256, %f246, %f245, %p132;
	setp.lt.f32 	%p133, %f248, %f247;
	selp.f32 	%f257, %f248, %f247, %p133;
	setp.lt.f32 	%p134, %f250, %f249;
	selp.f32 	%f258, %f250, %f249, %p134;
	setp.lt.f32 	%p135, %f251, %f252;
	selp.f32 	%f259, %f251, %f252, %p135;
	setp.lt.f32 	%p136, %f253, %f254;
	selp.f32 	%f260, %f253, %f254, %p136;
	setp.lt.f32 	%p137, %f255, %f256;
	selp.f32 	%f261, %f255, %f256, %p137;
	setp.lt.f32 	%p138, %f257, %f258;
	selp.f32 	%f262, %f257, %f258, %p138;
	setp.lt.f32 	%p139, %f259, %f260;
	selp.f32 	%f263, %f259, %f260, %p139;
	setp.lt.f32 	%p140, %f261, %f262;
	selp.f32 	%f264, %f261, %f262, %p140;
	setp.lt.f32 	%p141, %f263, %f264;
	selp.f32 	%f428, %f263, %f264, %p141;
	setp.lt.u32 	%p142, %r67, 8192;
	mov.b32 	%r387, 4096;
	@%p142 bra 	$L__BB7_26;
	add.s32 	%r14, %r67, -4096;
	mov.b32 	%r387, 4096;
$L__BB7_24:
	mul.wide.s32 	%rd99, %r387, 4;
	add.s64 	%rd89, %rd76, %rd99;
	// begin inline asm
	ld.global.nc.v2.u64 {%rd87, %rd88}, [%rd89];
	// end inline asm
	mov.b64 	{%r242, %r243}, %rd88;
	mov.b64 	{%r244, %r245}, %rd87;
	mov.b32 	%f265, %r245;
	mov.b32 	%f266, %r244;
	mov.b32 	%f267, %r243;
	mov.b32 	%f268, %r242;
	add.s64 	%rd92, %rd89, 4096;
	// begin inline asm
	ld.global.nc.v2.u64 {%rd90, %rd91}, [%rd92];
	// end inline asm
	mov.b64 	{%r246, %r247}, %rd91;
	mov.b64 	{%r248, %r249}, %rd90;
	mov.b32 	%f269, %r249;
	mov.b32 	%f270, %r248;
	mov.b32 	%f271, %r247;
	mov.b32 	%f272, %r246;
	add.s64 	%rd95, %rd89, 8192;
	// begin inline asm
	ld.global.nc.v2.u64 {%rd93, %rd94}, [%rd95];
	// end inline asm
	mov.b64 	{%r250, %r251}, %rd94;
	mov.b64 	{%r252, %r253}, %rd93;
	mov.b32 	%f273, %r253;
	mov.b32 	%f274, %r252;
	mov.b32 	%f275, %r251;
	mov.b32 	%f276, %r250;
	add.s64 	%rd98, %rd89, 12288;
	// begin inline asm
	ld.global.nc.v2.u64 {%rd96, %rd97}, [%rd98];
	// end inline asm
	mov.b64 	{%r254, %r255}, %rd97;
	mov.b64 	{%r256, %r257}, %rd96;
	mov.b32 	%f277, %r257;
	mov.b32 	%f278, %r256;
	mov.b32 	%f279, %r255;
	mov.b32 	%f280, %r254;
	setp.lt.f32 	%p143, %f428, %f266;
	selp.f32 	%f281, %f428, %f266, %p143;
	setp.lt.f32 	%p144, %f265, %f268;
	selp.f32 	%f282, %f265, %f268, %p144;
	setp.lt.f32 	%p145, %f267, %f270;
	selp.f32 	%f283, %f267, %f270, %p145;
	setp.lt.f32 	%p146, %f269, %f272;
	selp.f32 	%f284, %f269, %f272, %p146;
	setp.lt.f32 	%p147, %f271, %f274;
	selp.f32 	%f285, %f271, %f274, %p147;
	setp.lt.f32 	%p148, %f273, %f276;
	selp.f32 	%f286, %f273, %f276, %p148;
	setp.lt.f32 	%p149, %f275, %f278;
	selp.f32 	%f287, %f275, %f278, %p149;
	setp.lt.f32 	%p150, %f277, %f280;
	selp.f32 	%f288, %f277, %f280, %p150;
	setp.lt.f32 	%p151, %f281, %f282;
	selp.f32 	%f289, %f281, %f282, %p151;
	setp.lt.f32 	%p152, %f283, %f284;
	selp.f32 	%f290, %f283, %f284, %p152;
	setp.lt.f32 	%p153, %f285, %f286;
	selp.f32 	%f291, %f285, %f286, %p153;
	setp.lt.f32 	%p154, %f287, %f288;
	selp.f32 	%f292, %f287, %f288, %p154;
	setp.lt.f32 	%p155, %f289, %f290;
	selp.f32 	%f293, %f289, %f290, %p155;
	setp.lt.f32 	%p156, %f291, %f292;
	selp.f32 	%f294, %f291, %f292, %p156;
	setp.lt.f32 	%p157, %f293, %f294;
	selp.f32 	%f295, %f293, %f294, %p157;
	setp.lt.f32 	%p158, %f295, %f279;
	selp.f32 	%f428, %f295, %f279, %p158;
	sub.s32 	%r258, %r67, %r387;
	setp.lt.s32 	%p159, %r258, 4096;
	@%p159 bra 	$L__BB7_34;
	add.s32 	%r387, %r387, 4096;
	setp.le.s32 	%p160, %r387, %r14;
	@%p160 bra 	$L__BB7_24;
$L__BB7_26:
	setp.le.s32 	%p161, %r67, %r387;
	@%p161 bra 	$L__BB7_34;
	sub.s32 	%r18, %r67, %r387;
	setp.ge.s32 	%p162, %r13, %r18;
	@%p162 bra 	$L__BB7_34;
	not.b32 	%r259, %r13;
	add.s32 	%r260, %r67, %r259;
	sub.s32 	%r19, %r260, %r387;
	and.b32  	%r261, %r19, 768;
	setp.eq.s32 	%p163, %r261, 768;
	mov.u32 	%r391, %r13;
	@%p163 bra 	$L__BB7_31;
	add.s32 	%r389, %r13, %r387;
	shr.u32 	%r262, %r19, 8;
	add.s32 	%r263, %r262, 1;
	and.b32  	%r264, %r263, 3;
	neg.s32 	%r388, %r264;
	mov.u32 	%r391, %r13;
$L__BB7_30:
	.pragma "nounroll";
	mul.wide.u32 	%rd101, %r389, 4;
	add.s64 	%rd100, %rd16, %rd101;
	// begin inline asm
	ld.global.nc.u32 %r265, [%rd100];
	// end inline asm
	mov.b32 	%f297, %r265;
	setp.lt.f32 	%p164, %f428, %f297;
	selp.f32 	%f428, %f428, %f297, %p164;
	add.s32 	%r391, %r391, 256;
	add.s32 	%r389, %r389, 256;
	add.s32 	%r388, %r388, 1;
	setp.ne.s32 	%p165, %r388, 0;
	@%p165 bra 	$L__BB7_30;
$L__BB7_31:
	setp.lt.u32 	%p166, %r19, 768;
	@%p166 bra 	$L__BB7_34;
	cvt.u64.u32 	%rd102, %r391;
	cvt.u64.u32 	%rd103, %r387;
	add.s64 	%rd104, %rd102, %rd103;
	shl.b64 	%rd105, %rd104, 2;
	add.s64 	%rd106, %rd105, %rd16;
	add.s64 	%rd122, %rd106, 2048;
	add.s32 	%r392, %r391, %r387;
$L__BB7_33:
	mul.wide.u32 	%rd111, %r392, 4;
	add.s64 	%rd107, %rd16, %rd111;
	// begin inline asm
	ld.global.nc.u32 %r266, [%rd107];
	// end inline asm
	mov.b32 	%f298, %r266;
	setp.lt.f32 	%p167, %f428, %f298;
	selp.f32 	%f299, %f428, %f298, %p167;
	add.s64 	%rd108, %rd122, -1024;
	// begin inline asm
	ld.global.nc.u32 %r267, [%rd108];
	// end inline asm
	mov.b32 	%f300, %r267;
	setp.lt.f32 	%p168, %f299, %f300;
	selp.f32 	%f301, %f299, %f300, %p168;
	// begin inline asm
	ld.global.nc.u32 %r268, [%rd122];
	// end inline asm
	mov.b32 	%f302, %r268;
	setp.lt.f32 	%p169, %f301, %f302;
	selp.f32 	%f303, %f301, %f302, %p169;
	add.s64 	%rd110, %rd122, 1024;
	// begin inline asm
	ld.global.nc.u32 %r269, [%rd110];
	// end inline asm
	mov.b32 	%f304, %r269;
	setp.lt.f32 	%p170, %f303, %f304;
	selp.f32 	%f428, %f303, %f304, %p170;
	add.s32 	%r391, %r391, 1024;
	add.s64 	%rd122, %rd122, 4096;
	add.s32 	%r392, %r392, 1024;
	setp.lt.s32 	%p171, %r391, %r18;
	@%p171 bra 	$L__BB7_33;
$L__BB7_34:
	// begin inline asm
	mov.u32 %r270, %laneid;
	// end inline asm
	mov.b32 	%r272, %f428;
	mov.b32 	%r273, 1;
	mov.b32 	%r294, 31;
	mov.b32 	%r295, -1;
	// begin inline asm
	shfl.sync.down.b32 %r271, %r272, %r273, %r294, %r295;
	// end inline asm
	mov.b32 	%f305, %r271;
	setp.gt.s32 	%p172, %r270, 30;
	setp.lt.f32 	%p173, %f428, %f305;
	selp.f32 	%f306, %f428, %f305, %p173;
	selp.f32 	%f307, %f428, %f306, %p172;
	mov.b32 	%r277, %f307;
	mov.b32 	%r278, 2;
	// begin inline asm
	shfl.sync.down.b32 %r276, %r277, %r278, %r294, %r295;
	// end inline asm
	mov.b32 	%f309, %r276;
	setp.gt.s32 	%p174, %r270, 29;
	setp.lt.f32 	%p175, %f307, %f309;
	selp.f32 	%f310, %f307, %f309, %p175;
	selp.f32 	%f311, %f307, %f310, %p174;
	mov.b32 	%r282, %f311;
	mov.b32 	%r283, 4;
	// begin inline asm
	shfl.sync.down.b32 %r281, %r282, %r283, %r294, %r295;
	// end inline asm
	mov.b32 	%f313, %r281;
	setp.gt.s32 	%p176, %r270, 27;
	setp.lt.f32 	%p177, %f311, %f313;
	selp.f32 	%f314, %f311, %f313, %p177;
	selp.f32 	%f315, %f311, %f314, %p176;
	mov.b32 	%r287, %f315;
	mov.b32 	%r288, 8;
	// begin inline asm
	shfl.sync.down.b32 %r286, %r287, %r288, %r294, %r295;
	// end inline asm
	mov.b32 	%f317, %r286;
	setp.gt.s32 	%p178, %r270, 23;
	setp.lt.f32 	%p179, %f315, %f317;
	selp.f32 	%f318, %f315, %f317, %p179;
	selp.f32 	%f319, %f315, %f318, %p178;
	mov.b32 	%r292, %f319;
	mov.b32 	%r293, 16;
	// begin inline asm
	shfl.sync.down.b32 %r291, %r292, %r293, %r294, %r295;
	// end inline asm
	mov.b32 	%f321, %r291;
	setp.gt.s32 	%p180, %r270, 15;
	setp.lt.f32 	%p181, %f319, %f321;
	selp.f32 	%f322, %f319, %f321, %p181;
	selp.f32 	%f442, %f319, %f322, %p180;
	setp.ne.s32 	%p182, %r270, 0;
	@%p182 bra 	$L__BB7_36;
	shr.u32 	%r296, %r13, 3;
	and.b32  	%r297, %r296, 124;
	mov.u32 	%r298, _ZZN3cub18CUB_300001_SM_10006detail6reduce28DeviceReduceSingleTileKernelINS2_10policy_hubIfjN4cuda3__47minimumIfEEE10Policy1000EPfSB_iS8_ffNS5_3std3__410__identityEEEvT0_T1_T2_T3_T4_T6_E12temp_storage;
	add.s32 	%r299, %r298, %r297;
	st.shared.f32 	[%r299+8], %f442;
$L__BB7_36:
	bar.sync 	0;
	setp.ne.s32 	%p183, %r13, 0;
	@%p183 bra 	$L__BB7_72;
	ld.shared.f32 	%f323, [_ZZN3cub18CUB_300001_SM_10006detail6reduce28DeviceReduceSingleTileKernelINS2_10policy_hubIfjN4cuda3__47minimumIfEEE10Policy1000EPfSB_iS8_ffNS5_3std3__410__identityEEEvT0_T1_T2_T3_T4_T6_E12temp_storage+12];
	setp.lt.f32 	%p184, %f442, %f323;
	selp.f32 	%f324, %f442, %f323, %p184;
	ld.shared.f32 	%f325, [_ZZN3cub18CUB_300001_SM_10006detail6reduce28DeviceReduceSingleTileKernelINS2_10policy_hubIfjN4cuda3__47minimumIfEEE10Policy1000EPfSB_iS8_ffNS5_3std3__410__identityEEEvT0_T1_T2_T3_T4_T6_E12temp_storage+16];
	setp.lt.f32 	%p185, %f324, %f325;
	selp.f32 	%f326, %f324, %f325, %p185;
	ld.shared.f32 	%f327, [_ZZN3cub18CUB_300001_SM_10006detail6reduce28DeviceReduceSingleTileKernelINS2_10policy_hubIfjN4cuda3__47minimumIfEEE10Policy1000EPfSB_iS8_ffNS5_3std3__410__identityEEEvT0_T1_T2_T3_T4_T6_E12temp_storage+20];
	setp.lt.f32 	%p186, %f326, %f327;
	selp.f32 	%f328, %f326, %f327, %p186;
	ld.shared.f32 	%f329, [_ZZN3cub18CUB_300001_SM_10006detail6reduce28DeviceReduceSingleTileKernelINS2_10policy_hubIfjN4cuda3__47minimumIfEEE10Policy1000EPfSB_iS8_ffNS5_3std3__410__identityEEEvT0_T1_T2_T3_T4_T6_E12temp_storage+24];
	setp.lt.f32 	%p187, %f328, %f329;
	selp.f32 	%f330, %f328, %f329, %p187;
	ld.shared.f32 	%f331, [_ZZN3cub18CUB_300001_SM_10006detail6reduce28DeviceReduceSingleTileKernelINS2_10policy_hubIfjN4cuda3__47minimumIfEEE10Policy1000EPfSB_iS8_ffNS5_3std3__410__identityEEEvT0_T1_T2_T3_T4_T6_E12temp_storage+28];
	setp.lt.f32 	%p188, %f330, %f331;
	selp.f32 	%f332, %f330, %f331, %p188;
	ld.shared.f32 	%f333, [_ZZN3cub18CUB_300001_SM_10006detail6reduce28DeviceReduceSingleTileKernelINS2_10policy_hubIfjN4cuda3__47minimumIfEEE10Policy1000EPfSB_iS8_ffNS5_3std3__410__identityEEEvT0_T1_T2_T3_T4_T6_E12temp_storage+32];
	setp.lt.f32 	%p189, %f332, %f333;
	selp.f32 	%f334, %f332, %f333, %p189;
	ld.shared.f32 	%f335, [_ZZN3cub18CUB_300001_SM_10006detail6reduce28DeviceReduceSingleTileKernelINS2_10policy_hubIfjN4cuda3__47minimumIfEEE10Policy1000EPfSB_iS8_ffNS5_3std3__410__identityEEEvT0_T1_T2_T3_T4_T6_E12temp_storage+36];
	setp.lt.f32 	%p190, %f334, %f335;
	selp.f32 	%f442, %f334, %f335, %p190;
	bra.uni 	$L__BB7_72;
$L__BB7_38:
	setp.gt.s32 	%p3, %r67, 4095;
	@%p3 bra 	$L__BB7_56;
	mov.u32 	%r34, %tid.x;
	setp.ge.s32 	%p68, %r34, %r67;
	mov.f32 	%f434, 0f00000000;
	mov.u32 	%r397, %r34;
	@%p68 bra 	$L__BB7_41;
	mul.wide.u32 	%rd66, %r34, 4;
	add.s64 	%rd65, %rd16, %rd66;
	// begin inline asm
	ld.global.nc.u32 %r144, [%rd65];
	// end inline asm
	mov.b32 	%f434, %r144;
	add.s32 	%r397, %r34, 256;
$L__BB7_41:
	setp.ge.s32 	%p69, %r397, %r67;
	@%p69 bra 	$L__BB7_47;
	not.b32 	%r145, %r397;
	add.s32 	%r37, %r67, %r145;
	and.b32  	%r146, %r37, 768;
	setp.eq.s32 	%p70, %r146, 768;
	@%p70 bra 	$L__BB7_45;
	mul.wide.u32 	%rd67, %r397, 4;
	add.s64 	%rd123, %rd16, %rd67;
	shr.u32 	%r147, %r37, 8;
	add.s32 	%r148, %r147, 1;
	and.b32  	%r149, %r148, 3;
	neg.s32 	%r395, %r149;
$L__BB7_44:
	.pragma "nounroll";
	// begin inline asm
	ld.global.nc.u32 %r150, [%rd123];
	// end inline asm
	mov.b32 	%f158, %r150;
	setp.lt.f32 	%p71, %f434, %f158;
	selp.f32 	%f434, %f434, %f158, %p71;
	add.s32 	%r397, %r397, 256;
	add.s64 	%rd123, %rd123, 1024;
	add.s32 	%r395, %r395, 1;
	setp.ne.s32 	%p72, %r395, 0;
	@%p72 bra 	$L__BB7_44;
$L__BB7_45:
	setp.lt.u32 	%p73, %r37, 768;
	@%p73 bra 	$L__BB7_47;
$L__BB7_46:
	mul.wide.s32 	%rd73, %r397, 4;
	add.s64 	%rd69, %rd16, %rd73;
	// begin inline asm
	ld.global.nc.u32 %r151, [%rd69];
	// end inline asm
	mov.b32 	%f159, %r151;
	setp.lt.f32 	%p74, %f434, %f159;
	selp.f32 	%f160, %f434, %f159, %p74;
	add.s64 	%rd70, %rd69, 1024;
	// begin inline asm
	ld.global.nc.u32 %r152, [%rd70];
	// end inline asm
	mov.b32 	%f161, %r152;
	setp.lt.f32 	%p75, %f160, %f161;
	selp.f32 	%f162, %f160, %f161, %p75;
	add.s64 	%rd71, %rd69, 2048;
	// begin inline asm
	ld.global.nc.u32 %r153, [%rd71];
	// end inline asm
	mov.b32 	%f163, %r153;
	setp.lt.f32 	%p76, %f162, %f163;
	selp.f32 	%f164, %f162, %f163, %p76;
	add.s64 	%rd72, %rd69, 3072;
	// begin inline asm
	ld.global.nc.u32 %r154, [%rd72];
	// end inline asm
	mov.b32 	%f165, %r154;
	setp.lt.f32 	%p77, %f164, %f165;
	selp.f32 	%f434, %f164, %f165, %p77;
	add.s32 	%r397, %r397, 1024;
	setp.lt.s32 	%p78, %r397, %r67;
	@%p78 bra 	$L__BB7_46;
$L__BB7_47:
	setp.lt.s32 	%p79, %r67, 256;
	@%p79 bra 	$L__BB7_52;
	// begin inline asm
	mov.u32 %r193, %laneid;
	// end inline asm
	mov.b32 	%r195, %f434;
	mov.b32 	%r196, 1;
	mov.b32 	%r217, 31;
	mov.b32 	%r218, -1;
	// begin inline asm
	shfl.sync.down.b32 %r194, %r195, %r196, %r217, %r218;
	// end inline asm
	mov.b32 	%f204, %r194;
	setp.gt.s32 	%p107, %r193, 30;
	setp.lt.f32 	%p108, %f434, %f204;
	selp.f32 	%f205, %f434, %f204, %p108;
	selp.f32 	%f206, %f434, %f205, %p107;
	mov.b32 	%r200, %f206;
	mov.b32 	%r201, 2;
	// begin inline asm
	shfl.sync.down.b32 %r199, %r200, %r201, %r217, %r218;
	// end inline asm
	mov.b32 	%f208, %r199;
	setp.gt.s32 	%p109, %r193, 29;
	setp.lt.f32 	%p110, %f206, %f208;
	selp.f32 	%f209, %f206, %f208, %p110;
	selp.f32 	%f210, %f206, %f209, %p109;
	mov.b32 	%r205, %f210;
	mov.b32 	%r206, 4;
	// begin inline asm
	shfl.sync.down.b32 %r204, %r205, %r206, %r217, %r218;
	// end inline asm
	mov.b32 	%f212, %r204;
	setp.gt.s32 	%p111, %r193, 27;
	setp.lt.f32 	%p112, %f210, %f212;
	selp.f32 	%f213, %f210, %f212, %p112;
	selp.f32 	%f214, %f210, %f213, %p111;
	mov.b32 	%r210, %f214;
	mov.b32 	%r211, 8;
	// begin inline asm
	shfl.sync.down.b32 %r209, %r210, %r211, %r217, %r218;
	// end inline asm
	mov.b32 	%f216, %r209;
	setp.gt.s32 	%p113, %r193, 23;
	setp.lt.f32 	%p114, %f214, %f216;
	selp.f32 	%f217, %f214, %f216, %p114;
	selp.f32 	%f218, %f214, %f217, %p113;
	mov.b32 	%r215, %f218;
	mov.b32 	%r216, 16;
	// begin inline asm
	shfl.sync.down.b32 %r214, %r215, %r216, %r217, %r218;
	// end inline asm
	mov.b32 	%f220, %r214;
	setp.gt.s32 	%p115, %r193, 15;
	setp.lt.f32 	%p116, %f218, %f220;
	selp.f32 	%f221, %f218, %f220, %p116;
	selp.f32 	%f442, %f218, %f221, %p115;
	setp.ne.s32 	%p117, %r193, 0;
	@%p117 bra 	$L__BB7_50;
	shr.u32 	%r219, %r34, 3;
	and.b32  	%r220, %r219, 124;
	mov.u32 	%r221, _ZZN3cub18CUB_300001_SM_10006detail6reduce28DeviceReduceSingleTileKernelINS2_10policy_hubIfjN4cuda3__47minimumIfEEE10Policy1000EPfSB_iS8_ffNS5_3std3__410__identityEEEvT0_T1_T2_T3_T4_T6_E12temp_storage;
	add.s32 	%r222, %r221, %r220;
	st.shared.f32 	[%r222+8], %f442;
$L__BB7_50:
	bar.sync 	0;
	setp.ne.s32 	%p118, %r34, 0;
	@%p118 bra 	$L__BB7_72;
	ld.shared.f32 	%f222, [_ZZN3cub18CUB_300001_SM_10006detail6reduce28DeviceReduceSingleTileKernelINS2_10policy_hubIfjN4cuda3__47minimumIfEEE10Policy1000EPfSB_iS8_ffNS5_3std3__410__identityEEEvT0_T1_T2_T3_T4_T6_E12temp_storage+12];
	setp.lt.f32 	%p119, %f442, %f222;
	selp.f32 	%f223, %f442, %f222, %p119;
	ld.shared.f32 	%f224, [_ZZN3cub18CUB_300001_SM_10006detail6reduce28DeviceReduceSingleTileKernelINS2_10policy_hubIfjN4cuda3__47minimumIfEEE10Policy1000EPfSB_iS8_ffNS5_3std3__410__identityEEEvT0_T1_T2_T3_T4_T6_E12temp_storage+16];
	setp.lt.f32 	%p120, %f223, %f224;
	selp.f32 	%f225, %f223, %f224, %p120;
	ld.shared.f32 	%f226, [_ZZN3cub18CUB_300001_SM_10006detail6reduce28DeviceReduceSingleTileKernelINS2_10policy_hubIfjN4cuda3__47minimumIfEEE10Policy1000EPfSB_iS8_ffNS5_3std3__410__identityEEEvT0_T1_T2_T3_T4_T6_E12temp_storage+20];
	setp.lt.f32 	%p121, %f225, %f226;
	selp.f32 	%f227, %f225, %f226, %p121;
	ld.shared.f32 	%f228, [_ZZN3cub18CUB_300001_SM_10006detail6reduce28DeviceReduceSingleTileKernelINS2_10policy_hubIfjN4cuda3__47minimumIfEEE10Policy1000EPfSB_iS8_ffNS5_3std3__410__identityEEEvT0_T1_T2_T3_T4_T6_E12temp_storage+24];
	setp.lt.f32 	%p122, %f227, %f228;
	selp.f32 	%f229, %f227, %f228, %p122;
	ld.shared.f32 	%f230, [_ZZN3cub18CUB_300001_SM_10006detail6reduce28DeviceReduceSingleTileKernelINS2_10policy_hubIfjN4cuda3__47minimumIfEEE10Policy1000EPfSB_iS8_ffNS5_3std3__410__identityEEEvT0_T1_T2_T3_T4_T6_E12temp_storage+28];
	setp.lt.f32 	%p123, %f229, %f230;
	selp.f32 	%f231, %f229, %f230, %p123;
	ld.shared.f32 	%f232, [_ZZN3cub18CUB_300001_SM_10006detail6reduce28DeviceReduceSingleTileKernelINS2_10policy_hubIfjN4cuda3__47minimumIfEEE10Policy1000EPfSB_iS8_ffNS5_3std3__410__identityEEEvT0_T1_T2_T3_T4_T6_E12temp_storage+32];
	setp.lt.f32 	%p124, %f231, %f232;
	selp.f32 	%f233, %f231, %f232, %p124;
	ld.shared.f32 	%f234, [_ZZN3cub18CUB_300001_SM_10006detail6reduce28DeviceReduceSingleTileKernelINS2_10policy_hubIfjN4cuda3__47minimumIfEEE10Policy1000EPfSB_iS8_ffNS5_3std3__410__identityEEEvT0_T1_T2_T3_T4_T6_E12temp_storage+36];
	setp.lt.f32 	%p125, %f233, %f234;
	selp.f32 	%f442, %f233, %f234, %p125;
	bra.uni 	$L__BB7_72;
$L__BB7_52:
	// begin inline asm
	mov.u32 %r155, %laneid;
	// end inline asm
	and.b32  	%r181, %r34, 992;
	add.s32 	%r182, %r181, 32;
	setp.gt.s32 	%p80, %r182, %r67;
	not.b32 	%r183, %r181;
	add.s32 	%r184, %r67, %r183;
	selp.b32 	%r179, %r184, 31, %p80;
	mov.b32 	%r157, %f434;
	mov.b32 	%r158, 1;
	mov.b32 	%r180, -1;
	// begin inline asm
	shfl.sync.down.b32 %r156, %r157, %r158, %r179, %r180;
	// end inline asm
	mov.b32 	%f166, %r156;
	setp.lt.s32 	%p81, %r155, %r179;
	setp.lt.f32 	%p82, %f434, %f166;
	selp.f32 	%f167, %f434, %f166, %p82;
	selp.f32 	%f168, %f167, %f434, %p81;
	mov.b32 	%r162, %f168;
	mov.b32 	%r163, 2;
	// begin inline asm
	shfl.sync.down.b32 %r161, %r162, %r163, %r179, %r180;
	// end inline asm
	mov.b32 	%f170, %r161;
	add.s32 	%r185, %r155, 2;
	setp.gt.s32 	%p83, %r185, %r179;
	setp.lt.f32 	%p84, %f168, %f170;
	selp.f32 	%f171, %f168, %f170, %p84;
	selp.f32 	%f172, %f168, %f171, %p83;
	mov.b32 	%r167, %f172;
	mov.b32 	%r168, 4;
	// begin inline asm
	shfl.sync.down.b32 %r166, %r167, %r168, %r179, %r180;
	// end inline asm
	mov.b32 	%f174, %r166;
	add.s32 	%r186, %r155, 4;
	setp.gt.s32 	%p85, %r186, %r179;
	setp.lt.f32 	%p86, %f172, %f174;
	selp.f32 	%f175, %f172, %f174, %p86;
	selp.f32 	%f176, %f172, %f175, %p85;
	mov.b32 	%r172, %f176;
	mov.b32 	%r173, 8;
	// begin inline asm
	shfl.sync.down.b32 %r171, %r172, %r173, %r179, %r180;
	// end inline asm
	mov.b32 	%f178, %r171;
	add.s32 	%r187, %r155, 8;
	setp.gt.s32 	%p87, %r187, %r179;
	setp.lt.f32 	%p88, %f176, %f178;
	selp.f32 	%f179, %f176, %f178, %p88;
	selp.f32 	%f180, %f176, %f179, %p87;
	mov.b32 	%r177, %f180;
	mov.b32 	%r178, 16;
	// begin inline asm
	shfl.sync.down.b32 %r176, %r177, %r178, %r179, %r180;
	// end inline asm
	mov.b32 	%f182, %r176;
	add.s32 	%r188, %r155, 16;
	setp.gt.s32 	%p89, %r188, %r179;
	setp.lt.f32 	%p90, %f180, %f182;
	selp.f32 	%f183, %f180, %f182, %p90;
	selp.f32 	%f442, %f180, %f183, %p89;
	setp.ne.s32 	%p91, %r155, 0;
	@%p91 bra 	$L__BB7_54;
	shr.u32 	%r189, %r34, 3;
	and.b32  	%r190, %r189, 124;
	mov.u32 	%r191, _ZZN3cub18CUB_300001_SM_10006detail6reduce28DeviceReduceSingleTileKernelINS2_10policy_hubIfjN4cuda3__47minimumIfEEE10Policy1000EPfSB_iS8_ffNS5_3std3__410__identityEEEvT0_T1_T2_T3_T4_T6_E12temp_storage;
	add.s32 	%r192, %r191, %r190;
	st.shared.f32 	[%r192+8], %f442;
$L__BB7_54:
	bar.sync 	0;
	setp.ne.s32 	%p92, %r34, 0;
	@%p92 bra 	$L__BB7_72;
	setp.gt.s32 	%p93, %r67, 32;
	ld.shared.f32 	%f184, [_ZZN3cub18CUB_300001_SM_10006detail6reduce28DeviceReduceSingleTileKernelINS2_10policy_hubIfjN4cuda3__47minimumIfEEE10Policy1000EPfSB_iS8_ffNS5_3std3__410__identityEEEvT0_T1_T2_T3_T4_T6_E12temp_storage+12];
	setp.lt.f32 	%p94, %f442, %f184;
	selp.f32 	%f185, %f442, %f184, %p94;
	selp.f32 	%f186, %f185, %f442, %p93;
	setp.gt.s32 	%p95, %r67, 64;
	ld.shared.f32 	%f187, [_ZZN3cub18CUB_300001_SM_10006detail6reduce28DeviceReduceSingleTileKernelINS2_10policy_hubIfjN4cuda3__47minimumIfEEE10Policy1000EPfSB_iS8_ffNS5_3std3__410__identityEEEvT0_T1_T2_T3_T4_T6_E12temp_storage+16];
	setp.lt.f32 	%p96, %f186, %f187;
	selp.f32 	%f188, %f186, %f187, %p96;
	selp.f32 	%f189, %f188, %f186, %p95;
	setp.gt.s32 	%p97, %r67, 96;
	ld.shared.f32 	%f190, [_ZZN3cub18CUB_300001_SM_10006detail6reduce28DeviceReduceSingleTileKernelINS2_10policy_hubIfjN4cuda3__47minimumIfEEE10Policy1000EPfSB_iS8_ffNS5_3std3__410__identityEEEvT0_T1_T2_T3_T4_T6_E12temp_storage+20];
	setp.lt.f32 	%p98, %f189, %f190;
	selp.f32 	%f191, %f189, %f190, %p98;
	selp.f32 	%f192, %f191, %f189, %p97;
	setp.gt.s32 	%p99, %r67, 128;
	ld.shared.f32 	%f193, [_ZZN3cub18CUB_300001_SM_10006detail6reduce28DeviceReduceSingleTileKernelINS2_10policy_hubIfjN4cuda3__47minimumIfEEE10Policy1000EPfSB_iS8_ffNS5_3std3__410__identityEEEvT0_T1_T2_T3_T4_T6_E12temp_storage+24];
	setp.lt.f32 	%p100, %f192, %f193;
	selp.f32 	%f194, %f192, %f193, %p100;
	selp.f32 	%f195, %f194, %f192, %p99;
	setp.gt.s32 	%p101, %r67, 160;
	ld.shared.f32 	%f196, [_ZZN3cub18CUB_300001_SM_10006detail6reduce28DeviceReduceSingleTileKernelINS2_10policy_hubIfjN4cuda3__47minimumIfEEE10Policy1000EPfSB_iS8_ffNS5_3std3__410__identityEEEvT0_T1_T2_T3_T4_T6_E12temp_storage+28];
	setp.lt.f32 	%p102, %f195, %f196;
	selp.f32 	%f197, %f195, %f196, %p102;
	selp.f32 	%f198, %f197, %f195, %p101;
	setp.gt.s32 	%p103, %r67, 192;
	ld.shared.f32 	%f199, [_ZZN3cub18CUB_300001_SM_10006detail6reduce28DeviceReduceSingleTileKernelINS2_10policy_hubIfjN4cuda3__47minimumIfEEE10Policy1000EPfSB_iS8_ffNS5_3std3__410__identityEEEvT0_T1_T2_T3_T4_T6_E12temp_storage+32];
	setp.lt.f32 	%p104, %f198, %f199;
	selp.f32 	%f200, %f198, %f199, %p104;
	selp.f32 	%f201, %f200, %f198, %p103;
	setp.gt.s32 	%p105, %r67, 224;
	ld.shared.f32 	%f202, [_ZZN3cub18CUB_300001_SM_10006detail6reduce28DeviceReduceSingleTileKernelINS2_10policy_hubIfjN4cuda3__47minimumIfEEE10Policy1000EPfSB_iS8_ffNS5_3std3__410__identityEEEvT0_T1_T2_T3_T4_T6_E12temp_storage+36];
	setp.lt.f32 	%p106, %f201, %f202;
	selp.f32 	%f203, %f201, %f202, %p106;
	selp.f32 	%f442, %f203, %f201, %p105;
	bra.uni 	$L__BB7_72;
$L__BB7_56:
	mov.u32 	%r46, %tid.x;
	mul.wide.u32 	%rd35, %r46, 4;
	add.s64 	%rd19, %rd16, %rd35;
	// begin inline asm
	ld.global.nc.u32 %r68, [%rd19];
	// end inline asm
	mov.b32 	%f55, %r68;
	add.s64 	%rd20, %rd19, 1024;
	// begin inline asm
	ld.global.nc.u32 %r69, [%rd20];
	// end inline asm
	mov.b32 	%f56, %r69;
	add.s64 	%rd21, %rd19, 2048;
	// begin inline asm
	ld.global.nc.u32 %r70, [%rd21];
	// end inline asm
	mov.b32 	%f57, %r70;
	add.s64 	%rd22, %rd19, 3072;
	// begin inline asm
	ld.global.nc.u32 %r71, [%rd22];
	// end inline asm
	mov.b32 	%f58, %r71;
	add.s64 	%rd23, %rd19, 4096;
	// begin inline asm
	ld.global.nc.u32 %r72, [%rd23];
	// end inline asm
	mov.b32 	%f59, %r72;
	add.s64 	%rd24, %rd19, 5120;
	// begin inline asm
	ld.global.nc.u32 %r73, [%rd24];
	// end inline asm
	mov.b32 	%f60, %r73;
	add.s64 	%rd25, %rd19, 6144;
	// begin inline asm
	ld.global.nc.u32 %r74, [%rd25];
	// end inline asm
	mov.b32 	%f61, %r74;
	add.s64 	%rd26, %rd19, 7168;
	// begin inline asm
	ld.global.nc.u32 %r75, [%rd26];
	// end inline asm
	mov.b32 	%f62, %r75;
	add.s64 	%rd27, %rd19, 8192;
	// begin inline asm
	ld.global.nc.u32 %r76, [%rd27];
	// end inline asm
	mov.b32 	%f63, %r76;
	add.s64 	%rd28, %rd19, 9216;
	// begin inline asm
	ld.global.nc.u32 %r77, [%rd28];
	// end inline asm
	mov.b32 	%f64, %r77;
	add.s64 	%rd29, %rd19, 10240;
	// begin inline asm
	ld.global.nc.u32 %r78, [%rd29];
	// end inline asm
	mov.b32 	%f65, %r78;
	add.s64 	%rd30, %rd19, 11264;
	// begin inline asm
	ld.global.nc.u32 %r79, [%rd30];
	// end inline asm
	mov.b32 	%f66, %r79;
	add.s64 	%rd31, %rd19, 12288;
	// begin inline asm
	ld.global.nc.u32 %r80, [%rd31];
	// end inline asm
	mov.b32 	%f67, %r80;
	add.s64 	%rd32, %rd19, 13312;
	// begin inline asm
	ld.global.nc.u32 %r81, [%rd32];
	// end inline asm
	mov.b32 	%f68, %r81;
	add.s64 	%rd33, %rd19, 14336;
	// begin inline asm
	ld.global.nc.u32 %r82, [%rd33];
	// end inline asm
	mov.b32 	%f69, %r82;
	add.s64 	%rd34, %rd19, 15360;
	// begin inline asm
	ld.global.nc.u32 %r83, [%rd34];
	// end inline asm
	mov.b32 	%f70, %r83;
	setp.lt.f32 	%p4, %f55, %f56;
	selp.f32 	%f71, %f55, %f56, %p4;
	setp.lt.f32 	%p5, %f57, %f58;
	selp.f32 	%f72, %f57, %f58, %p5;
	setp.lt.f32 	%p6, %f59, %f60;
	selp.f32 	%f73, %f59, %f60, %p6;
	setp.lt.f32 	%p7, %f61, %f62;
	selp.f32 	%f74, %f61, %f62, %p7;
	setp.lt.f32 	%p8, %f63, %f64;
	selp.f32 	%f75, %f63, %f64, %p8;
	setp.lt.f32 	%p9, %f65, %f66;
	selp.f32 	%f76, %f65, %f66, %p9;
	setp.lt.f32 	%p10, %f67, %f68;
	selp.f32 	%f77, %f67, %f68, %p10;
	setp.lt.f32 	%p11, %f69, %f70;
	selp.f32 	%f78, %f69, %f70, %p11;
	setp.lt.f32 	%p12, %f71, %f72;
	selp.f32 	%f79, %f71, %f72, %p12;
	setp.lt.f32 	%p13, %f73, %f74;
	selp.f32 	%f80, %f73, %f74, %p13;
	setp.lt.f32 	%p14, %f75, %f76;
	selp.f32 	%f81, %f75, %f76, %p14;
	setp.lt.f32 	%p15, %f77, %f78;
	selp.f32 	%f82, %f77, %f78, %p15;
	setp.lt.f32 	%p16, %f79, %f80;
	selp.f32 	%f83, %f79, %f80, %p16;
	setp.lt.f32 	%p17, %f81, %f82;
	selp.f32 	%f84, %f81, %f82, %p17;
	setp.lt.f32 	%p18, %f83, %f84;
	selp.f32 	%f441, %f83, %f84, %p18;
	setp.lt.u32 	%p19, %r67, 8192;
	mov.b32 	%r400, 4096;
	@%p19 bra 	$L__BB7_60;
	add.s32 	%r47, %r67, -4096;
	mov.b32 	%r400, 4096;
$L__BB7_58:
	mul.wide.s32 	%rd52, %r400, 4;
	add.s64 	%rd36, %rd19, %rd52;
	// begin inline asm
	ld.global.nc.u32 %r86, [%rd36];
	// end inline asm
	mov.b32 	%f85, %r86;
	add.s64 	%rd37, %rd36, 1024;
	// begin inline asm
	ld.global.nc.u32 %r87, [%rd37];
	// end inline asm
	mov.b32 	%f86, %r87;
	add.s64 	%rd38, %rd36, 2048;
	// begin inline asm
	ld.global.nc.u32 %r88, [%rd38];
	// end inline asm
	mov.b32 	%f87, %r88;
	add.s64 	%rd39, %rd36, 3072;
	// begin inline asm
	ld.global.nc.u32 %r89, [%rd39];
	// end inline asm
	mov.b32 	%f88, %r89;
	add.s64 	%rd40, %rd36, 4096;
	// begin inline asm
	ld.global.nc.u32 %r90, [%rd40];
	// end inline asm
	mov.b32 	%f89, %r90;
	add.s64 	%rd41, %rd36, 5120;
	// begin inline asm
	ld.global.nc.u32 %r91, [%rd41];
	// end inline asm
	mov.b32 	%f90, %r91;
	add.s64 	%rd42, %rd36, 6144;
	// begin inline asm
	ld.global.nc.u32 %r92, [%rd42];
	// end inline asm
	mov.b32 	%f91, %r92;
	add.s64 	%rd43, %rd36, 7168;
	// begin inline asm
	ld.global.nc.u32 %r93, [%rd43];
	// end inline asm
	mov.b32 	%f92, %r93;
	add.s64 	%rd44, %rd36, 8192;
	// begin inline asm
	ld.global.nc.u32 %r94, [%rd44];
	// end inline asm
	mov.b32 	%f93, %r94;
	add.s64 	%rd45, %rd36, 9216;
	// begin inline asm
	ld.global.nc.u32 %r95, [%rd45];
	// end inline asm
	mov.b32 	%f94, %r95;
	add.s64 	%rd46, %rd36, 10240;
	// begin inline asm
	ld.global.nc.u32 %r96, [%rd46];
	// end inline asm
	mov.b32 	%f95, %r96;
	add.s64 	%rd47, %rd36, 11264;
	// begin inline asm
	ld.global.nc.u32 %r97, [%rd47];
	// end inline asm
	mov.b32 	%f96, %r97;
	add.s64 	%rd48, %rd36, 12288;
	// begin inline asm
	ld.global.nc.u32 %r98, [%rd48];
	// end inline asm
	mov.b32 	%f97, %r98;
	add.s64 	%rd49, %rd36, 13312;
	// begin inline asm
	ld.global.nc.u32 %r99, [%rd49];
	// end inline asm
	mov.b32 	%f98, %r99;
	add.s64 	%rd50, %rd36, 14336;
	// begin inline asm
	ld.global.nc.u32 %r100, [%rd50];
	// end inline asm
	mov.b32 	%f99, %r100;
	add.s64 	%rd51, %rd36, 15360;
	// begin inline asm
	ld.global.nc.u32 %r101, [%rd51];
	// end inline asm
	mov.b32 	%f100, %r101;
	setp.lt.f32 	%p20, %f441, %f85;
	selp.f32 	%f101, %f441, %f85, %p20;
	setp.lt.f32 	%p21, %f86, %f87;
	selp.f32 	%f102, %f86, %f87, %p21;
	setp.lt.f32 	%p22, %f88, %f89;
	selp.f32 	%f103, %f88, %f89, %p22;
	setp.lt.f32 	%p23, %f90, %f91;
	selp.f32 	%f104, %f90, %f91, %p23;
	setp.lt.f32 	%p24, %f92, %f93;
	selp.f32 	%f105, %f92, %f93, %p24;
	setp.lt.f32 	%p25, %f94, %f95;
	selp.f32 	%f106, %f94, %f95, %p25;
	setp.lt.f32 	%p26, %f96, %f97;
	selp.f32 	%f107, %f96, %f97, %p26;
	setp.lt.f32 	%p27, %f98, %f99;
	selp.f32 	%f108, %f98, %f99, %p27;
	setp.lt.f32 	%p28, %f101, %f102;
	selp.f32 	%f109, %f101, %f102, %p28;
	setp.lt.f32 	%p29, %f103, %f104;
	selp.f32 	%f110, %f103, %f104, %p29;
	setp.lt.f32 	%p30, %f105, %f106;
	selp.f32 	%f111, %f105, %f106, %p30;
	setp.lt.f32 	%p31, %f107, %f108;
	selp.f32 	%f112, %f107, %f108, %p31;
	setp.lt.f32 	%p32, %f109, %f110;
	selp.f32 	%f113, %f109, %f110, %p32;
	setp.lt.f32 	%p33, %f111, %f112;
	selp.f32 	%f114, %f111, %f112, %p33;
	setp.lt.f32 	%p34, %f113, %f114;
	selp.f32 	%f115, %f113, %f114, %p34;
	setp.lt.f32 	%p35, %f115, %f100;
	selp.f32 	%f441, %f115, %f100, %p35;
	sub.s32 	%r102, %r67, %r400;
	setp.lt.s32 	%p36, %r102, 4096;
	@%p36 bra 	$L__BB7_68;
	add.s32 	%r400, %r400, 4096;
	setp.le.s32 	%p37, %r400, %r47;
	@%p37 bra 	$L__BB7_58;
$L__BB7_60:
	setp.le.s32 	%p38, %r67, %r400;
	@%p38 bra 	$L__BB7_68;
	sub.s32 	%r51, %r67, %r400;
	setp.ge.s32 	%p39, %r46, %r51;
	@%p39 bra 	$L__BB7_68;
	not.b32 	%r103, %r46;
	add.s32 	%r104, %r67, %r103;
	sub.s32 	%r52, %r104, %r400;
	and.b32  	%r105, %r52, 768;
	setp.eq.s32 	%p40, %r105, 768;
	mov.u32 	%r404, %r46;
	@%p40 bra 	$L__BB7_65;
	add.s32 	%r402, %r46, %r400;
	shr.u32 	%r106, %r52, 8;
	add.s32 	%r107, %r106, 1;
	and.b32  	%r108, %r107, 3;
	neg.s32 	%r401, %r108;
	mov.u32 	%r404, %r46;
$L__BB7_64:
	.pragma "nounroll";
	mul.wide.u32 	%rd54, %r402, 4;
	add.s64 	%rd53, %rd16, %rd54;
	// begin inline asm
	ld.global.nc.u32 %r109, [%rd53];
	// end inline asm
	mov.b32 	%f117, %r109;
	setp.lt.f32 	%p41, %f441, %f117;
	selp.f32 	%f441, %f441, %f117, %p41;
	add.s32 	%r404, %r404, 256;
	add.s32 	%r402, %r402, 256;
	add.s32 	%r401, %r401, 1;
	setp.ne.s32 	%p42, %r401, 0;
	@%p42 bra 	$L__BB7_64;
$L__BB7_65:
	setp.lt.u32 	%p43, %r52, 768;
	@%p43 bra 	$L__BB7_68;
	cvt.u64.u32 	%rd55, %r404;
	cvt.u64.u32 	%rd56, %r400;
	add.s64 	%rd57, %rd55, %rd56;
	shl.b64 	%rd58, %rd57, 2;
	add.s64 	%rd59, %rd58, %rd16;
	add.s64 	%rd124, %rd59, 2048;
	add.s32 	%r405, %r404, %r400;
$L__BB7_67:
	mul.wide.u32 	%rd64, %r405, 4;
	add.s64 	%rd60, %rd16, %rd64;
	// begin inline asm
	ld.global.nc.u32 %r110, [%rd60];
	// end inline asm
	mov.b32 	%f118, %r110;
	setp.lt.f32 	%p44, %f441, %f118;
	selp.f32 	%f119, %f441, %f118, %p44;
	add.s64 	%rd61, %rd124, -1024;
	// begin inline asm
	ld.global.nc.u32 %r111, [%rd61];
	// end inline asm
	mov.b32 	%f120, %r111;
	setp.lt.f32 	%p45, %f119, %f120;
	selp.f32 	%f121, %f119, %f120, %p45;
	// begin inline asm
	ld.global.nc.u32 %r112, [%rd124];
	// end inline asm
	mov.b32 	%f122, %r112;
	setp.lt.f32 	%p46, %f121, %f122;
	selp.f32 	%f123, %f121, %f122, %p46;
	add.s64 	%rd63, %rd124, 1024;
	// begin inline asm
	ld.global.nc.u32 %r113, [%rd63];
	// end inline asm
	mov.b32 	%f124, %r113;
	setp.lt.f32 	%p47, %f123, %f124;
	selp.f32 	%f441, %f123, %f124, %p47;
	add.s32 	%r404, %r404, 1024;
	add.s64 	%rd124, %rd124, 4096;
	add.s32 	%r405, %r405, 1024;
	setp.lt.s32 	%p48, %r404, %r51;
	@%p48 bra 	$L__BB7_67;
$L__BB7_68:
	// begin inline asm
	mov.u32 %r114, %laneid;
	// end inline asm
	mov.b32 	%r116, %f441;
	mov.b32 	%r117, 1;
	mov.b32 	%r138, 31;
	mov.b32 	%r139, -1;
	// begin inline asm
	shfl.sync.down.b32 %r115, %r116, %r117, %r138, %r139;
	// end inline asm
	mov.b32 	%f125, %r115;
	setp.gt.s32 	%p49, %r114, 30;
	setp.lt.f32 	%p50, %f441, %f125;
	selp.f32 	%f126, %f441, %f125, %p50;
	selp.f32 	%f127, %f441, %f126, %p49;
	mov.b32 	%r121, %f127;
	mov.b32 	%r122, 2;
	// begin inline asm
	shfl.sync.down.b32 %r120, %r121, %r122, %r138, %r139;
	// end inline asm
	mov.b32 	%f129, %r120;
	setp.gt.s32 	%p51, %r114, 29;
	setp.lt.f32 	%p52, %f127, %f129;
	selp.f32 	%f130, %f127, %f129, %p52;
	selp.f32 	%f131, %f127, %f130, %p51;
	mov.b32 	%r126, %f131;
	mov.b32 	%r127, 4;
	// begin inline asm
	shfl.sync.down.b32 %r125, %r126, %r127, %r138, %r139;
	// end inline asm
	mov.b32 	%f133, %r125;
	setp.gt.s32 	%p53, %r114, 27;
	setp.lt.f32 	%p54, %f131, %f133;
	selp.f32 	%f134, %f131, %f133, %p54;
	selp.f32 	%f135, %f131, %f134, %p53;
	mov.b32 	%r131, %f135;
	mov.b32 	%r132, 8;
	// begin inline asm
	shfl.sync.down.b32 %r130, %r131, %r132, %r138, %r139;
	// end inline asm
	mov.b32 	%f137, %r130;
	setp.gt.s32 	%p55, %r114, 23;
	setp.lt.f32 	%p56, %f135, %f137;
	selp.f32 	%f138, %f135, %f137, %p56;
	selp.f32 	%f139, %f135, %f138, %p55;
	mov.b32 	%r136, %f139;
	mov.b32 	%r137, 16;
	// begin inline asm
	shfl.sync.down.b32 %r135, %r136, %r137, %r138, %r139;
	// end inline asm
	mov.b32 	%f141, %r135;
	setp.gt.s32 	%p57, %r114, 15;
	setp.lt.f32 	%p58, %f139, %f141;
	selp.f32 	%f142, %f139, %f141, %p58;
	selp.f32 	%f442, %f139, %f142, %p57;
	setp.ne.s32 	%p59, %r114, 0;
	@%p59 bra 	$L__BB7_70;
	shr.u32 	%r140, %r46, 3;
	and.b32  	%r141, %r140, 124;
	mov.u32 	%r142, _ZZN3cub18CUB_300001_SM_10006detail6reduce28DeviceReduceSingleTileKernelINS2_10policy_hubIfjN4cuda3__47minimumIfEEE10Policy1000EPfSB_iS8_ffNS5_3std3__410__identityEEEvT0_T1_T2_T3_T4_T6_E12temp_storage;
	add.s32 	%r143, %r142, %r141;
	st.shared.f32 	[%r143+8], %f442;
$L__BB7_70:
	bar.sync 	0;
	setp.ne.s32 	%p60, %r46, 0;
	@%p60 bra 	$L__BB7_72;
	ld.shared.f32 	%f143, [_ZZN3cub18CUB_300001_SM_10006detail6reduce28DeviceReduceSingleTileKernelINS2_10policy_hubIfjN4cuda3__47minimumIfEEE10Policy1000EPfSB_iS8_ffNS5_3std3__410__identityEEEvT0_T1_T2_T3_T4_T6_E12temp_storage+12];
	setp.lt.f32 	%p61, %f442, %f143;
	selp.f32 	%f144, %f442, %f143, %p61;
	ld.shared.f32 	%f145, [_ZZN3cub18CUB_300001_SM_10006detail6reduce28DeviceReduceSingleTileKernelINS2_10policy_hubIfjN4cuda3__47minimumIfEEE10Policy1000EPfSB_iS8_ffNS5_3std3__410__identityEEEvT0_T1_T2_T3_T4_T6_E12temp_storage+16];
	setp.lt.f32 	%p62, %f144, %f145;
	selp.f32 	%f146, %f144, %f145, %p62;
	ld.shared.f32 	%f147, [_ZZN3cub18CUB_300001_SM_10006detail6reduce28DeviceReduceSingleTileKernelINS2_10policy_hubIfjN4cuda3__47minimumIfEEE10Policy1000EPfSB_iS8_ffNS5_3std3__410__identityEEEvT0_T1_T2_T3_T4_T6_E12temp_storage+20];
	setp.lt.f32 	%p63, %f146, %f147;
	selp.f32 	%f148, %f146, %f147, %p63;
	ld.shared.f32 	%f149, [_ZZN3cub18CUB_300001_SM_10006detail6reduce28DeviceReduceSingleTileKernelINS2_10policy_hubIfjN4cuda3__47minimumIfEEE10Policy1000EPfSB_iS8_ffNS5_3std3__410__identityEEEvT0_T1_T2_T3_T4_T6_E12temp_storage+24];
	setp.lt.f32 	%p64, %f148, %f149;
	selp.f32 	%f150, %f148, %f149, %p64;
	ld.shared.f32 	%f151, [_ZZN3cub18CUB_300001_SM_10006detail6reduce28DeviceReduceSingleTileKernelINS2_10policy_hubIfjN4cuda3__47minimumIfEEE10Policy1000EPfSB_iS8_ffNS5_3std3__410__identityEEEvT0_T1_T2_T3_T4_T6_E12temp_storage+28];
	setp.lt.f32 	%p65, %f150, %f151;
	selp.f32 	%f152, %f150, %f151, %p65;
	ld.shared.f32 	%f153, [_ZZN3cub18CUB_300001_SM_10006detail6reduce28DeviceReduceSingleTileKernelINS2_10policy_hubIfjN4cuda3__47minimumIfEEE10Policy1000EPfSB_iS8_ffNS5_3std3__410__identityEEEvT0_T1_T2_T3_T4_T6_E12temp_storage+32];
	setp.lt.f32 	%p66, %f152, %f153;
	selp.f32 	%f154, %f152, %f153, %p66;
	ld.shared.f32 	%f155, [_ZZN3cub18CUB_300001_SM_10006detail6reduce28DeviceReduceSingleTileKernelINS2_10policy_hubIfjN4cuda3__47minimumIfEEE10Policy1000EPfSB_iS8_ffNS5_3std3__410__identityEEEvT0_T1_T2_T3_T4_T6_E12temp_storage+36];
	setp.lt.f32 	%p67, %f154, %f155;
	selp.f32 	%f442, %f154, %f155, %p67;
$L__BB7_72:
	mov.u32 	%r379, %tid.x;
	setp.ne.s32 	%p249, %r379, 0;
	@%p249 bra 	$L__BB7_74;
	setp.lt.f32 	%p250, %f54, %f442;
	selp.f32 	%f415, %f54, %f442, %p250;
	st.global.f32 	[%rd1], %f415;
$L__BB7_74:
	ret;

}
	// .globl	_ZN3cub18CUB_300001_SM_10006detail6reduce28DeviceReduceSingleTileKernelINS2_10policy_hubIfyN4cuda3__47minimumIfEEE10Policy1000EN6thrust24THRUST_300001_SM_1000_NS6detail15normal_iteratorINSC_10device_ptrIfEEEEPfyS8_ffNS5_3std3__410__identityEEEvT0_T1_T2_T3_T4_T6_
.visible .entry _ZN3cub18CUB_300001_SM_10006detail6reduce28DeviceReduceSingleTileKernelINS2_10policy_hubIfyN4cuda3__47minimumIfEEE10Policy1000EN6thrust24THRUST_300001_SM_1000_NS6detail15normal_iteratorINSC_10device_ptrIfEEEEPfyS8_ffNS5_3std3__410__identityEEEvT0_T1_T2_T3_T4_T6_(
	.param .align 8 .b8 _ZN3cub18CUB_300001_SM_10006detail6reduce28DeviceReduceSingleTileKernelINS2_10policy_hubIfyN4cuda3__47minimumIfEEE10Policy1000EN6thrust24THRUST_300001_SM_1000_NS6detail15normal_iteratorINSC_10device_ptrIfEEEEPfyS8_ffNS5_3std3__410__identityEEEvT0_T1_T2_T3_T4_T6__param_0[8],
	.param .u64 .ptr .align 1 _ZN3cub18CUB_300001_SM_10006detail6reduce28DeviceReduceSingleTileKernelINS2_10policy_hubIfyN4cuda3__47minimumIfEEE10Policy1000EN6thrust24THRUST_300001_SM_1000_NS6detail15normal_iteratorINSC_10device_ptrIfEEEEPfyS8_ffNS5_3std3__410__identityEEEvT0_T1_T2_T3_T4_T6__param_1,
	.param .u64 _ZN3cub18CUB_300001_SM_10006detail6reduce28DeviceReduceSingleTileKernelINS2_10policy_hubIfyN4cuda3__47minimumIfEEE10Policy1000EN6thrust24THRUST_300001_SM_1000_NS6detail15normal_iteratorINSC_10device_ptrIfEEEEPfyS8_ffNS5_3std3__410__identityEEEvT0_T1_T2_T3_T4_T6__param_2,
	.param .align 1 .b8 _ZN3cub18CUB_300001_SM_10006detail6reduce28DeviceReduceSingleTileKernelINS2_10policy_hubIfyN4cuda3__47minimumIfEEE10Policy1000EN6thrust24THRUST_300001_SM_1000_NS6detail15normal_iteratorINSC_10device_ptrIfEEEEPfyS8_ffNS5_3std3__410__identityEEEvT0_T1_T2_T3_T4_T6__param_3[1],
	.param .f32 _ZN3cub18CUB_300001_SM_10006detail6reduce28DeviceReduceSingleTileKernelINS2_10policy_hubIfyN4cuda3__47minimumIfEEE10Policy1000EN6thrust24THRUST_300001_SM_1000_NS6detail15normal_iteratorINSC_10device_ptrIfEEEEPfyS8_ffNS5_3std3__410__identityEEEvT0_T1_T2_T3_T4_T6__param_4,
	.param .align 1 .b8 _ZN3cub18CUB_300001_SM_10006detail6reduce28DeviceReduceSingleTileKernelINS2_10policy_hubIfyN4cuda3__47minimumIfEEE10Policy1000EN6thrust24THRUST_300001_SM_1000_NS6detail15normal_iteratorINSC_10device_ptrIfEEEEPfyS8_ffNS5_3std3__410__identityEEEvT0_T1_T2_T3_T4_T6__param_5[1]
)
.maxntid 256
.minnctapersm 1
{
	.reg .pred 	%p<185>;
	.reg .b32 	%r<171>;
	.reg .b32 	%f<340>;
	.reg .b64 	%rd<56>;
	// demoted variable
	.shared .align 4 .b8 _ZZN3cub18CUB_300001_SM_10006detail6reduce28DeviceReduceSingleTileKernelINS2_10policy_hubIfyN4cuda3__47minimumIfEEE10Policy1000EN6thrust24THRUST_300001_SM_1000_NS6detail15normal_iteratorINSC_10device_ptrIfEEEEPfyS8_ffNS5_3std3__410__identityEEEvT0_T1_T2_T3_T4_T6_E12temp_storage[44];
	ld.param.u64 	%rd18, [_ZN3cub18CUB_300001_SM_10006detail6reduce28DeviceReduceSingleTileKernelINS2_10policy_hubIfyN4cuda3__47minimumIfEEE10Policy1000EN6thrust24THRUST_300001_SM_1000_NS6detail15normal_iteratorINSC_10device_ptrIfEEEEPfyS8_ffNS5_3std3__410__identityEEEvT0_T1_T2_T3_T4_T6__param_0];
	ld.param.u64 	%rd20, [_ZN3cub18CUB_300001_SM_10006detail6reduce28DeviceReduceSingleTileKernelINS2_10policy_hubIfyN4cuda3__47minimumIfEEE10Policy1000EN6thrust24THRUST_300001_SM_1000_NS6detail15normal_iteratorINSC_10device_ptrIfEEEEPfyS8_ffNS5_3std3__410__identityEEEvT0_T1_T2_T3_T4_T6__param_1];
	ld.param.u64 	%rd19, [_ZN3cub18CUB_300001_SM_10006detail6reduce28DeviceReduceSingleTileKernelINS2_10policy_hubIfyN4cuda3__47minimumIfEEE10Policy1000EN6thrust24THRUST_300001_SM_1000_NS6detail15normal_iteratorINSC_10device_ptrIfEEEEPfyS8_ffNS5_3std3__410__identityEEEvT0_T1_T2_T3_T4_T6__param_2];
	ld.param.f32 	%f40, [_ZN3cub18CUB_300001_SM_10006detail6reduce28DeviceReduceSingleTileKernelINS2_10policy_hubIfyN4cuda3__47minimumIfEEE10Policy1000EN6thrust24THRUST_300001_SM_1000_NS6detail15normal_iteratorINSC_10device_ptrIfEEEEPfyS8_ffNS5_3std3__410__identityEEEvT0_T1_T2_T3_T4_T6__param_4];
	cvta.to.global.u64 	%rd1, %rd20;
	setp.ne.s64 	%p1, %rd19, 0;
	@%p1 bra 	$L__BB8_3;
	mov.u32 	%r156, %tid.x;
	setp.ne.s32 	%p184, %r156, 0;
	@%p184 bra 	$L__BB8_51;
	st.global.f32 	[%rd1], %f40;
	bra.uni 	$L__BB8_51;
$L__BB8_3:
	cvta.to.global.u64 	%rd2, %rd18;
	setp.gt.u64 	%p2, %rd19, 4095;
	@%p2 bra 	$L__BB8_28;
	cvt.u32.u64 	%r1, %rd19;
	mov.u32 	%r2, %tid.x;
	setp.ge.u32 	%p96, %r2, %r1;
	mov.f32 	%f327, 0f00000000;
	mov.u32 	%r160, %r2;
	@%p96 bra 	$L__BB8_6;
	mul.wide.u32 	%rd41, %r2, 4;
	add.s64 	%rd42, %rd2, %rd41;
	ld.global.f32 	%f327, [%rd42];
	add.s32 	%r160, %r2, 256;
$L__BB8_6:
	setp.ge.u32 	%p97, %r160, %r1;
	@%p97 bra 	$L__BB8_19;
	not.b32 	%r83, %r160;
	add.s32 	%r84, %r83, %r1;
	shr.u32 	%r85, %r84, 8;
	add.s32 	%r5, %r85, 1;
	and.b32  	%r6, %r5, 15;
	setp.lt.u32 	%p98, %r84, 3840;
	@%p98 bra 	$L__BB8_10;
	and.b32  	%r86, %r5, 33554416;
	neg.s32 	%r158, %r86;
	mul.wide.u32 	%rd43, %r160, 4;
	add.s64 	%rd44, %rd43, %rd2;
	add.s64 	%rd51, %rd44, 8192;
$L__BB8_9:
	.pragma "nounroll";
	ld.global.f32 	%f192, [%rd51+-8192];
	setp.lt.f32 	%p99, %f327, %f192;
	selp.f32 	%f193, %f327, %f192, %p99;
	ld.global.f32 	%f194, [%rd51+-7168];
	setp.lt.f32 	%p100, %f193, %f194;
	selp.f32 	%f195, %f193, %f194, %p100;
	ld.global.f32 	%f196, [%rd51+-6144];
	setp.lt.f32 	%p101, %f195, %f196;
	selp.f32 	%f197, %f195, %f196, %p101;
	ld.global.f32 	%f198, [%rd51+-5120];
	setp.lt.f32 	%p102, %f197, %f198;
	selp.f32 	%f199, %f197, %f198, %p102;
	ld.global.f32 	%f200, [%rd51+-4096];
	setp.lt.f32 	%p103, %f199, %f200;
	selp.f32 	%f201, %f199, %f200, %p103;
	ld.global.f32 	%f202, [%rd51+-3072];
	setp.lt.f32 	%p104, %f201, %f202;
	selp.f32 	%f203, %f201, %f202, %p104;
	ld.global.f32 	%f204, [%rd51+-2048];
	setp.lt.f32 	%p105, %f203, %f204;
	selp.f32 	%f205, %f203, %f204, %p105;
	ld.global.f32 	%f206, [%rd51+-1024];
	setp.lt.f32 	%p106, %f205, %f206;
	selp.f32 	%f207, %f205, %f206, %p106;
	ld.global.f32 	%f208, [%rd51];
	setp.lt.f32 	%p107, %f207, %f208;
	selp.f32 	%f209, %f207, %f208, %p107;
	ld.global.f32 	%f210, [%rd51+1024];
	setp.lt.f32 	%p108, %f209, %f210;
	selp.f32 	%f211, %f209, %f210, %p108;
	ld.global.f32 	%f212, [%rd51+2048];
	setp.lt.f32 	%p109, %f211, %f212;
	selp.f32 	%f213, %f211, %f212, %p109;
	ld.global.f32 	%f214, [%rd51+3072];
	setp.lt.f32 	%p110, %f213, %f214;
	selp.f32 	%f215, %f213, %f214, %p110;
	ld.global.f32 	%f216, [%rd51+4096];
	setp.lt.f32 	%p111, %f215, %f216;
	selp.f32 	%f217, %f215, %f216, %p111;
	ld.global.f32 	%f218, [%rd51+5120];
	setp.lt.f32 	%p112, %f217, %f218;
	selp.f32 	%f219, %f217, %f218, %p112;
	ld.global.f32 	%f220, [%rd51+6144];
	setp.lt.f32 	%p113, %f219, %f220;
	selp.f32 	%f221, %f219, %f220, %p113;
	ld.global.f32 	%f222, [%rd51+7168];
	setp.lt.f32 	%p114, %f221, %f222;
	selp.f32 	%f327, %f221, %f222, %p114;
	add.s32 	%r160, %r160, 4096;
	add.s32 	%r158, %r158, 16;
	add.s64 	%rd51, %rd51, 16384;
	setp.ne.s32 	%p115, %r158, 0;
	@%p115 bra 	$L__BB8_9;
$L__BB8_10:
	setp.eq.s32 	%p116, %r6, 0;
	@%p116 bra 	$L__BB8_19;
	and.b32  	%r13, %r5, 7;
	setp.lt.u32 	%p117, %r6, 8;
	@%p117 bra 	$L__BB8_13;
	mul.wide.s32 	%rd45, %r160, 4;
	add.s64 	%rd46, %rd2, %rd45;
	ld.global.f32 	%f224, [%rd46];
	setp.lt.f32 	%p118, %f327, %f224;
	selp.f32 	%f225, %f327, %f224, %p118;
	ld.global.f32 	%f226, [%rd46+1024];
	setp.lt.f32 	%p119, %f225, %f226;
	selp.f32 	%f227, %f225, %f226, %p119;
	ld.global.f32 	%f228, [%rd46+2048];
	setp.lt.f32 	%p120, %f227, %f228;
	selp.f32 	%f229, %f227, %f228, %p120;
	ld.global.f32 	%f230, [%rd46+3072];
	setp.lt.f32 	%p121, %f229, %f230;
	selp.f32 	%f231, %f229, %f230, %p121;
	ld.global.f32 	%f232, [%rd46+4096];
	setp.lt.f32 	%p122, %f231, %f232;
	selp.f32 	%f233, %f231, %f232, %p122;
	ld.global.f32 	%f234, [%rd46+5120];
	setp.lt.f32 	%p123, %f233, %f234;
	selp.f32 	%f235, %f233, %f234, %p123;
	ld.global.f32 	%f236, [%rd46+6144];
	setp.lt.f32 	%p124, %f235, %f236;
	selp.f32 	%f237, %f235, %f236, %p124;
	ld.global.f32 	%f238, [%rd46+7168];
	setp.lt.f32 	%p125, %f237, %f238;
	selp.f32 	%f327, %f237, %f238, %p125;
	add.s32 	%r160, %r160, 2048;
$L__BB8_13:
	setp.eq.s32 	%p126, %r13, 0;
	@%p126 bra 	$L__BB8_19;
	and.b32  	%r16, %r5, 3;
	setp.lt.u32 	%p127, %r13, 4;
	@%p127 bra 	$L__BB8_16;
	mul.wide.s32 	%rd47, %r160, 4;
	add.s64 	%rd48, %rd2, %rd47;
	ld.global.f32 	%f240, [%rd48];
	setp.lt.f32 	%p128, %f327, %f240;
	selp.f32 	%f241, %f327, %f240, %p128;
	ld.global.f32 	%f242, [%rd48+1024];
	setp.lt.f32 	%p129, %f241, %f242;
	selp.f32 	%f243, %f241, %f242, %p129;
	ld.global.f32 	%f244, [%rd48+2048];
	setp.lt.f32 	%p130, %f243, %f244;
	selp.f32 	%f245, %f243, %f244, %p130;
	ld.global.f32 	%f246, [%rd48+3072];
	setp.lt.f32 	%p131, %f245, %f246;
	selp.f32 	%f327, %f245, %f246, %p131;
	add.s32 	%r160, %r160, 1024;
$L__BB8_16:
	setp.eq.s32 	%p132, %r16, 0;
	@%p132 bra 	$L__BB8_19;
	neg.s32 	%r163, %r16;
$L__BB8_18:
	.pragma "nounroll";
	mul.wide.s32 	%rd49, %r160, 4;
	add.s64 	%rd50, %rd2, %rd49;
	ld.global.f32 	%f247, [%rd50];
	setp.lt.f32 	%p133, %f327, %f247;
	selp.f32 	%f327, %f327, %f247, %p133;
	add.s32 	%r160, %r160, 256;
	add.s32 	%r163, %r163, 1;
	setp.ne.s32 	%p134, %r163, 0;
	@%p134 bra 	$L__BB8_18;
$L__BB8_19:
	setp.lt.u64 	%p135, %rd19, 256;
	@%p135 bra 	$L__BB8_24;
	// begin inline asm
	mov.u32 %r125, %laneid;
	// end inline asm
	mov.b32 	%r127, %f327;
	mov.b32 	%r128, 1;
	mov.b32 	%r149, 31;
	mov.b32 	%r150, -1;
	// begin inline asm
	shfl.sync.down.b32 %r126, %r127, %r128, %r149, %r150;
	// end inline asm
	mov.b32 	%f286, %r126;
	setp.gt.s32 	%p163, %r125, 30;
	setp.lt.f32 	%p164, %f327, %f286;
	selp.f32 	%f287, %f327, %f286, %p164;
	selp.f32 	%f288, %f327, %f287, %p163;
	mov.b32 	%r132, %f288;
	mov.b32 	%r133, 2;
	// begin inline asm
	shfl.sync.down.b32 %r131, %r132, %r133, %r149, %r150;
	// end inline asm
	mov.b32 	%f290, %r131;
	setp.gt.s32 	%p165, %r125, 29;
	setp.lt.f32 	%p166, %f288, %f290;
	selp.f32 	%f291, %f288, %f290, %p166;
	selp.f32 	%f292, %f288, %f291, %p165;
	mov.b32 	%r137, %f292;
	mov.b32 	%r138, 4;
	// begin inline asm
	shfl.sync.down.b32 %r136, %r137, %r138, %r149, %r150;
	// end inline asm
	mov.b32 	%f294, %r136;
	setp.gt.s32 	%p167, %r125, 27;
	setp.lt.f32 	%p168, %f292, %f294;
	selp.f32 	%f295, %f292, %f294, %p168;
	selp.f32 	%f296, %f292, %f295, %p167;
	mov.b32 	%r142, %f296;
	mov.b32 	%r143, 8;
	// begin inline asm
	shfl.sync.down.b32 %r141, %r142, %r143, %r149, %r150;
	// end inline asm
	mov.b32 	%f298, %r141;
	setp.gt.s32 	%p169, %r125, 23;
	setp.lt.f32 	%p170, %f296, %f298;
	selp.f32 	%f299, %f296, %f298, %p170;
	selp.f32 	%f300, %f296, %f299, %p169;
	mov.b32 	%r147, %f300;
	mov.b32 	%r148, 16;
	// begin inline asm
	shfl.sync.down.b32 %r146, %r147, %r148, %r149, %r150;
	// end inline asm
	mov.b32 	%f302, %r146;
	setp.gt.s32 	%p171, %r125, 15;
	setp.lt.f32 	%p172, %f300, %f302;
	selp.f32 	%f303, %f300, %f302, %p172;
	selp.f32 	%f339, %f300, %f303, %p171;
	setp.ne.s32 	%p173, %r125, 0;
	@%p173 bra 	$L__BB8_22;
	shr.u32 	%r151, %r2, 3;
	and.b32  	%r152, %r151, 124;
	mov.u32 	%r153, _ZZN3cub18CUB_300001_SM_10006detail6reduce28DeviceReduceSingleTileKernelINS2_10policy_hubIfyN4cuda3__47minimumIfEEE10Policy1000EN6thrust24THRUST_300001_SM_1000_NS6detail15normal_iteratorINSC_10device_ptrIfEEEEPfyS8_ffNS5_3std3__410__identityEEEvT0_T1_T2_T3_T4_T6_E12temp_storage;
	add.s32 	%r154, %r153, %r152;
	st.shared.f32 	[%r154+8], %f339;
$L__BB8_22:
	bar.sync 	0;
	setp.ne.s32 	%p174, %r2, 0;
	@%p174 bra 	$L__BB8_49;
	ld.shared.f32 	%f304, [_ZZN3cub18CUB_300001_SM_10006detail6reduce28DeviceReduceSingleTileKernelINS2_10policy_hubIfyN4cuda3__47minimumIfEEE10Policy1000EN6thrust24THRUST_300001_SM_1000_NS6detail15normal_iteratorINSC_10device_ptrIfEEEEPfyS8_ffNS5_3std3__410__identityEEEvT0_T1_T2_T3_T4_T6_E12temp_storage+12];
	setp.lt.f32 	%p175, %f339, %f304;
	selp.f32 	%f305, %f339, %f304, %p175;
	ld.shared.f32 	%f306, [_ZZN3cub18CUB_300001_SM_10006detail6reduce28DeviceReduceSingleTileKernelINS2_10policy_hubIfyN4cuda3__47minimumIfEEE10Policy1000EN6thrust24THRUST_300001_SM_1000_NS6detail15normal_iteratorINSC_10device_ptrIfEEEEPfyS8_ffNS5_3std3__410__identityEEEvT0_T1_T2_T3_T4_T6_E12temp_storage+16];
	setp.lt.f32 	%p176, %f305, %f306;
	selp.f32 	%f307, %f305, %f306, %p176;
	ld.shared.f32 	%f308, [_ZZN3cub18CUB_300001_SM_10006detail6reduce28DeviceReduceSingleTileKernelINS2_10policy_hubIfyN4cuda3__47minimumIfEEE10Policy1000EN6thrust24THRUST_300001_SM_1000_NS6detail15normal_iteratorINSC_10device_ptrIfEEEEPfyS8_ffNS5_3std3__410__identityEEEvT0_T1_T2_T3_T4_T6_E12temp_storage+20];
	setp.lt.f32 	%p177, %f307, %f308;
	selp.f32 	%f309, %f307, %f308, %p177;
	ld.shared.f32 	%f310, [_ZZN3cub18CUB_300001_SM_10006detail6reduce28DeviceReduceSingleTileKernelINS2_10policy_hubIfyN4cuda3__47minimumIfEEE10Policy1000EN6thrust24THRUST_300001_SM_1000_NS6detail15normal_iteratorINSC_10device_ptrIfEEEEPfyS8_ffNS5_3std3__410__identityEEEvT0_T1_T2_T3_T4_T6_E12temp_storage+24];
	setp.lt.f32 	%p178, %f309, %f310;
	selp.f32 	%f311, %f309, %f310, %p178;
	ld.shared.f32 	%f312, [_ZZN3cub18CUB_300001_SM_10006detail6reduce28DeviceReduceSingleTileKernelINS2_10policy_hubIfyN4cuda3__47minimumIfEEE10Policy1000EN6thrust24THRUST_300001_SM_1000_NS6detail15normal_iteratorINSC_10device_ptrIfEEEEPfyS8_ffNS5_3std3__410__identityEEEvT0_T1_T2_T3_T4_T6_E12temp_storage+28];
	setp.lt.f32 	%p179, %f311, %f312;
	selp.f32 	%f313, %f311, %f312, %p179;
	ld.shared.f32 	%f314, [_ZZN3cub18CUB_300001_SM_10006detail6reduce28DeviceReduceSingleTileKernelINS2_10policy_hubIfyN4cuda3__47minimumIfEEE10Policy1000EN6thrust24THRUST_300001_SM_1000_NS6detail15normal_iteratorINSC_10device_ptrIfEEEEPfyS8_ffNS5_3std3__410__identityEEEvT0_T1_T2_T3_T4_T6_E12temp_storage+32];
	setp.lt.f32 	%p180, %f313, %f314;
	selp.f32 	%f315, %f313, %f314, %p180;
	ld.shared.f32 	%f316, [_ZZN3cub18CUB_300001_SM_10006detail6reduce28DeviceReduceSingleTileKernelINS2_10policy_hubIfyN4cuda3__47minimumIfEEE10Policy1000EN6thrust24THRUST_300001_SM_1000_NS6detail15normal_iteratorINSC_10device_ptrIfEEEEPfyS8_ffNS5_3std3__410__identityEEEvT0_T1_T2_T3_T4_T6_E12temp_storage+36];
	setp.lt.f32 	%p181, %f315, %f316;
	selp.f32 	%f339, %f315, %f316, %p181;
	bra.uni 	$L__BB8_49;
$L__BB8_24:
	// begin inline asm
	mov.u32 %r87, %laneid;
	// end inline asm
	and.b32  	%r113, %r2, 992;
	add.s32 	%r114, %r113, 32;
	setp.gt.u32 	%p136, %r114, %r1;
	not.b32 	%r115, %r113;
	add.s32 	%r116, %r1, %r115;
	selp.b32 	%r111, %r116, 31, %p136;
	mov.b32 	%r89, %f327;
	mov.b32 	%r90, 1;
	mov.b32 	%r112, -1;
	// begin inline asm
	shfl.sync.down.b32 %r88, %r89, %r90, %r111, %r112;
	// end inline asm
	mov.b32 	%f248, %r88;
	setp.lt.s32 	%p137, %r87, %r111;
	setp.lt.f32 	%p138, %f327, %f248;
	selp.f32 	%f249, %f327, %f248, %p138;
	selp.f32 	%f250, %f249, %f327, %p137;
	mov.b32 	%r94, %f250;
	mov.b32 	%r95, 2;
	// begin inline asm
	shfl.sync.down.b32 %r93, %r94, %r95, %r111, %r112;
	// end inline asm
	mov.b32 	%f252, %r93;
	add.s32 	%r117, %r87, 2;
	setp.gt.s32 	%p139, %r117, %r111;
	setp.lt.f32 	%p140, %f250, %f252;
	selp.f32 	%f253, %f250, %f252, %p140;
	selp.f32 	%f254, %f250, %f253, %p139;
	mov.b32 	%r99, %f254;
	mov.b32 	%r100, 4;
	// begin inline asm
	shfl.sync.down.b32 %r98, %r99, %r100, %r111, %r112;
	// end inline asm
	mov.b32 	%f256, %r98;
	add.s32 	%r118, %r87, 4;
	setp.gt.s32 	%p141, %r118, %r111;
	setp.lt.f32 	%p142, %f254, %f256;
	selp.f32 	%f257, %f254, %f256, %p142;
	selp.f32 	%f258, %f254, %f257, %p141;
	mov.b32 	%r104, %f258;
	mov.b32 	%r105, 8;
	// begin inline asm
	shfl.sync.down.b32 %r103, %r104, %r105, %r111, %r112;
	// end inline asm
	mov.b32 	%f260, %r103;
	add.s32 	%r119, %r87, 8;
	setp.gt.s32 	%p143, %r119, %r111;
	setp.lt.f32 	%p144, %f258, %f260;
	selp.f32 	%f261, %f258, %f260, %p144;
	selp.f32 	%f262, %f258, %f261, %p143;
	mov.b32 	%r109, %f262;
	mov.b32 	%r110, 16;
	// begin inline asm
	shfl.sync.down.b32 %r108, %r109, %r110, %r111, %r112;
	// end inline asm
	mov.b32 	%f264, %r108;
	add.s32 	%r120, %r87, 16;
	setp.gt.s32 	%p145, %r120, %r111;
	setp.lt.f32 	%p146, %f262, %f264;
	selp.f32 	%f265, %f262, %f264, %p146;
	selp.f32 	%f339, %f262, %f265, %p145;
	setp.ne.s32 	%p147, %r87, 0;
	@%p147 bra 	$L__BB8_26;
	shr.u32 	%r121, %r2, 3;
	and.b32  	%r122, %r121, 124;
	mov.u32 	%r123, _ZZN3cub18CUB_300001_SM_10006detail6reduce28DeviceReduceSingleTileKernelINS2_10policy_hubIfyN4cuda3__47minimumIfEEE10Policy1000EN6thrust24THRUST_300001_SM_1000_NS6detail15normal_iteratorINSC_10device_ptrIfEEEEPfyS8_ffNS5_3std3__410__identityEEEvT0_T1_T2_T3_T4_T6_E12temp_storage;
	add.s32 	%r124, %r123, %r122;
	st.shared.f32 	[%r124+8], %f339;
$L__BB8_26:
	bar.sync 	0;
	setp.ne.s32 	%p148, %r2, 0;
	@%p148 bra 	$L__BB8_49;
	setp.gt.u64 	%p149, %rd19, 32;
	ld.shared.f32 	%f266, [_ZZN3cub18CUB_300001_SM_10006detail6reduce28DeviceReduceSingleTileKernelINS2_10policy_hubIfyN4cuda3__47minimumIfEEE10Policy1000EN6thrust24THRUST_300001_SM_1000_NS6detail15normal_iteratorINSC_10device_ptrIfEEEEPfyS8_ffNS5_3std3__410__identityEEEvT0_T1_T2_T3_T4_T6_E12temp_storage+12];
	setp.lt.f32 	%p150, %f339, %f266;
	selp.f32 	%f267, %f339, %f266, %p150;
	selp.f32 	%f268, %f267, %f339, %p149;
	setp.gt.u64 	%p151, %rd19, 64;
	ld.shared.f32 	%f269, [_ZZN3cub18CUB_300001_SM_10006detail6reduce28DeviceReduceSingleTileKernelINS2_10policy_hubIfyN4cuda3__47minimumIfEEE10Policy1000EN6thrust24THRUST_300001_SM_1000_NS6detail15normal_iteratorINSC_10device_ptrIfEEEEPfyS8_ffNS5_3std3__410__identityEEEvT0_T1_T2_T3_T4_T6_E12temp_storage+16];
	setp.lt.f32 	%p152, %f268, %f269;
	selp.f32 	%f270, %f268, %f269, %p152;
	selp.f32 	%f271, %f270, %f268, %p151;
	setp.gt.u64 	%p153, %rd19, 96;
	ld.shared.f32 	%f272, [_ZZN3cub18CUB_300001_SM_10006detail6reduce28DeviceReduceSingleTileKernelINS2_10policy_hubIfyN4cuda3__47minimumIfEEE10Policy1000EN6thrust24THRUST_300001_SM_1000_NS6detail15normal_iteratorINSC_10device_ptrIfEEEEPfyS8_ffNS5_3std3__410__identityEEEvT0_T1_T2_T3_T4_T6_E12temp_storage+20];
	setp.lt.f32 	%p154, %f271, %f272;
	selp.f32 	%f273, %f271, %f272, %p154;
	selp.f32 	%f274, %f273, %f271, %p153;
	setp.gt.u64 	%p155, %rd19, 128;
	ld.shared.f32 	%f275, [_ZZN3cub18CUB_300001_SM_10006detail6reduce28DeviceReduceSingleTileKernelINS2_10policy_hubIfyN4cuda3__47minimumIfEEE10Policy1000EN6thrust24THRUST_300001_SM_1000_NS6detail15normal_iteratorINSC_10device_ptrIfEEEEPfyS8_ffNS5_3std3__410__identityEEEvT0_T1_T2_T3_T4_T6_E12temp_storage+24];
	setp.lt.f32 	%p156, %f274, %f275;
	selp.f32 	%f276, %f274, %f275, %p156;
	selp.f32 	%f277, %f276, %f274, %p155;
	setp.gt.u64 	%p157, %rd19, 160;
	ld.shared.f32 	%f278, [_ZZN3cub18CUB_300001_SM_10006detail6reduce28DeviceReduceSingleTileKernelINS2_10policy_hubIfyN4cuda3__47minimumIfEEE10Policy1000EN6thrust24THRUST_300001_SM_1000_NS6detail15normal_iteratorINSC_10device_ptrIfEEEEPfyS8_ffNS5_3std3__410__identityEEEvT0_T1_T2_T3_T4_T6_E12temp_storage+28];
	setp.lt.f32 	%p158, %f277, %f278;
	selp.f32 	%f279, %f277, %f278, %p158;
	selp.f32 	%f280, %f279, %f277, %p157;
	setp.gt.u64 	%p159, %rd19, 192;
	ld.shared.f32 	%f281, [_ZZN3cub18CUB_300001_SM_10006detail6reduce28DeviceReduceSingleTileKernelINS2_10policy_hubIfyN4cuda3__47minimumIfEEE10Policy1000EN6thrust24THRUST_300001_SM_1000_NS6detail15normal_iteratorINSC_10device_ptrIfEEEEPfyS8_ffNS5_3std3__410__identityEEEvT0_T1_T2_T3_T4_T6_E12temp_storage+32];
	setp.lt.f32 	%p160, %f280, %f281;
	selp.f32 	%f282, %f280, %f281, %p160;
	selp.f32 	%f283, %f282, %f280, %p159;
	setp.gt.u64 	%p161, %rd19, 224;
	ld.shared.f32 	%f284, [_ZZN3cub18CUB_300001_SM_10006detail6reduce28DeviceReduceSingleTileKernelINS2_10policy_hubIfyN4cuda3__47minimumIfEEE10Policy1000EN6thrust24THRUST_300001_SM_1000_NS6detail15normal_iteratorINSC_10device_ptrIfEEEEPfyS8_ffNS5_3std3__410__identityEEEvT0_T1_T2_T3_T4_T6_E12temp_storage+36];
	setp.lt.f32 	%p162, %f283, %f284;
	selp.f32 	%f285, %f283, %f284, %p162;
	selp.f32 	%f339, %f285, %f283, %p161;
	bra.uni 	$L__BB8_49;
$L__BB8_28:
	mov.u32 	%r24, %tid.x;
	cvt.u64.u32 	%rd6, %r24;
	mul.wide.u32 	%rd22, %r24, 4;
	add.s64 	%rd7, %rd2, %rd22;
	ld.global.f32 	%f41, [%rd7];
	ld.global.f32 	%f42, [%rd7+1024];
	ld.global.f32 	%f43, [%rd7+2048];
	ld.global.f32 	%f44, [%rd7+3072];
	ld.global.f32 	%f45, [%rd7+4096];
	ld.global.f32 	%f46, [%rd7+5120];
	ld.global.f32 	%f47, [%rd7+6144];
	ld.global.f32 	%f48, [%rd7+7168];
	ld.global.f32 	%f49, [%rd7+8192];
	ld.global.f32 	%f50, [%rd7+9216];
	ld.global.f32 	%f51, [%rd7+10240];
	ld.global.f32 	%f52, [%rd7+11264];
	ld.global.f32 	%f53, [%rd7+12288];
	ld.global.f32 	%f54, [%rd7+13312];
	ld.global.f32 	%f55, [%rd7+14336];
	ld.global.f32 	%f56, [%rd7+15360];
	setp.lt.f32 	%p3, %f41, %f42;
	selp.f32 	%f57, %f41, %f42, %p3;
	setp.lt.f32 	%p4, %f43, %f44;
	selp.f32 	%f58, %f43, %f44, %p4;
	setp.lt.f32 	%p5, %f45, %f46;
	selp.f32 	%f59, %f45, %f46, %p5;
	setp.lt.f32 	%p6, %f47, %f48;
	selp.f32 	%f60, %f47, %f48, %p6;
	setp.lt.f32 	%p7, %f49, %f50;
	selp.f32 	%f61, %f49, %f50, %p7;
	setp.lt.f32 	%p8, %f51, %f52;
	selp.f32 	%f62, %f51, %f52, %p8;
	setp.lt.f32 	%p9, %f53, %f54;
	selp.f32 	%f63, %f53, %f54, %p9;
	setp.lt.f32 	%p10, %f55, %f56;
	selp.f32 	%f64, %f55, %f56, %p10;
	setp.lt.f32 	%p11, %f57, %f58;
	selp.f32 	%f65, %f57, %f58, %p11;
	setp.lt.f32 	%p12, %f59, %f60;
	selp.f32 	%f66, %f59, %f60, %p12;
	setp.lt.f32 	%p13, %f61, %f62;
	selp.f32 	%f67, %f61, %f62, %p13;
	setp.lt.f32 	%p14, %f63, %f64;
	selp.f32 	%f68, %f63, %f64, %p14;
	setp.lt.f32 	%p15, %f65, %f66;
	selp.f32 	%f69, %f65, %f66, %p15;
	setp.lt.f32 	%p16, %f67, %f68;
	selp.f32 	%f70, %f67, %f68, %p16;
	setp.lt.f32 	%p17, %f69, %f70;
	selp.f32 	%f338, %f69, %f70, %p17;
	add.s64 	%rd8, %rd19, -4096;
	setp.lt.u64 	%p18, %rd8, 4096;
	mov.b64 	%rd53, 4096;
	@%p18 bra 	$L__BB8_32;
	mov.b64 	%rd53, 4096;
$L__BB8_30:
	shl.b64 	%rd24, %rd53, 2;
	add.s64 	%rd25, %rd7, %rd24;
	ld.global.f32 	%f71, [%rd25];
	ld.global.f32 	%f72, [%rd25+1024];
	ld.global.f32 	%f73, [%rd25+2048];
	ld.global.f32 	%f74, [%rd25+3072];
	ld.global.f32 	%f75, [%rd25+4096];
	ld.global.f32 	%f76, [%rd25+5120];
	ld.global.f32 	%f77, [%rd25+6144];
	ld.global.f32 	%f78, [%rd25+7168];
	ld.global.f32 	%f79, [%rd25+8192];
	ld.global.f32 	%f80, [%rd25+9216];
	ld.global.f32 	%f81, [%rd25+10240];
	ld.global.f32 	%f82, [%rd25+11264];
	ld.global.f32 	%f83, [%rd25+12288];
	ld.global.f32 	%f84, [%rd25+13312];
	ld.global.f32 	%f85, [%rd25+14336];
	ld.global.f32 	%f86, [%rd25+15360];
	setp.lt.f32 	%p19, %f338, %f71;
	selp.f32 	%f87, %f338, %f71, %p19;
	setp.lt.f32 	%p20, %f72, %f73;
	selp.f32 	%f88, %f72, %f73, %p20;
	setp.lt.f32 	%p21, %f74, %f75;
	selp.f32 	%f89, %f74, %f75, %p21;
	setp.lt.f32 	%p22, %f76, %f77;
	selp.f32 	%f90, %f76, %f77, %p22;
	setp.lt.f32 	%p23, %f78, %f79;
	selp.f32 	%f91, %f78, %f79, %p23;
	setp.lt.f32 	%p24, %f80, %f81;
	selp.f32 	%f92, %f80, %f81, %p24;
	setp.lt.f32 	%p25, %f82, %f83;
	selp.f32 	%f93, %f82, %f83, %p25;
	setp.lt.f32 	%p26, %f84, %f85;
	selp.f32 	%f94, %f84, %f85, %p26;
	setp.lt.f32 	%p27, %f87, %f88;
	selp.f32 	%f95, %f87, %f88, %p27;
	setp.lt.f32 	%p28, %f89, %f90;
	selp.f32 	%f96, %f89, %f90, %p28;
	setp.lt.f32 	%p29, %f91, %f92;
	selp.f32 	%f97, %f91, %f92, %p29;
	setp.lt.f32 	%p30, %f93, %f94;
	selp.f32 	%f98, %f93, %f94, %p30;
	setp.lt.f32 	%p31, %f95, %f96;
	selp.f32 	%f99, %f95, %f96, %p31;
	setp.lt.f32 	%p32, %f97, %f98;
	selp.f32 	%f100, %f97, %f98, %p32;
	setp.lt.f32 	%p33, %f99, %f100;
	selp.f32 	%f101, %f99, %f100, %p33;
	setp.lt.f32 	%p34, %f101, %f86;
	selp.f32 	%f338, %f101, %f86, %p34;
	sub.s64 	%rd26, %rd19, %rd53;
	setp.lt.u64 	%p35, %rd26, 4096;
	@%p35 bra 	$L__BB8_45;
	add.s64 	%rd53, %rd53, 4096;
	setp.le.u64 	%p36, %rd53, %rd8;
	@%p36 bra 	$L__BB8_30;
$L__BB8_32:
	setp.le.u64 	%p37, %rd19, %rd53;
	cvt.u32.u64 	%r42, %rd53;
	cvt.u32.u64 	%r43, %rd19;
	sub.s32 	%r44, %r43, %r42;
	setp.ge.s32 	%p38, %r24, %r44;
	or.pred  	%p39, %p37, %p38;
	@%p39 bra 	$L__BB8_45;
	not.b32 	%r47, %r24;
	add.s32 	%r48, %r47, %r43;
	sub.s32 	%r50, %r48, %r42;
	shr.u32 	%r51, %r50, 8;
	add.s32 	%r25, %r51, 1;
	and.b32  	%r26, %r25, 15;
	setp.lt.u32 	%p40, %r50, 3840;
	mov.u32 	%r167, %r24;
	@%p40 bra 	$L__BB8_36;
	and.b32  	%r52, %r25, 33554416;
	neg.s32 	%r165, %r52;
	add.s64 	%rd27, %rd53, %rd6;
	shl.b64 	%rd28, %rd27, 2;
	add.s64 	%rd29, %rd28, %rd2;
	add.s64 	%rd54, %rd29, 8192;
	mov.u32 	%r167, %r24;
$L__BB8_35:
	.pragma "nounroll";
	ld.global.f32 	%f103, [%rd54+-8192];
	setp.lt.f32 	%p41, %f338, %f103;
	selp.f32 	%f104, %f338, %f103, %p41;
	ld.global.f32 	%f105, [%rd54+-7168];
	setp.lt.f32 	%p42, %f104, %f105;
	selp.f32 	%f106, %f104, %f105, %p42;
	ld.global.f32 	%f107, [%rd54+-6144];
	setp.lt.f32 	%p43, %f106, %f107;
	selp.f32 	%f108, %f106, %f107, %p43;
	ld.global.f32 	%f109, [%rd54+-5120];
	setp.lt.f32 	%p44, %f108, %f109;
	selp.f32 	%f110, %f108, %f109, %p44;
	ld.global.f32 	%f111, [%rd54+-4096];
	setp.lt.f32 	%p45, %f110, %f111;
	selp.f32 	%f112, %f110, %f111, %p45;
	ld.global.f32 	%f113, [%rd54+-3072];
	setp.lt.f32 	%p46, %f112, %f113;
	selp.f32 	%f114, %f112, %f113, %p46;
	ld.global.f32 	%f115, [%rd54+-2048];
	setp.lt.f32 	%p47, %f114, %f115;
	selp.f32 	%f116, %f114, %f115, %p47;
	ld.global.f32 	%f117, [%rd54+-1024];
	setp.lt.f32 	%p48, %f116, %f117;
	selp.f32 	%f118, %f116, %f117, %p48;
	ld.global.f32 	%f119, [%rd54];
	setp.lt.f32 	%p49, %f118, %f119;
	selp.f32 	%f120, %f118, %f119, %p49;
	ld.global.f32 	%f121, [%rd54+1024];
	setp.lt.f32 	%p50, %f120, %f121;
	selp.f32 	%f122, %f120, %f121, %p50;
	ld.global.f32 	%f123, [%rd54+2048];
	setp.lt.f32 	%p51, %f122, %f123;
	selp.f32 	%f124, %f122, %f123, %p51;
	ld.global.f32 	%f125, [%rd54+3072];
	setp.lt.f32 	%p52, %f124, %f125;
	selp.f32 	%f126, %f124, %f125, %p52;
	ld.global.f32 	%f127, [%rd54+4096];
	setp.lt.f32 	%p53, %f126, %f127;
	selp.f32 	%f128, %f126, %f127, %p53;
	ld.global.f32 	%f129, [%rd54+5120];
	setp.lt.f32 	%p54, %f128, %f129;
	selp.f32 	%f130, %f128, %f129, %p54;
	ld.global.f32 	%f131, [%rd54+6144];
	setp.lt.f32 	%p55, %f130, %f131;
	selp.f32 	%f132, %f130, %f131, %p55;
	ld.global.f32 	%f133, [%rd54+7168];
	setp.lt.f32 	%p56, %f132, %f133;
	selp.f32 	%f338, %f132, %f133, %p56;
	add.s32 	%r167, %r167, 4096;
	add.s32 	%r165, %r165, 16;
	add.s64 	%rd54, %rd54, 16384;
	setp.ne.s32 	%p57, %r165, 0;
	@%p57 bra 	$L__BB8_35;
$L__BB8_36:
	setp.eq.s32 	%p58, %r26, 0;
	@%p58 bra 	$L__BB8_45;
	and.b32  	%r33, %r25, 7;
	setp.lt.u32 	%p59, %r26, 8;
	@%p59 bra 	$L__BB8_39;
	cvt.u64.u32 	%rd30, %r167;
	add.s64 	%rd31, %rd53, %rd30;
	shl.b64 	%rd32, %rd31, 2;
	add.s64 	%rd33, %rd2, %rd32;
	ld.global.f32 	%f135, [%rd33];
	setp.lt.f32 	%p60, %f338, %f135;
	selp.f32 	%f136, %f338, %f135, %p60;
	ld.global.f32 	%f137, [%rd33+1024];
	setp.lt.f32 	%p61, %f136, %f137;
	selp.f32 	%f138, %f136, %f137, %p61;
	ld.global.f32 	%f139, [%rd33+2048];
	setp.lt.f32 	%p62, %f138, %f139;
	selp.f32 	%f140, %f138, %f139, %p62;
	ld.global.f32 	%f141, [%rd33+3072];
	setp.lt.f32 	%p63, %f140, %f141;
	selp.f32 	%f142, %f140, %f141, %p63;
	ld.global.f32 	%f143, [%rd33+4096];
	setp.lt.f32 	%p64, %f142, %f143;
	selp.f32 	%f144, %f142, %f143, %p64;
	ld.global.f32 	%f145, [%rd33+5120];
	setp.lt.f32 	%p65, %f144, %f145;
	selp.f32 	%f146, %f144, %f145, %p65;
	ld.global.f32 	%f147, [%rd33+6144];
	setp.lt.f32 	%p66, %f146, %f147;
	selp.f32 	%f148, %f146, %f147, %p66;
	ld.global.f32 	%f149, [%rd33+7168];
	setp.lt.f32 	%p67, %f148, %f149;
	selp.f32 	%f338, %f148, %f149, %p67;
	add.s32 	%r167, %r167, 2048;
$L__BB8_39:
	setp.eq.s32 	%p68, %r33, 0;
	@%p68 bra 	$L__BB8_45;
	and.b32  	%r36, %r25, 3;
	setp.lt.u32 	%p69, %r33, 4;
	@%p69 bra 	$L__BB8_42;
	cvt.u64.u32 	%rd34, %r167;
	add.s64 	%rd35, %rd53, %rd34;
	shl.b64 	%rd36, %rd35, 2;
	add.s64 	%rd37, %rd2, %rd36;
	ld.global.f32 	%f151, [%rd37];
	setp.lt.f32 	%p70, %f338, %f151;
	selp.f32 	%f152, %f338, %f151, %p70;
	ld.global.f32 	%f153, [%rd37+1024];
	setp.lt.f32 	%p71, %f152, %f153;
	selp.f32 	%f154, %f152, %f153, %p71;
	ld.global.f32 	%f155, [%rd37+2048];
	setp.lt.f32 	%p72, %f154, %f155;
	selp.f32 	%f156, %f154, %f155, %p72;
	ld.global.f32 	%f157, [%rd37+3072];
	setp.lt.f32 	%p73, %f156, %f157;
	selp.f32 	%f338, %f156, %f157, %p73;
	add.s32 	%r167, %r167, 1024;
$L__BB8_42:
	setp.eq.s32 	%p74, %r36, 0;
	@%p74 bra 	$L__BB8_45;
	cvt.u64.u32 	%rd38, %r167;
	add.s64 	%rd39, %rd53, %rd38;
	shl.b64 	%rd40, %rd39, 2;
	add.s64 	%rd55, %rd2, %rd40;
	neg.s32 	%r170, %r36;
$L__BB8_44:
	.pragma "nounroll";
	ld.global.f32 	%f158, [%rd55];
	setp.lt.f32 	%p75, %f338, %f158;
	selp.f32 	%f338, %f338, %f158, %p75;
	add.s64 	%rd55, %rd55, 1024;
	add.s32 	%r170, %r170, 1;
	setp.ne.s32 	%p76, %r170, 0;
	@%p76 bra 	$L__BB8_44;
$L__BB8_45:
	// begin inline asm
	mov.u32 %r53, %laneid;
	// end inline asm
	mov.b32 	%r55, %f338;
	mov.b32 	%r56, 1;
	mov.b32 	%r77, 31;
	mov.b32 	%r78, -1;
	// begin inline asm
	shfl.sync.down.b32 %r54, %r55, %r56, %r77, %r78;
	// end inline asm
	mov.b32 	%f159, %r54;
	setp.gt.s32 	%p77, %r53, 30;
	setp.lt.f32 	%p78, %f338, %f159;
	selp.f32 	%f160, %f338, %f159, %p78;
	selp.f32 	%f161, %f338, %f160, %p77;
	mov.b32 	%r60, %f161;
	mov.b32 	%r61, 2;
	// begin inline asm
	shfl.sync.down.b32 %r59, %r60, %r61, %r77, %r78;
	// end inline asm
	mov.b32 	%f163, %r59;
	setp.gt.s32 	%p79, %r53, 29;
	setp.lt.f32 	%p80, %f161, %f163;
	selp.f32 	%f164, %f161, %f163, %p80;
	selp.f32 	%f165, %f161, %f164, %p79;
	mov.b32 	%r65, %f165;
	mov.b32 	%r66, 4;
	// begin inline asm
	shfl.sync.down.b32 %r64, %r65, %r66, %r77, %r78;
	// end inline asm
	mov.b32 	%f167, %r64;
	setp.gt.s32 	%p81, %r53, 27;
	setp.lt.f32 	%p82, %f165, %f167;
	selp.f32 	%f168, %f165, %f167, %p82;
	selp.f32 	%f169, %f165, %f168, %p81;
	mov.b32 	%r70, %f169;
	mov.b32 	%r71, 8;
	// begin inline asm
	shfl.sync.down.b32 %r69, %r70, %r71, %r77, %r78;
	// end inline asm
	mov.b32 	%f171, %r69;
	setp.gt.s32 	%p83, %r53, 23;
	setp.lt.f32 	%p84, %f169, %f171;
	selp.f32 	%f172, %f169, %f171, %p84;
	selp.f32 	%f173, %f169, %f172, %p83;
	mov.b32 	%r75, %f173;
	mov.b32 	%r76, 16;
	// begin inline asm
	shfl.sync.down.b32 %r74, %r75, %r76, %r77, %r78;
	// end inline asm
	mov.b32 	%f175, %r74;
	setp.gt.s32 	%p85, %r53, 15;
	setp.lt.f32 	%p86, %f173, %f175;
	selp.f32 	%f176, %f173, %f175, %p86;
	selp.f32 	%f339, %f173, %f176, %p85;
	setp.ne.s32 	%p87, %r53, 0;
	@%p87 bra 	$L__BB8_47;
	shr.u32 	%r79, %r24, 3;
	and.b32  	%r80, %r79, 124;
	mov.u32 	%r81, _ZZN3cub18CUB_300001_SM_10006detail6reduce28DeviceReduceSingleTileKernelINS2_10policy_hubIfyN4cuda3__47minimumIfEEE10Policy1000EN6thrust24THRUST_300001_SM_1000_NS6detail15normal_iteratorINSC_10device_ptrIfEEEEPfyS8_ffNS5_3std3__410__identityEEEvT0_T1_T2_T3_T4_T6_E12temp_storage;
	add.s32 	%r82, %r81, %r80;
	st.shared.f32 	[%r82+8], %f339;
$L__BB8_47:
	bar.sync 	0;
	setp.ne.s32 	%p88, %r24, 0;
	@%p88 bra 	$L__BB8_49;
	ld.shared.f32 	%f177, [_ZZN3cub18CUB_300001_SM_10006detail6reduce28DeviceReduceSingleTileKernelINS2_10policy_hubIfyN4cuda3__47minimumIfEEE10Policy1000EN6thrust24THRUST_300001_SM_1000_NS6detail15normal_iteratorINSC_10device_ptrIfEEEEPfyS8_ffNS5_3std3__410__identityEEEvT0_T1_T2_T3_T4_T6_E12temp_storage+12];
	setp.lt.f32 	%p89, %f339, %f177;
	selp.f32 	%f178, %f339, %f177, %p89;
	ld.shared.f32 	%f179, [_ZZN3cub18CUB_300001_SM_10006detail6reduce28DeviceReduceSingleTileKernelINS2_10policy_hubIfyN4cuda3__47minimumIfEEE10Policy1000EN6thrust24THRUST_300001_SM_1000_NS6detail15normal_iteratorINSC_10device_ptrIfEEEEPfyS8_ffNS5_3std3__410__identityEEEvT0_T1_T2_T3_T4_T6_E12temp_storage+16];
	setp.lt.f32 	%p90, %f178, %f179;
	selp.f32 	%f180, %f178, %f179, %p90;
	ld.shared.f32 	%f181, [_ZZN3cub18CUB_300001_SM_10006detail6reduce28DeviceReduceSingleTileKernelINS2_10policy_hubIfyN4cuda3__47minimumIfEEE10Policy1000EN6thrust24THRUST_300001_SM_1000_NS6detail15normal_iteratorINSC_10device_ptrIfEEEEPfyS8_ffNS5_3std3__410__identityEEEvT0_T1_T2_T3_T4_T6_E12temp_storage+20];
	setp.lt.f32 	%p91, %f180, %f181;
	selp.f32 	%f182, %f180, %f181, %p91;
	ld.shared.f32 	%f183, [_ZZN3cub18CUB_300001_SM_10006detail6reduce28DeviceReduceSingleTileKernelINS2_10policy_hubIfyN4cuda3__47minimumIfEEE10Policy1000EN6thrust24THRUST_300001_SM_1000_NS6detail15normal_iteratorINSC_10device_ptrIfEEEEPfyS8_ffNS5_3std3__410__identityEEEvT0_T1_T2_T3_T4_T6_E12temp_storage+24];
	setp.lt.f32 	%p92, %f182, %f183;
	selp.f32 	%f184, %f182, %f183, %p92;
	ld.shared.f32 	%f185, [_ZZN3cub18CUB_300001_SM_10006detail6reduce28DeviceReduceSingleTileKernelINS2_10policy_hubIfyN4cuda3__47minimumIfEEE10Policy1000EN6thrust24THRUST_300001_SM_1000_NS6detail15normal_iteratorINSC_10device_ptrIfEEEEPfyS8_ffNS5_3std3__410__identityEEEvT0_T1_T2_T3_T4_T6_E12temp_storage+28];
	setp.lt.f32 	%p93, %f184, %f185;
	selp.f32 	%f186, %f184, %f185, %p93;
	ld.shared.f32 	%f187, [_ZZN3cub18CUB_300001_SM_10006detail6reduce28DeviceReduceSingleTileKernelINS2_10policy_hubIfyN4cuda3__47minimumIfEEE10Policy1000EN6thrust24THRUST_300001_SM_1000_NS6detail15normal_iteratorINSC_10device_ptrIfEEEEPfyS8_ffNS5_3std3__410__identityEEEvT0_T1_T2_T3_T4_T6_E12temp_storage+32];
	setp.lt.f32 	%p94, %f186, %f187;
	selp.f32 	%f188, %f186, %f187, %p94;
	ld.shared.f32 	%f189, [_ZZN3cub18CUB_300001_SM_10006detail6reduce28DeviceReduceSingleTileKernelINS2_10policy_hubIfyN4cuda3__47minimumIfEEE10Policy1000EN6thrust24THRUST_300001_SM_1000_NS6detail15normal_iteratorINSC_10device_ptrIfEEEEPfyS8_ffNS5_3std3__410__identityEEEvT0_T1_T2_T3_T4_T6_E12temp_storage+36];
	setp.lt.f32 	%p95, %f188, %f189;
	selp.f32 	%f339, %f188, %f189, %p95;
$L__BB8_49:
	mov.u32 	%r155, %tid.x;
	setp.ne.s32 	%p182, %r155, 0;
	@%p182 bra 	$L__BB8_51;
	setp.lt.f32 	%p183, %f40, %f339;
	selp.f32 	%f317, %f40, %f339, %p183;
	st.global.f32 	[%rd1], %f317;
$L__BB8_51:
	ret;

}
	// .globl	_ZN3cub18CUB_300001_SM_10006detail6reduce18DeviceReduceKernelINS2_10policy_hubIfyN4cuda3__47minimumIfEEE10Policy1000EN6thrust24THRUST_300001_SM_1000_NS6detail15normal_iteratorINSC_10device_ptrIfEEEEyS8_fNS5_3std3__410__identityEEEvT0_PT3_T1_NS0_13GridEvenShareISO_EET2_T4_
.visible .entry _ZN3cub18CUB_300001_SM_10006detail6reduce18DeviceReduceKernelINS2_10policy_hubIfyN4cuda3__47minimumIfEEE10Policy1000EN6thrust24THRUST_300001_SM_1000_NS6detail15normal_iteratorINSC_10device_ptrIfEEEEyS8_fNS5_3std3__410__identityEEEvT0_PT3_T1_NS0_13GridEvenShareISO_EET2_T4_(
	.param .align 8 .b8 _ZN3cub18CUB_300001_SM_10006detail6reduce18DeviceReduceKernelINS2_10policy_hubIfyN4cuda3__47minimumIfEEE10Policy1000EN6thrust24THRUST_300001_SM_1000_NS6detail15normal_iteratorINSC_10device_ptrIfEEEEyS8_fNS5_3std3__410__identityEEEvT0_PT3_T1_NS0_13GridEvenShareISO_EET2_T4__param_0[8],
	.param .u64 .ptr .align 1 _ZN3cub18CUB_300001_SM_10006detail6reduce18DeviceReduceKernelINS2_10policy_hubIfyN4cuda3__47minimumIfEEE10Policy1000EN6thrust24THRUST_300001_SM_1000_NS6detail15normal_iteratorINSC_10device_ptrIfEEEEyS8_fNS5_3std3__410__identityEEEvT0_PT3_T1_NS0_13GridEvenShareISO_EET2_T4__param_1,
	.param .u64 _ZN3cub18CUB_300001_SM_10006detail6reduce18DeviceReduceKernelINS2_10policy_hubIfyN4cuda3__47minimumIfEEE10Policy1000EN6thrust24THRUST_300001_SM_1000_NS6detail15normal_iteratorINSC_10device_ptrIfEEEEyS8_fNS5_3std3__410__identityEEEvT0_PT3_T1_NS0_13GridEvenShareISO_EET2_T4__param_2,
	.param .align 8 .b8 _ZN3cub18CUB_300001_SM_10006detail6reduce18DeviceReduceKernelINS2_10policy_hubIfyN4cuda3__47minimumIfEEE10Policy1000EN6thrust24THRUST_300001_SM_1000_NS6detail15normal_iteratorINSC_10device_ptrIfEEEEyS8_fNS5_3std3__410__identityEEEvT0_PT3_T1_NS0_13GridEvenShareISO_EET2_T4__param_3[72],
	.param .align 1 .b8 _ZN3cub18CUB_300001_SM_10006detail6reduce18DeviceReduceKernelINS2_10policy_hubIfyN4cuda3__47minimumIfEEE10Policy1000EN6thrust24THRUST_300001_SM_1000_NS6detail15normal_iteratorINSC_10device_ptrIfEEEEyS8_fNS5_3std3__410__identityEEEvT0_PT3_T1_NS0_13GridEvenShareISO_EET2_T4__param_4[1],
	.param .align 1 .b8 _ZN3cub18CUB_300001_SM_10006detail6reduce18DeviceReduceKernelINS2_10policy_hubIfyN4cuda3__47minimumIfEEE10Policy1000EN6thrust24THRUST_300001_SM_1000_NS6detail15normal_iteratorINSC_10device_ptrIfEEEEyS8_fNS5_3std3__410__identityEEEvT0_PT3_T1_NS0_13GridEvenShareISO_EET2_T4__param_5[1]
)
.maxntid 256
{
	.reg .pred 	%p<182>;
	.reg .b16 	%rs<4>;
	.reg .b32 	%r<206>;
	.reg .b32 	%f<336>;
	.reg .b64 	%rd<78>;
	// demoted variable
	.shared .align 4 .b8 _ZZN3cub18CUB_300001_SM_10006detail6reduce18DeviceReduceKernelINS2_10policy_hubIfyN4cuda3__47minimumIfEEE10Policy1000EN6thrust24THRUST_300001_SM_1000_NS6detail15normal_iteratorINSC_10device_ptrIfEEEEyS8_fNS5_3std3__410__identityEEEvT0_PT3_T1_NS0_13GridEvenShareISO_EET2_T4_E12temp_storage[44];
	ld.param.u64 	%rd1, [_ZN3cub18CUB_300001_SM_10006detail6reduce18DeviceReduceKernelINS2_10policy_hubIfyN4cuda3__47minimumIfEEE10Policy1000EN6thrust24THRUST_300001_SM_1000_NS6detail15normal_iteratorINSC_10device_ptrIfEEEEyS8_fNS5_3std3__410__identityEEEvT0_PT3_T1_NS0_13GridEvenShareISO_EET2_T4__param_3+32];
	ld.param.u32 	%r1, [_ZN3cub18CUB_300001_SM_10006detail6reduce18DeviceReduceKernelINS2_10policy_hubIfyN4cuda3__47minimumIfEEE10Policy1000EN6thrust24THRUST_300001_SM_1000_NS6detail15normal_iteratorINSC_10device_ptrIfEEEEyS8_fNS5_3std3__410__identityEEEvT0_PT3_T1_NS0_13GridEvenShareISO_EET2_T4__param_3+40];
	ld.param.u64 	%rd25, [_ZN3cub18CUB_300001_SM_10006detail6reduce18DeviceReduceKernelINS2_10policy_hubIfyN4cuda3__47minimumIfEEE10Policy1000EN6thrust24THRUST_300001_SM_1000_NS6detail15normal_iteratorINSC_10device_ptrIfEEEEyS8_fNS5_3std3__410__identityEEEvT0_PT3_T1_NS0_13GridEvenShareISO_EET2_T4__param_0];
	cvta.to.global.u64 	%rd2, %rd25;
	mov.u32 	%r2, %ctaid.x;
	shl.b32 	%r50, %r1, 12;
	cvt.s64.s32 	%rd3, %r50;
	shl.b32 	%r51, %r2, 12;
	cvt.u64.u32 	%rd4, %r51;
	sub.s64 	%rd5, %rd1, %rd4;
	setp.gt.u64 	%p1, %rd5, 4095;
	@%p1 bra 	$L__BB9_25;
	cvt.u32.u64 	%r112, %rd4;
	cvt.u32.u64 	%r3, %rd1;
	sub.s32 	%r4, %r3, %r112;
	mov.u32 	%r5, %tid.x;
	setp.ge.s32 	%p95, %r5, %r4;
	mov.f32 	%f324, 0f00000000;
	mov.u32 	%r193, %r5;
	@%p95 bra 	$L__BB9_3;
	add.s32 	%r114, %r112, %r5;
	mul.wide.u32 	%rd51, %r114, 4;
	add.s64 	%rd52, %rd2, %rd51;
	ld.global.f32 	%f324, [%rd52];
	add.s32 	%r193, %r5, 256;
$L__BB9_3:
	setp.ge.s32 	%p96, %r193, %r4;
	@%p96 bra 	$L__BB9_16;
	not.b32 	%r116, %r193;
	add.s32 	%r117, %r116, %r3;
	sub.s32 	%r118, %r117, %r112;
	shr.u32 	%r119, %r118, 8;
	add.s32 	%r8, %r119, 1;
	and.b32  	%r9, %r8, 15;
	setp.lt.u32 	%p97, %r118, 3840;
	@%p97 bra 	$L__BB9_7;
	and.b32  	%r120, %r8, 33554416;
	neg.s32 	%r191, %r120;
	mul.wide.u32 	%rd53, %r2, 16384;
	mul.wide.u32 	%rd54, %r193, 4;
	or.b64  	%rd55, %rd53, %rd54;
	add.s64 	%rd56, %rd55, %rd2;
	add.s64 	%rd72, %rd56, 8192;
$L__BB9_6:
	.pragma "nounroll";
	ld.global.f32 	%f190, [%rd72+-8192];
	setp.lt.f32 	%p98, %f324, %f190;
	selp.f32 	%f191, %f324, %f190, %p98;
	ld.global.f32 	%f192, [%rd72+-7168];
	setp.lt.f32 	%p99, %f191, %f192;
	selp.f32 	%f193, %f191, %f192, %p99;
	ld.global.f32 	%f194, [%rd72+-6144];
	setp.lt.f32 	%p100, %f193, %f194;
	selp.f32 	%f195, %f193, %f194, %p100;
	ld.global.f32 	%f196, [%rd72+-5120];
	setp.lt.f32 	%p101, %f195, %f196;
	selp.f32 	%f197, %f195, %f196, %p101;
	ld.global.f32 	%f198, [%rd72+-4096];
	setp.lt.f32 	%p102, %f197, %f198;
	selp.f32 	%f199, %f197, %f198, %p102;
	ld.global.f32 	%f200, [%rd72+-3072];
	setp.lt.f32 	%p103, %f199, %f200;
	selp.f32 	%f201, %f199, %f200, %p103;
	ld.global.f32 	%f202, [%rd72+-2048];
	setp.lt.f32 	%p104, %f201, %f202;
	selp.f32 	%f203, %f201, %f202, %p104;
	ld.global.f32 	%f204, [%rd72+-1024];
	setp.lt.f32 	%p105, %f203, %f204;
	selp.f32 	%f205, %f203, %f204, %p105;
	ld.global.f32 	%f206, [%rd72];
	setp.lt.f32 	%p106, %f205, %f206;
	selp.f32 	%f207, %f205, %f206, %p106;
	ld.global.f32 	%f208, [%rd72+1024];
	setp.lt.f32 	%p107, %f207, %f208;
	selp.f32 	%f209, %f207, %f208, %p107;
	ld.global.f32 	%f210, [%rd72+2048];
	setp.lt.f32 	%p108, %f209, %f210;
	selp.f32 	%f211, %f209, %f210, %p108;
	ld.global.f32 	%f212, [%rd72+3072];
	setp.lt.f32 	%p109, %f211, %f212;
	selp.f32 	%f213, %f211, %f212, %p109;
	ld.global.f32 	%f214, [%rd72+4096];
	setp.lt.f32 	%p110, %f213, %f214;
	selp.f32 	%f215, %f213, %f214, %p110;
	ld.global.f32 	%f216, [%rd72+5120];
	setp.lt.f32 	%p111, %f215, %f216;
	selp.f32 	%f217, %f215, %f216, %p111;
	ld.global.f32 	%f218, [%rd72+6144];
	setp.lt.f32 	%p112, %f217, %f218;
	selp.f32 	%f219, %f217, %f218, %p112;
	ld.global.f32 	%f220, [%rd72+7168];
	setp.lt.f32 	%p113, %f219, %f220;
	selp.f32 	%f324, %f219, %f220, %p113;
	add.s32 	%r193, %r193, 4096;
	add.s32 	%r191, %r191, 16;
	add.s64 	%rd72, %rd72, 16384;
	setp.ne.s32 	%p114, %r191, 0;
	@%p114 bra 	$L__BB9_6;
$L__BB9_7:
	setp.eq.s32 	%p115, %r9, 0;
	@%p115 bra 	$L__BB9_16;
	and.b32  	%r16, %r8, 7;
	setp.lt.u32 	%p116, %r9, 8;
	@%p116 bra 	$L__BB9_10;
	cvt.s64.s32 	%rd57, %r193;
	add.s64 	%rd58, %rd57, %rd4;
	shl.b64 	%rd59, %rd58, 2;
	add.s64 	%rd60, %rd2, %rd59;
	ld.global.f32 	%f222, [%rd60];
	setp.lt.f32 	%p117, %f324, %f222;
	selp.f32 	%f223, %f324, %f222, %p117;
	ld.global.f32 	%f224, [%rd60+1024];
	setp.lt.f32 	%p118, %f223, %f224;
	selp.f32 	%f225, %f223, %f224, %p118;
	ld.global.f32 	%f226, [%rd60+2048];
	setp.lt.f32 	%p119, %f225, %f226;
	selp.f32 	%f227, %f225, %f226, %p119;
	ld.global.f32 	%f228, [%rd60+3072];
	setp.lt.f32 	%p120, %f227, %f228;
	selp.f32 	%f229, %f227, %f228, %p120;
	ld.global.f32 	%f230, [%rd60+4096];
	setp.lt.f32 	%p121, %f229, %f230;
	selp.f32 	%f231, %f229, %f230, %p121;
	ld.global.f32 	%f232, [%rd60+5120];
	setp.lt.f32 	%p122, %f231, %f232;
	selp.f32 	%f233, %f231, %f232, %p122;
	ld.global.f32 	%f234, [%rd60+6144];
	setp.lt.f32 	%p123, %f233, %f234;
	selp.f32 	%f235, %f233, %f234, %p123;
	ld.global.f32 	%f236, [%rd60+7168];
	setp.lt.f32 	%p124, %f235, %f236;
	selp.f32 	%f324, %f235, %f236, %p124;
	add.s32 	%r193, %r193, 2048;
$L__BB9_10:
	setp.eq.s32 	%p125, %r16, 0;
	@%p125 bra 	$L__BB9_16;
	and.b32  	%r19, %r8, 3;
	setp.lt.u32 	%p126, %r16, 4;
	@%p126 bra 	$L__BB9_13;
	cvt.s64.s32 	%rd61, %r193;
	add.s64 	%rd62, %rd61, %rd4;
	shl.b64 	%rd63, %rd62, 2;
	add.s64 	%rd64, %rd2, %rd63;
	ld.global.f32 	%f238, [%rd64];
	setp.lt.f32 	%p127, %f324, %f238;
	selp.f32 	%f239, %f324, %f238, %p127;
	ld.global.f32 	%f240, [%rd64+1024];
	setp.lt.f32 	%p128, %f239, %f240;
	selp.f32 	%f241, %f239, %f240, %p128;
	ld.global.f32 	%f242, [%rd64+2048];
	setp.lt.f32 	%p129, %f241, %f242;
	selp.f32 	%f243, %f241, %f242, %p129;
	ld.global.f32 	%f244, [%rd64+3072];
	setp.lt.f32 	%p130, %f243, %f244;
	selp.f32 	%f324, %f243, %f244, %p130;
	add.s32 	%r193, %r193, 1024;
$L__BB9_13:
	setp.eq.s32 	%p131, %r19, 0;
	@%p131 bra 	$L__BB9_16;
	mul.wide.u32 	%rd65, %r2, 16384;
	add.s64 	%rd9, %rd2, %rd65;
	neg.s32 	%r196, %r19;
$L__BB9_15:
	.pragma "nounroll";
	mul.wide.s32 	%rd66, %r193, 4;
	add.s64 	%rd67, %rd9, %rd66;
	ld.global.f32 	%f245, [%rd67];
	setp.lt.f32 	%p132, %f324, %f245;
	selp.f32 	%f324, %f324, %f245, %p132;
	add.s32 	%r193, %r193, 256;
	add.s32 	%r196, %r196, 1;
	setp.ne.s32 	%p133, %r196, 0;
	@%p133 bra 	$L__BB9_15;
$L__BB9_16:
	setp.lt.s32 	%p134, %r4, 256;
	@%p134 bra 	$L__BB9_21;
	// begin inline asm
	mov.u32 %r159, %laneid;
	// end inline asm
	mov.b32 	%r161, %f324;
	mov.b32 	%r162, 1;
	mov.b32 	%r183, 31;
	mov.b32 	%r184, -1;
	// begin inline asm
	shfl.sync.down.b32 %r160, %r161, %r162, %r183, %r184;
	// end inline asm
	mov.b32 	%f284, %r160;
	setp.gt.s32 	%p162, %r159, 30;
	setp.lt.f32 	%p163, %f324, %f284;
	selp.f32 	%f285, %f324, %f284, %p163;
	selp.f32 	%f286, %f324, %f285, %p162;
	mov.b32 	%r166, %f286;
	mov.b32 	%r167, 2;
	// begin inline asm
	shfl.sync.down.b32 %r165, %r166, %r167, %r183, %r184;
	// end inline asm
	mov.b32 	%f288, %r165;
	setp.gt.s32 	%p164, %r159, 29;
	setp.lt.f32 	%p165, %f286, %f288;
	selp.f32 	%f289, %f286, %f288, %p165;
	selp.f32 	%f290, %f286, %f289, %p164;
	mov.b32 	%r171, %f290;
	mov.b32 	%r172, 4;
	// begin inline asm
	shfl.sync.down.b32 %r170, %r171, %r172, %r183, %r184;
	// end inline asm
	mov.b32 	%f292, %r170;
	setp.gt.s32 	%p166, %r159, 27;
	setp.lt.f32 	%p167, %f290, %f292;
	selp.f32 	%f293, %f290, %f292, %p167;
	selp.f32 	%f294, %f290, %f293, %p166;
	mov.b32 	%r176, %f294;
	mov.b32 	%r177, 8;
	// begin inline asm
	shfl.sync.down.b32 %r175, %r176, %r177, %r183, %r184;
	// end inline asm
	mov.b32 	%f296, %r175;
	setp.gt.s32 	%p168, %r159, 23;
	setp.lt.f32 	%p169, %f294, %f296;
	selp.f32 	%f297, %f294, %f296, %p169;
	selp.f32 	%f298, %f294, %f297, %p168;
	mov.b32 	%r181, %f298;
	mov.b32 	%r182, 16;
	// begin inline asm
	shfl.sync.down.b32 %r180, %r181, %r182, %r183, %r184;
	// end inline asm
	mov.b32 	%f300, %r180;
	setp.gt.s32 	%p170, %r159, 15;
	setp.lt.f32 	%p171, %f298, %f300;
	selp.f32 	%f301, %f298, %f300, %p171;
	selp.f32 	%f335, %f298, %f301, %p170;
	setp.ne.s32 	%p172, %r159, 0;
	@%p172 bra 	$L__BB9_19;
	shr.u32 	%r185, %r5, 3;
	and.b32  	%r186, %r185, 124;
	mov.u32 	%r187, _ZZN3cub18CUB_300001_SM_10006detail6reduce18DeviceReduceKernelINS2_10policy_hubIfyN4cuda3__47minimumIfEEE10Policy1000EN6thrust24THRUST_300001_SM_1000_NS6detail15normal_iteratorINSC_10device_ptrIfEEEEyS8_fNS5_3std3__410__identityEEEvT0_PT3_T1_NS0_13GridEvenShareISO_EET2_T4_E12temp_storage;
	add.s32 	%r188, %r187, %r186;
	st.shared.f32 	[%r188+8], %f335;
$L__BB9_19:
	bar.sync 	0;
	setp.ne.s32 	%p173, %r5, 0;
	@%p173 bra 	$L__BB9_46;
	ld.shared.f32 	%f302, [_ZZN3cub18CUB_300001_SM_10006detail6reduce18DeviceReduceKernelINS2_10policy_hubIfyN4cuda3__47minimumIfEEE10Policy1000EN6thrust24THRUST_300001_SM_1000_NS6detail15normal_iteratorINSC_10device_ptrIfEEEEyS8_fNS5_3std3__410__identityEEEvT0_PT3_T1_NS0_13GridEvenShareISO_EET2_T4_E12temp_storage+12];
	setp.lt.f32 	%p174, %f335, %f302;
	selp.f32 	%f303, %f335, %f302, %p174;
	ld.shared.f32 	%f304, [_ZZN3cub18CUB_300001_SM_10006detail6reduce18DeviceReduceKernelINS2_10policy_hubIfyN4cuda3__47minimumIfEEE10Policy1000EN6thrust24THRUST_300001_SM_1000_NS6detail15normal_iteratorINSC_10device_ptrIfEEEEyS8_fNS5_3std3__410__identityEEEvT0_PT3_T1_NS0_13GridEvenShareISO_EET2_T4_E12temp_storage+16];
	setp.lt.f32 	%p175, %f303, %f304;
	selp.f32 	%f305, %f303, %f304, %p175;
	ld.shared.f32 	%f306, [_ZZN3cub18CUB_300001_SM_10006detail6reduce18DeviceReduceKernelINS2_10policy_hubIfyN4cuda3__47minimumIfEEE10Policy1000EN6thrust24THRUST_300001_SM_1000_NS6detail15normal_iteratorINSC_10device_ptrIfEEEEyS8_fNS5_3std3__410__identityEEEvT0_PT3_T1_NS0_13GridEvenShareISO_EET2_T4_E12temp_storage+20];
	setp.lt.f32 	%p176, %f305, %f306;
	selp.f32 	%f307, %f305, %f306, %p176;
	ld.shared.f32 	%f308, [_ZZN3cub18CUB_300001_SM_10006detail6reduce18DeviceReduceKernelINS2_10policy_hubIfyN4cuda3__47minimumIfEEE10Policy1000EN6thrust24THRUST_300001_SM_1000_NS6detail15normal_iteratorINSC_10device_ptrIfEEEEyS8_fNS5_3std3__410__identityEEEvT0_PT3_T1_NS0_13GridEvenShareISO_EET2_T4_E12temp_storage+24];
	setp.lt.f32 	%p177, %f307, %f308;
	selp.f32 	%f309, %f307, %f308, %p177;
	ld.shared.f32 	%f310, [_ZZN3cub18CUB_300001_SM_10006detail6reduce18DeviceReduceKernelINS2_10policy_hubIfyN4cuda3__47minimumIfEEE10Policy1000EN6thrust24THRUST_300001_SM_1000_NS6detail15normal_iteratorINSC_10device_ptrIfEEEEyS8_fNS5_3std3__410__identityEEEvT0_PT3_T1_NS0_13GridEvenShareISO_EET2_T4_E12temp_storage+28];
	setp.lt.f32 	%p178, %f309, %f310;
	selp.f32 	%f311, %f309, %f310, %p178;
	ld.shared.f32 	%f312, [_ZZN3cub18CUB_300001_SM_10006detail6reduce18DeviceReduceKernelINS2_10policy_hubIfyN4cuda3__47minimumIfEEE10Policy1000EN6thrust24THRUST_300001_SM_1000_NS6detail15normal_iteratorINSC_10device_ptrIfEEEEyS8_fNS5_3std3__410__identityEEEvT0_PT3_T1_NS0_13GridEvenShareISO_EET2_T4_E12temp_storage+32];
	setp.lt.f32 	%p179, %f311, %f312;
	selp.f32 	%f313, %f311, %f312, %p179;
	ld.shared.f32 	%f314, [_ZZN3cub18CUB_300001_SM_10006detail6reduce18DeviceReduceKernelINS2_10policy_hubIfyN4cuda3__47minimumIfEEE10Policy1000EN6thrust24THRUST_300001_SM_1000_NS6detail15normal_iteratorINSC_10device_ptrIfEEEEyS8_fNS5_3std3__410__identityEEEvT0_PT3_T1_NS0_13GridEvenShareISO_EET2_T4_E12temp_storage+36];
	setp.lt.f32 	%p180, %f313, %f314;
	selp.f32 	%f335, %f313, %f314, %p180;
	bra.uni 	$L__BB9_46;
$L__BB9_21:
	// begin inline asm
	mov.u32 %r121, %laneid;
	// end inline asm
	and.b32  	%r147, %r5, 992;
	add.s32 	%r148, %r147, 32;
	setp.gt.s32 	%p135, %r148, %r4;
	not.b32 	%r149, %r147;
	add.s32 	%r150, %r4, %r149;
	selp.b32 	%r145, %r150, 31, %p135;
	mov.b32 	%r123, %f324;
	mov.b32 	%r124, 1;
	mov.b32 	%r146, -1;
	// begin inline asm
	shfl.sync.down.b32 %r122, %r123, %r124, %r145, %r146;
	// end inline asm
	mov.b32 	%f246, %r122;
	setp.lt.s32 	%p136, %r121, %r145;
	setp.lt.f32 	%p137, %f324, %f246;
	selp.f32 	%f247, %f324, %f246, %p137;
	selp.f32 	%f248, %f247, %f324, %p136;
	mov.b32 	%r128, %f248;
	mov.b32 	%r129, 2;
	// begin inline asm
	shfl.sync.down.b32 %r127, %r128, %r129, %r145, %r146;
	// end inline asm
	mov.b32 	%f250, %r127;
	add.s32 	%r151, %r121, 2;
	setp.gt.s32 	%p138, %r151, %r145;
	setp.lt.f32 	%p139, %f248, %f250;
	selp.f32 	%f251, %f248, %f250, %p139;
	selp.f32 	%f252, %f248, %f251, %p138;
	mov.b32 	%r133, %f252;
	mov.b32 	%r134, 4;
	// begin inline asm
	shfl.sync.down.b32 %r132, %r133, %r134, %r145, %r146;
	// end inline asm
	mov.b32 	%f254, %r132;
	add.s32 	%r152, %r121, 4;
	setp.gt.s32 	%p140, %r152, %r145;
	setp.lt.f32 	%p141, %f252, %f254;
	selp.f32 	%f255, %f252, %f254, %p141;
	selp.f32 	%f256, %f252, %f255, %p140;
	mov.b32 	%r138, %f256;
	mov.b32 	%r139, 8;
	// begin inline asm
	shfl.sync.down.b32 %r137, %r138, %r139, %r145, %r146;
	// end inline asm
	mov.b32 	%f258, %r137;
	add.s32 	%r153, %r121, 8;
	setp.gt.s32 	%p142, %r153, %r145;
	setp.lt.f32 	%p143, %f256, %f258;
	selp.f32 	%f259, %f256, %f258, %p143;
	selp.f32 	%f260, %f256, %f259, %p142;
	mov.b32 	%r143, %f260;
	mov.b32 	%r144, 16;
	// begin inline asm
	shfl.sync.down.b32 %r142, %r143, %r144, %r145, %r146;
	// end inline asm
	mov.b32 	%f262, %r142;
	add.s32 	%r154, %r121, 16;
	setp.gt.s32 	%p144, %r154, %r145;
	setp.lt.f32 	%p145, %f260, %f262;
	selp.f32 	%f263, %f260, %f262, %p145;
	selp.f32 	%f335, %f260, %f263, %p144;
	setp.ne.s32 	%p146, %r121, 0;
	@%p146 bra 	$L__BB9_23;
	shr.u32 	%r155, %r5, 3;
	and.b32  	%r156, %r155, 124;
	mov.u32 	%r157, _ZZN3cub18CUB_300001_SM_10006detail6reduce18DeviceReduceKernelINS2_10policy_hubIfyN4cuda3__47minimumIfEEE10Policy1000EN6thrust24THRUST_300001_SM_1000_NS6detail15normal_iteratorINSC_10device_ptrIfEEEEyS8_fNS5_3std3__410__identityEEEvT0_PT3_T1_NS0_13GridEvenShareISO_EET2_T4_E12temp_storage;
	add.s32 	%r158, %r157, %r156;
	st.shared.f32 	[%r158+8], %f335;
$L__BB9_23:
	bar.sync 	0;
	setp.ne.s32 	%p147, %r5, 0;
	@%p147 bra 	$L__BB9_46;
	setp.gt.s32 	%p148, %r4, 32;
	ld.shared.f32 	%f264, [_ZZN3cub18CUB_300001_SM_10006detail6reduce18DeviceReduceKernelINS2_10policy_hubIfyN4cuda3__47minimumIfEEE10Policy1000EN6thrust24THRUST_300001_SM_1000_NS6detail15normal_iteratorINSC_10device_ptrIfEEEEyS8_fNS5_3std3__410__identityEEEvT0_PT3_T1_NS0_13GridEvenShareISO_EET2_T4_E12temp_storage+12];
	setp.lt.f32 	%p149, %f335, %f264;
	selp.f32 	%f265, %f335, %f264, %p149;
	selp.f32 	%f266, %f265, %f335, %p148;
	setp.gt.s32 	%p150, %r4, 64;
	ld.shared.f32 	%f267, [_ZZN3cub18CUB_300001_SM_10006detail6reduce18DeviceReduceKernelINS2_10policy_hubIfyN4cuda3__47minimumIfEEE10Policy1000EN6thrust24THRUST_300001_SM_1000_NS6detail15normal_iteratorINSC_10device_ptrIfEEEEyS8_fNS5_3std3__410__identityEEEvT0_PT3_T1_NS0_13GridEvenShareISO_EET2_T4_E12temp_storage+16];
	setp.lt.f32 	%p151, %f266, %f267;
	selp.f32 	%f268, %f266, %f267, %p151;
	selp.f32 	%f269, %f268, %f266, %p150;
	setp.gt.s32 	%p152, %r4, 96;
	ld.shared.f32 	%f270, [_ZZN3cub18CUB_300001_SM_10006detail6reduce18DeviceReduceKernelINS2_10policy_hubIfyN4cuda3__47minimumIfEEE10Policy1000EN6thrust24THRUST_300001_SM_1000_NS6detail15normal_iteratorINSC_10device_ptrIfEEEEyS8_fNS5_3std3__410__identityEEEvT0_PT3_T1_NS0_13GridEvenShareISO_EET2_T4_E12temp_storage+20];
	setp.lt.f32 	%p153, %f269, %f270;
	selp.f32 	%f271, %f269, %f270, %p153;
	selp.f32 	%f272, %f271, %f269, %p152;
	setp.gt.s32 	%p154, %r4, 128;
	ld.shared.f32 	%f273, [_ZZN3cub18CUB_300001_SM_10006detail6reduce18DeviceReduceKernelINS2_10policy_hubIfyN4cuda3__47minimumIfEEE10Policy1000EN6thrust24THRUST_300001_SM_1000_NS6detail15normal_iteratorINSC_10device_ptrIfEEEEyS8_fNS5_3std3__410__identityEEEvT0_PT3_T1_NS0_13GridEvenShareISO_EET2_T4_E12temp_storage+24];
	setp.lt.f32 	%p155, %f272, %f273;
	selp.f32 	%f274, %f272, %f273, %p155;
	selp.f32 	%f275, %f274, %f272, %p154;
	setp.gt.s32 	%p156, %r4, 160;
	ld.shared.f32 	%f276, [_ZZN3cub18CUB_300001_SM_10006detail6reduce18DeviceReduceKernelINS2_10policy_hubIfyN4cuda3__47minimumIfEEE10Policy1000EN6thrust24THRUST_300001_SM_1000_NS6detail15normal_iteratorINSC_10device_ptrIfEEEEyS8_fNS5_3std3__410__identityEEEvT0_PT3_T1_NS0_13GridEvenShareISO_EET2_T4_E12temp_storage+28];
	setp.lt.f32 	%p157, %f275, %f276;
	selp.f32 	%f277, %f275, %f276, %p157;
	selp.f32 	%f278, %f277, %f275, %p156;
	setp.gt.s32 	%p158, %r4, 192;
	ld.shared.f32 	%f279, [_ZZN3cub18CUB_300001_SM_10006detail6reduce18DeviceReduceKernelINS2_10policy_hubIfyN4cuda3__47minimumIfEEE10Policy1000EN6thrust24THRUST_300001_SM_1000_NS6detail15normal_iteratorINSC_10device_ptrIfEEEEyS8_fNS5_3std3__410__identityEEEvT0_PT3_T1_NS0_13GridEvenShareISO_EET2_T4_E12temp_storage+32];
	setp.lt.f32 	%p159, %f278, %f279;
	selp.f32 	%f280, %f278, %f279, %p159;
	selp.f32 	%f281, %f280, %f278, %p158;
	setp.gt.s32 	%p160, %r4, 224;
	ld.shared.f32 	%f282, [_ZZN3cub18CUB_300001_SM_10006detail6reduce18DeviceReduceKernelINS2_10policy_hubIfyN4cuda3__47minimumIfEEE10Policy1000EN6thrust24THRUST_300001_SM_1000_NS6detail15normal_iteratorINSC_10device_ptrIfEEEEyS8_fNS5_3std3__410__identityEEEvT0_PT3_T1_NS0_13GridEvenShareISO_EET2_T4_E12temp_storage+36];
	setp.lt.f32 	%p161, %f281, %f282;
	selp.f32 	%f283, %f281, %f282, %p161;
	selp.f32 	%f335, %f283, %f281, %p160;
	bra.uni 	$L__BB9_46;
$L__BB9_25:
	cvt.u32.u64 	%r52, %rd4;
	mov.u32 	%r27, %tid.x;
	add.s32 	%r53, %r27, %r52;
	mul.wide.u32 	%rd26, %r53, 4;
	add.s64 	%rd27, %rd2, %rd26;
	ld.global.f32 	%f39, [%rd27];
	ld.global.f32 	%f40, [%rd27+1024];
	ld.global.f32 	%f41, [%rd27+2048];
	ld.global.f32 	%f42, [%rd27+3072];
	ld.global.f32 	%f43, [%rd27+4096];
	ld.global.f32 	%f44, [%rd27+5120];
	ld.global.f32 	%f45, [%rd27+6144];
	ld.global.f32 	%f46, [%rd27+7168];
	ld.global.f32 	%f47, [%rd27+8192];
	ld.global.f32 	%f48, [%rd27+9216];
	ld.global.f32 	%f49, [%rd27+10240];
	ld.global.f32 	%f50, [%rd27+11264];
	ld.global.f32 	%f51, [%rd27+12288];
	ld.global.f32 	%f52, [%rd27+13312];
	ld.global.f32 	%f53, [%rd27+14336];
	ld.global.f32 	%f54, [%rd27+15360];
	setp.lt.f32 	%p2, %f39, %f40;
	selp.f32 	%f55, %f39, %f40, %p2;
	setp.lt.f32 	%p3, %f41, %f42;
	selp.f32 	%f56, %f41, %f42, %p3;
	setp.lt.f32 	%p4, %f43, %f44;
	selp.f32 	%f57, %f43, %f44, %p4;
	setp.lt.f32 	%p5, %f45, %f46;
	selp.f32 	%f58, %f45, %f46, %p5;
	setp.lt.f32 	%p6, %f47, %f48;
	selp.f32 	%f59, %f47, %f48, %p6;
	setp.lt.f32 	%p7, %f49, %f50;
	selp.f32 	%f60, %f49, %f50, %p7;
	setp.lt.f32 	%p8, %f51, %f52;
	selp.f32 	%f61, %f51, %f52, %p8;
	setp.lt.f32 	%p9, %f53, %f54;
	selp.f32 	%f62, %f53, %f54, %p9;
	setp.lt.f32 	%p10, %f55, %f56;
	selp.f32 	%f63, %f55, %f56, %p10;
	setp.lt.f32 	%p11, %f57, %f58;
	selp.f32 	%f64, %f57, %f58, %p11;
	setp.lt.f32 	%p12, %f59, %f60;
	selp.f32 	%f65, %f59, %f60, %p12;
	setp.lt.f32 	%p13, %f61, %f62;
	selp.f32 	%f66, %f61, %f62, %p13;
	setp.lt.f32 	%p14, %f63, %f64;
	selp.f32 	%f67, %f63, %f64, %p14;
	setp.lt.f32 	%p15, %f65, %f66;
	selp.f32 	%f68, %f65, %f66, %p15;
	setp.lt.f32 	%p16, %f67, %f68;
	selp.f32 	%f334, %f67, %f68, %p16;
	setp.lt.u64 	%p17, %rd5, %rd3;
	@%p17 bra 	$L__BB9_42;
	cvt.u32.u64 	%r55, %rd3;
	cvt.u64.u32 	%rd28, %r27;
	add.s64 	%rd74, %rd4, %rd3;
	cvt.u32.u64 	%r28, %rd1;
	not.b32 	%r57, %r27;
	add.s32 	%r58, %r57, %r28;
	sub.s32 	%r59, %r58, %r55;
	sub.s32 	%r198, %r59, %r52;
	add.s64 	%rd29, %rd74, %rd28;
	shl.b64 	%rd30, %rd29, 2;
	add.s64 	%rd31, %rd30, %rd2;
	add.s64 	%rd73, %rd31, 8192;
	mov.b32 	%r199, 0;
	shl.b32 	%r60, %r1, 12;
	mov.u64 	%rd75, %rd4;
$L__BB9_27:
	cvt.s64.s32 	%rd15, %r60;
	add.s64 	%rd75, %rd75, %rd15;
	add.s64 	%rd32, %rd1, -4096;
	setp.gt.u64 	%p18, %rd75, %rd32;
	@%p18 bra 	$L__BB9_29;
	shl.b32 	%r61, %r1, 12;
	cvt.s64.s32 	%rd33, %r61;
	cvt.u64.u32 	%rd34, %r27;
	add.s64 	%rd35, %rd75, %rd34;
	shl.b64 	%rd36, %rd35, 2;
	add.s64 	%rd37, %rd2, %rd36;
	ld.global.f32 	%f69, [%rd37];
	ld.global.f32 	%f70, [%rd37+1024];
	ld.global.f32 	%f71, [%rd37+2048];
	ld.global.f32 	%f72, [%rd37+3072];
	ld.global.f32 	%f73, [%rd37+4096];
	ld.global.f32 	%f74, [%rd37+5120];
	ld.global.f32 	%f75, [%rd37+6144];
	ld.global.f32 	%f76, [%rd37+7168];
	ld.global.f32 	%f77, [%rd37+8192];
	ld.global.f32 	%f78, [%rd37+9216];
	ld.global.f32 	%f79, [%rd37+10240];
	ld.global.f32 	%f80, [%rd37+11264];
	ld.global.f32 	%f81, [%rd37+12288];
	ld.global.f32 	%f82, [%rd37+13312];
	ld.global.f32 	%f83, [%rd37+14336];
	ld.global.f32 	%f84, [%rd37+15360];
	setp.lt.f32 	%p19, %f334, %f69;
	selp.f32 	%f85, %f334, %f69, %p19;
	setp.lt.f32 	%p20, %f70, %f71;
	selp.f32 	%f86, %f70, %f71, %p20;
	setp.lt.f32 	%p21, %f72, %f73;
	selp.f32 	%f87, %f72, %f73, %p21;
	setp.lt.f32 	%p22, %f74, %f75;
	selp.f32 	%f88, %f74, %f75, %p22;
	setp.lt.f32 	%p23, %f76, %f77;
	selp.f32 	%f89, %f76, %f77, %p23;
	setp.lt.f32 	%p24, %f78, %f79;
	selp.f32 	%f90, %f78, %f79, %p24;
	setp.lt.f32 	%p25, %f80, %f81;
	selp.f32 	%f91, %f80, %f81, %p25;
	setp.lt.f32 	%p26, %f82, %f83;
	selp.f32 	%f92, %f82, %f83, %p26;
	setp.lt.f32 	%p27, %f85, %f86;
	selp.f32 	%f93, %f85, %f86, %p27;
	setp.lt.f32 	%p28, %f87, %f88;
	selp.f32 	%f94, %f87, %f88, %p28;
	setp.lt.f32 	%p29, %f89, %f90;
	selp.f32 	%f95, %f89, %f90, %p29;
	setp.lt.f32 	%p30, %f91, %f92;
	selp.f32 	%f96, %f91, %f92, %p30;
	setp.lt.f32 	%p31, %f93, %f94;
	selp.f32 	%f97, %f93, %f94, %p31;
	setp.lt.f32 	%p32, %f95, %f96;
	selp.f32 	%f98, %f95, %f96, %p32;
	setp.lt.f32 	%p33, %f97, %f98;
	selp.f32 	%f99, %f97, %f98, %p33;
	setp.lt.f32 	%p34, %f99, %f84;
	selp.f32 	%f334, %f99, %f84, %p34;
	sub.s64 	%rd38, %rd1, %rd75;
	setp.lt.u64 	%p35, %rd38, %rd33;
	add.s32 	%r199, %r199, 1;
	add.s64 	%rd74, %rd74, %rd33;
	sub.s32 	%r198, %r198, %r61;
	mul.wide.s32 	%rd39, %r61, 4;
	add.s64 	%rd73, %rd73, %rd39;
	@%p35 bra 	$L__BB9_42;
	bra.uni 	$L__BB9_27;
$L__BB9_29:
	setp.le.u64 	%p36, %rd1, %rd75;
	cvt.u32.u64 	%r62, %rd75;
	cvt.u32.u64 	%r63, %rd1;
	sub.s32 	%r64, %r63, %r62;
	setp.ge.s32 	%p37, %r27, %r64;
	or.pred  	%p38, %p36, %p37;
	@%p38 bra 	$L__BB9_42;
	cvt.u32.u64 	%r66, %rd15;
	cvt.u32.u64 	%r67, %rd4;
	not.b32 	%r68, %r27;
	add.s32 	%r69, %r68, %r28;
	add.s32 	%r70, %r66, %r67;
	sub.s32 	%r71, %r69, %r70;
	mul.lo.s32 	%r72, %r1, %r199;
	shl.b32 	%r73, %r72, 12;
	sub.s32 	%r74, %r71, %r73;
	shr.u32 	%r75, %r74, 8;
	add.s32 	%r34, %r75, 1;
	and.b32  	%r35, %r34, 15;
	setp.lt.u32 	%p39, %r74, 3840;
	mov.u32 	%r202, %r27;
	@%p39 bra 	$L__BB9_33;
	shr.u32 	%r76, %r198, 8;
	add.s32 	%r77, %r76, 1;
	and.b32  	%r78, %r77, 33554416;
	neg.s32 	%r200, %r78;
	mov.u32 	%r202, %r27;
$L__BB9_32:
	.pragma "nounroll";
	ld.global.f32 	%f101, [%rd73+-8192];
	setp.lt.f32 	%p40, %f334, %f101;
	selp.f32 	%f102, %f334, %f101, %p40;
	ld.global.f32 	%f103, [%rd73+-7168];
	setp.lt.f32 	%p41, %f102, %f103;
	selp.f32 	%f104, %f102, %f103, %p41;
	ld.global.f32 	%f105, [%rd73+-6144];
	setp.lt.f32 	%p42, %f104, %f105;
	selp.f32 	%f106, %f104, %f105, %p42;
	ld.global.f32 	%f107, [%rd73+-5120];
	setp.lt.f32 	%p43, %f106, %f107;
	selp.f32 	%f108, %f106, %f107, %p43;
	ld.global.f32 	%f109, [%rd73+-4096];
	setp.lt.f32 	%p44, %f108, %f109;
	selp.f32 	%f110, %f108, %f109, %p44;
	ld.global.f32 	%f111, [%rd73+-3072];
	setp.lt.f32 	%p45, %f110, %f111;
	selp.f32 	%f112, %f110, %f111, %p45;
	ld.global.f32 	%f113, [%rd73+-2048];
	setp.lt.f32 	%p46, %f112, %f113;
	selp.f32 	%f114, %f112, %f113, %p46;
	ld.global.f32 	%f115, [%rd73+-1024];
	setp.lt.f32 	%p47, %f114, %f115;
	selp.f32 	%f116, %f114, %f115, %p47;
	ld.global.f32 	%f117, [%rd73];
	setp.lt.f32 	%p48, %f116, %f117;
	selp.f32 	%f118, %f116, %f117, %p48;
	ld.global.f32 	%f119, [%rd73+1024];
	setp.lt.f32 	%p49, %f118, %f119;
	selp.f32 	%f120, %f118, %f119, %p49;
	ld.global.f32 	%f121, [%rd73+2048];
	setp.lt.f32 	%p50, %f120, %f121;
	selp.f32 	%f122, %f120, %f121, %p50;
	ld.global.f32 	%f123, [%rd73+3072];
	setp.lt.f32 	%p51, %f122, %f123;
	selp.f32 	%f124, %f122, %f123, %p51;
	ld.global.f32 	%f125, [%rd73+4096];
	setp.lt.f32 	%p52, %f124, %f125;
	selp.f32 	%f126, %f124, %f125, %p52;
	ld.global.f32 	%f127, [%rd73+5120];
	setp.lt.f32 	%p53, %f126, %f127;
	selp.f32 	%f128, %f126, %f127, %p53;
	ld.global.f32 	%f129, [%rd73+6144];
	setp.lt.f32 	%p54, %f128, %f129;
	selp.f32 	%f130, %f128, %f129, %p54;
	ld.global.f32 	%f131, [%rd73+7168];
	setp.lt.f32 	%p55, %f130, %f131;
	selp.f32 	%f334, %f130, %f131, %p55;
	add.s32 	%r202, %r202, 4096;
	add.s32 	%r200, %r200, 16;
	add.s64 	%rd73, %rd73, 16384;
	setp.ne.s32 	%p56, %r200, 0;
	@%p56 bra 	$L__BB9_32;
$L__BB9_33:
	setp.eq.s32 	%p57, %r35, 0;
	@%p57 bra 	$L__BB9_42;
	and.b32  	%r42, %r34, 7;
	setp.lt.u32 	%p58, %r35, 8;
	@%p58 bra 	$L__BB9_36;
	cvt.u64.u32 	%rd40, %r202;
	add.s64 	%rd41, %rd75, %rd40;
	shl.b64 	%rd42, %rd41, 2;
	add.s64 	%rd43, %rd2, %rd42;
	ld.global.f32 	%f133, [%rd43];
	setp.lt.f32 	%p59, %f334, %f133;
	selp.f32 	%f134, %f334, %f133, %p59;
	ld.global.f32 	%f135, [%rd43+1024];
	setp.lt.f32 	%p60, %f134, %f135;
	selp.f32 	%f136, %f134, %f135, %p60;
	ld.global.f32 	%f137, [%rd43+2048];
	setp.lt.f32 	%p61, %f136, %f137;
	selp.f32 	%f138, %f136, %f137, %p61;
	ld.global.f32 	%f139, [%rd43+3072];
	setp.lt.f32 	%p62, %f138, %f139;
	selp.f32 	%f140, %f138, %f139, %p62;
	ld.global.f32 	%f141, [%rd43+4096];
	setp.lt.f32 	%p63, %f140, %f141;
	selp.f32 	%f142, %f140, %f141, %p63;
	ld.global.f32 	%f143, [%rd43+5120];
	setp.lt.f32 	%p64, %f142, %f143;
	selp.f32 	%f144, %f142, %f143, %p64;
	ld.global.f32 	%f145, [%rd43+6144];
	setp.lt.f32 	%p65, %f144, %f145;
	selp.f32 	%f146, %f144, %f145, %p65;
	ld.global.f32 	%f147, [%rd43+7168];
	setp.lt.f32 	%p66, %f146, %f147;
	selp.f32 	%f334, %f146, %f147, %p66;
	add.s32 	%r202, %r202, 2048;
$L__BB9_36:
	setp.eq.s32 	%p67, %r42, 0;
	@%p67 bra 	$L__BB9_42;
	setp.lt.u32 	%p68, %r42, 4;
	@%p68 bra 	$L__BB9_39;
	cvt.u64.u32 	%rd44, %r202;
	add.s64 	%rd45, %rd75, %rd44;
	shl.b64 	%rd46, %rd45, 2;
	add.s64 	%rd47, %rd2, %rd46;
	ld.global.f32 	%f149, [%rd47];
	setp.lt.f32 	%p69, %f334, %f149;
	selp.f32 	%f150, %f334, %f149, %p69;
	ld.global.f32 	%f151, [%rd47+1024];
	setp.lt.f32 	%p70, %f150, %f151;
	selp.f32 	%f152, %f150, %f151, %p70;
	ld.global.f32 	%f153, [%rd47+2048];
	setp.lt.f32 	%p71, %f152, %f153;
	selp.f32 	%f154, %f152, %f153, %p71;
	ld.global.f32 	%f155, [%rd47+3072];
	setp.lt.f32 	%p72, %f154, %f155;
	selp.f32 	%f334, %f154, %f155, %p72;
	add.s32 	%r202, %r202, 1024;
$L__BB9_39:
	and.b32  	%r79, %r34, 3;
	setp.eq.s32 	%p73, %r79, 0;
	@%p73 bra 	$L__BB9_42;
	cvt.u64.u32 	%rd48, %r202;
	add.s64 	%rd49, %rd48, %rd74;
	shl.b64 	%rd50, %rd49, 2;
	add.s64 	%rd77, %rd2, %rd50;
	cvt.u16.u32 	%rs1, %r198;
	shr.u16 	%rs2, %rs1, 8;
	add.s16 	%rs3, %rs2, 1;
	cvt.u32.u16 	%r80, %rs3;
	and.b32  	%r81, %r80, 3;
	neg.s32 	%r205, %r81;
$L__BB9_41:
	.pragma "nounroll";
	ld.global.f32 	%f156, [%rd77];
	setp.lt.f32 	%p74, %f334, %f156;
	selp.f32 	%f334, %f334, %f156, %p74;
	add.s64 	%rd77, %rd77, 1024;
	add.s32 	%r205, %r205, 1;
	setp.ne.s32 	%p75, %r205, 0;
	@%p75 bra 	$L__BB9_41;
$L__BB9_42:
	// begin inline asm
	mov.u32 %r82, %laneid;
	// end inline asm
	mov.b32 	%r84, %f334;
	mov.b32 	%r85, 1;
	mov.b32 	%r106, 31;
	mov.b32 	%r107, -1;
	// begin inline asm
	shfl.sync.down.b32 %r83, %r84, %r85, %r106, %r107;
	// end inline asm
	mov.b32 	%f157, %r83;
	setp.gt.s32 	%p76, %r82, 30;
	setp.lt.f32 	%p77, %f334, %f157;
	selp.f32 	%f158, %f334, %f157, %p77;
	selp.f32 	%f159, %f334, %f158, %p76;
	mov.b32 	%r89, %f159;
	mov.b32 	%r90, 2;
	// begin inline asm
	shfl.sync.down.b32 %r88, %r89, %r90, %r106, %r107;
	// end inline asm
	mov.b32 	%f161, %r88;
	setp.gt.s32 	%p78, %r82, 29;
	setp.lt.f32 	%p79, %f159, %f161;
	selp.f32 	%f162, %f159, %f161, %p79;
	selp.f32 	%f163, %f159, %f162, %p78;
	mov.b32 	%r94, %f163;
	mov.b32 	%r95, 4;
	// begin inline asm
	shfl.sync.down.b32 %r93, %r94, %r95, %r106, %r107;
	// end inline asm
	mov.b32 	%f165, %r93;
	setp.gt.s32 	%p80, %r82, 27;
	setp.lt.f32 	%p81, %f163, %f165;
	selp.f32 	%f166, %f163, %f165, %p81;
	selp.f32 	%f167, %f163, %f166, %p80;
	mov.b32 	%r99, %f167;
	mov.b32 	%r100, 8;
	// begin inline asm
	shfl.sync.down.b32 %r98, %r99, %r100, %r106, %r107;
	// end inline asm
	mov.b32 	%f169, %r98;
	setp.gt.s32 	%p82, %r82, 23;
	setp.lt.f32 	%p83, %f167, %f169;
	selp.f32 	%f170, %f167, %f169, %p83;
	selp.f32 	%f171, %f167, %f170, %p82;
	mov.b32 	%r104, %f171;
	mov.b32 	%r105, 16;
	// begin inline asm
	shfl.sync.down.b32 %r103, %r104, %r105, %r106, %r107;
	// end inline asm
	mov.b32 	%f173, %r103;
	setp.gt.s32 	%p84, %r82, 15;
	setp.lt.f32 	%p85, %f171, %f173;
	selp.f32 	%f174, %f171, %f173, %p85;
	selp.f32 	%f335, %f171, %f174, %p84;
	setp.ne.s32 	%p86, %r82, 0;
	@%p86 bra 	$L__BB9_44;
	shr.u32 	%r108, %r27, 3;
	and.b32  	%r109, %r108, 124;
	mov.u32 	%r110, _ZZN3cub18CUB_300001_SM_10006detail6reduce18DeviceReduceKernelINS2_10policy_hubIfyN4cuda3__47minimumIfEEE10Policy1000EN6thrust24THRUST_300001_SM_1000_NS6detail15normal_iteratorINSC_10device_ptrIfEEEEyS8_fNS5_3std3__410__identityEEEvT0_PT3_T1_NS0_13GridEvenShareISO_EET2_T4_E12temp_storage;
	add.s32 	%r111, %r110, %r109;
	st.shared.f32 	[%r111+8], %f335;
$L__BB9_44:
	bar.sync 	0;
	setp.ne.s32 	%p87, %r27, 0;
	@%p87 bra 	$L__BB9_46;
	ld.shared.f32 	%f175, [_ZZN3cub18CUB_300001_SM_10006detail6reduce18DeviceReduceKernelINS2_10policy_hubIfyN4cuda3__47minimumIfEEE10Policy1000EN6thrust24THRUST_300001_SM_1000_NS6detail15normal_iteratorINSC_10device_ptrIfEEEEyS8_fNS5_3std3__410__identityEEEvT0_PT3_T1_NS0_13GridEvenShareISO_EET2_T4_E12temp_storage+12];
	setp.lt.f32 	%p88, %f335, %f175;
	selp.f32 	%f176, %f335, %f175, %p88;
	ld.shared.f32 	%f177, [_ZZN3cub18CUB_300001_SM_10006detail6reduce18DeviceReduceKernelINS2_10policy_hubIfyN4cuda3__47minimumIfEEE10Policy1000EN6thrust24THRUST_300001_SM_1000_NS6detail15normal_iteratorINSC_10device_ptrIfEEEEyS8_fNS5_3std3__410__identityEEEvT0_PT3_T1_NS0_13GridEvenShareISO_EET2_T4_E12temp_storage+16];
	setp.lt.f32 	%p89, %f176, %f177;
	selp.f32 	%f178, %f176, %f177, %p89;
	ld.shared.f32 	%f179, [_ZZN3cub18CUB_300001_SM_10006detail6reduce18DeviceReduceKernelINS2_10policy_hubIfyN4cuda3__47minimumIfEEE10Policy1000EN6thrust24THRUST_300001_SM_1000_NS6detail15normal_iteratorINSC_10device_ptrIfEEEEyS8_fNS5_3std3__410__identityEEEvT0_PT3_T1_NS0_13GridEvenShareISO_EET2_T4_E12temp_storage+20];
	setp.lt.f32 	%p90, %f178, %f179;
	selp.f32 	%f180, %f178, %f179, %p90;
	ld.shared.f32 	%f181, [_ZZN3cub18CUB_300001_SM_10006detail6reduce18DeviceReduceKernelINS2_10policy_hubIfyN4cuda3__47minimumIfEEE10Policy1000EN6thrust24THRUST_300001_SM_1000_NS6detail15normal_iteratorINSC_10device_ptrIfEEEEyS8_fNS5_3std3__410__identityEEEvT0_PT3_T1_NS0_13GridEvenShareISO_EET2_T4_E12temp_storage+24];
	setp.lt.f32 	%p91, %f180, %f181;
	selp.f32 	%f182, %f180, %f181, %p91;
	ld.shared.f32 	%f183, [_ZZN3cub18CUB_300001_SM_10006detail6reduce18DeviceReduceKernelINS2_10policy_hubIfyN4cuda3__47minimumIfEEE10Policy1000EN6thrust24THRUST_300001_SM_1000_NS6detail15normal_iteratorINSC_10device_ptrIfEEEEyS8_fNS5_3std3__410__identityEEEvT0_PT3_T1_NS0_13GridEvenShareISO_EET2_T4_E12temp_storage+28];
	setp.lt.f32 	%p92, %f182, %f183;
	selp.f32 	%f184, %f182, %f183, %p92;
	ld.shared.f32 	%f185, [_ZZN3cub18CUB_300001_SM_10006detail6reduce18DeviceReduceKernelINS2_10policy_hubIfyN4cuda3__47minimumIfEEE10Policy1000EN6thrust24THRUST_300001_SM_1000_NS6detail15normal_iteratorINSC_10device_ptrIfEEEEyS8_fNS5_3std3__410__identityEEEvT0_PT3_T1_NS0_13GridEvenShareISO_EET2_T4_E12temp_storage+32];
	setp.lt.f32 	%p93, %f184, %f185;
	selp.f32 	%f186, %f184, %f185, %p93;
	ld.shared.f32 	%f187, [_ZZN3cub18CUB_300001_SM_10006detail6reduce18DeviceReduceKernelINS2_10policy_hubIfyN4cuda3__47minimumIfEEE10Policy1000EN6thrust24THRUST_300001_SM_1000_NS6detail15normal_iteratorINSC_10device_ptrIfEEEEyS8_fNS5_3std3__410__identityEEEvT0_PT3_T1_NS0_13GridEvenShareISO_EET2_T4_E12temp_storage+36];
	setp.lt.f32 	%p94, %f186, %f187;
	selp.f32 	%f335, %f186, %f187, %p94;
$L__BB9_46:
	mov.u32 	%r189, %tid.x;
	setp.ne.s32 	%p181, %r189, 0;
	@%p181 bra 	$L__BB9_48;
	ld.param.u64 	%rd71, [_ZN3cub18CUB_300001_SM_10006detail6reduce18DeviceReduceKernelINS2_10policy_hubIfyN4cuda3__47minimumIfEEE10Policy1000EN6thrust24THRUST_300001_SM_1000_NS6detail15normal_iteratorINSC_10device_ptrIfEEEEyS8_fNS5_3std3__410__identityEEEvT0_PT3_T1_NS0_13GridEvenShareISO_EET2_T4__param_1];
	cvta.to.global.u64 	%rd68, %rd71;
	mul.wide.u32 	%rd69, %r2, 4;
	add.s64 	%rd70, %rd68, %rd69;
	st.global.f32 	[%rd70], %f335;
$L__BB9_48:
	ret;

}
	// .globl	_ZN3cub18CUB_300001_SM_10006detail6reduce28DeviceReduceSingleTileKernelINS2_10policy_hubIfyN4cuda3__47minimumIfEEE10Policy1000EPfSB_iS8_ffNS5_3std3__410__identityEEEvT0_T1_T2_T3_T4_T6_
.visible .entry _ZN3cub18CUB_300001_SM_10006detail6reduce28DeviceReduceSingleTileKernelINS2_10policy_hubIfyN4cuda3__47minimumIfEEE10Policy1000EPfSB_iS8_ffNS5_3std3__410__identityEEEvT0_T1_T2_T3_T4_T6_(
	.param .u64 .ptr .align 1 _ZN3cub18CUB_300001_SM_10006detail6reduce28DeviceReduceSingleTileKernelINS2_10policy_hubIfyN4cuda3__47minimumIfEEE10Policy1000EPfSB_iS8_ffNS5_3std3__410__identityEEEvT0_T1_T2_T3_T4_T6__param_0,
	.param .u64 .ptr .align 1 _ZN3cub18CUB_300001_SM_10006detail6reduce28DeviceReduceSingleTileKernelINS2_10policy_hubIfyN4cuda3__47minimumIfEEE10Policy1000EPfSB_iS8_ffNS5_3std3__410__identityEEEvT0_T1_T2_T3_T4_T6__param_1,
	.param .u32 _ZN3cub18CUB_300001_SM_10006detail6reduce28DeviceReduceSingleTileKernelINS2_10policy_hubIfyN4cuda3__47minimumIfEEE10Policy1000EPfSB_iS8_ffNS5_3std3__410__identityEEEvT0_T1_T2_T3_T4_T6__param_2,
	.param .align 1 .b8 _ZN3cub18CUB_300001_SM_10006detail6reduce28DeviceReduceSingleTileKernelINS2_10policy_hubIfyN4cuda3__47minimumIfEEE10Policy1000EPfSB_iS8_ffNS5_3std3__410__identityEEEvT0_T1_T2_T3_T4_T6__param_3[1],
	.param .f32 _ZN3cub18CUB_300001_SM_10006detail6reduce28DeviceReduceSingleTileKernelINS2_10policy_hubIfyN4cuda3__47minimumIfEEE10Policy1000EPfSB_iS8_ffNS5_3std3__410__identityEEEvT0_T1_T2_T3_T4_T6__param_4,
	.param .align 1 .b8 _ZN3cub18CUB_300001_SM_10006detail6reduce28DeviceReduceSingleTileKernelINS2_10policy_hubIfyN4cuda3__47minimumIfEEE10Policy1000EPfSB_iS8_ffNS5_3std3__410__identityEEEvT0_T1_T2_T3_T4_T6__param_5[1]
)
.maxntid 256
.minnctapersm 1
{
	.reg .pred 	%p<252>;
	.reg .b32 	%r<407>;
	.reg .b32 	%f<443>;
	.reg .b64 	%rd<125>;
	// demoted variable
	.shared .align 4 .b8 _ZZN3cub18CUB_300001_SM_10006detail6reduce28DeviceReduceSingleTileKernelINS2_10policy_hubIfyN4cuda3__47minimumIfEEE10Policy1000EPfSB_iS8_ffNS5_3std3__410__identityEEEvT0_T1_T2_T3_T4_T6_E12temp_storage[44];
	ld.param.u64 	%rd16, [_ZN3cub18CUB_300001_SM_10006detail6reduce28DeviceReduceSingleTileKernelINS2_10policy_hubIfyN4cuda3__47minimumIfEEE10Policy1000EPfSB_iS8_ffNS5_3std3__410__identityEEEvT0_T1_T2_T3_T4_T6__param_0];
	ld.param.u64 	%rd17, [_ZN3cub18CUB_300001_SM_10006detail6reduce28DeviceReduceSingleTileKernelINS2_10policy_hubIfyN4cuda3__47minimumIfEEE10Policy1000EPfSB_iS8_ffNS5_3std3__410__identityEEEvT0_T1_T2_T3_T4_T6__param_1];
	ld.param.u32 	%r67, [_ZN3cub18CUB_300001_SM_10006detail6reduce28DeviceReduceSingleTileKernelINS2_10policy_hubIfyN4cuda3__47minimumIfEEE10Policy1000EPfSB_iS8_ffNS5_3std3__410__identityEEEvT0_T1_T2_T3_T4_T6__param_2];
	ld.param.f32 	%f54, [_ZN3cub18CUB_300001_SM_10006detail6reduce28DeviceReduceSingleTileKernelINS2_10policy_hubIfyN4cuda3__47minimumIfEEE10Policy1000EPfSB_iS8_ffNS5_3std3__410__identityEEEvT0_T1_T2_T3_T4_T6__param_4];
	cvta.to.global.u64 	%rd1, %rd17;
	setp.ne.s32 	%p1, %r67, 0;
	@%p1 bra 	$L__BB10_3;
	mov.u32 	%r380, %tid.x;
	setp.ne.s32 	%p251, %r380, 0;
	@%p251 bra 	$L__BB10_74;
	st.global.f32 	[%rd1], %f54;
	bra.uni 	$L__BB10_74;
$L__BB10_3:
	and.b64  	%rd18, %rd16, 15;
	setp.ne.s64 	%p2, %rd18, 0;
	@%p2 bra 	$L__BB10_38;
	setp.gt.s32 	%p126, %r67, 4095;
	@%p126 bra 	$L__BB10_22;
	mov.u32 	%r1, %tid.x;
	setp.ge.s32 	%p191, %r1, %r67;
	mov.f32 	%f421, 0f00000000;
	mov.u32 	%r384, %r1;
	@%p191 bra 	$L__BB10_7;
	mul.wide.u32 	%rd113, %r1, 4;
	add.s64 	%rd112, %rd16, %rd113;
	// begin inline asm
	ld.global.nc.u32 %r300, [%rd112];
	// end inline asm
	mov.b32 	%f421, %r300;
	add.s32 	%r384, %r1, 256;
$L__BB10_7:
	setp.ge.s32 	%p192, %r384, %r67;
	@%p192 bra 	$L__BB10_13;
	not.b32 	%r301, %r384;
	add.s32 	%r4, %r67, %r301;
	and.b32  	%r302, %r4, 768;
	setp.eq.s32 	%p193, %r302, 768;
	@%p193 bra 	$L__BB10_11;
	mul.wide.u32 	%rd114, %r384, 4;
	add.s64 	%rd121, %rd16, %rd114;
	shr.u32 	%r303, %r4, 8;
	add.s32 	%r304, %r303, 1;
	and.b32  	%r305, %r304, 3;
	neg.s32 	%r382, %r305;
$L__BB10_10:
	.pragma "nounroll";
	// begin inline asm
	ld.global.nc.u32 %r306, [%rd121];
	// end inline asm
	mov.b32 	%f338, %r306;
	setp.lt.f32 	%p194, %f421, %f338;
	selp.f32 	%f421, %f421, %f338, %p194;
	add.s32 	%r384, %r384, 256;
	add.s64 	%rd121, %rd121, 1024;
	add.s32 	%r382, %r382, 1;
	setp.ne.s32 	%p195, %r382, 0;
	@%p195 bra 	$L__BB10_10;
$L__BB10_11:
	setp.lt.u32 	%p196, %r4, 768;
	@%p196 bra 	$L__BB10_13;
$L__BB10_12:
	mul.wide.s32 	%rd120, %r384, 4;
	add.s64 	%rd116, %rd16, %rd120;
	// begin inline asm
	ld.global.nc.u32 %r307, [%rd116];
	// end inline asm
	mov.b32 	%f339, %r307;
	setp.lt.f32 	%p197, %f421, %f339;
	selp.f32 	%f340, %f421, %f339, %p197;
	add.s64 	%rd117, %rd116, 1024;
	// begin inline asm
	ld.global.nc.u32 %r308, [%rd117];
	// end inline asm
	mov.b32 	%f341, %r308;
	setp.lt.f32 	%p198, %f340, %f341;
	selp.f32 	%f342, %f340, %f341, %p198;
	add.s64 	%rd118, %rd116, 2048;
	// begin inline asm
	ld.global.nc.u32 %r309, [%rd118];
	// end inline asm
	mov.b32 	%f343, %r309;
	setp.lt.f32 	%p199, %f342, %f343;
	selp.f32 	%f344, %f342, %f343, %p199;
	add.s64 	%rd119, %rd116, 3072;
	// begin inline asm
	ld.global.nc.u32 %r310, [%rd119];
	// end inline asm
	mov.b32 	%f345, %r310;
	setp.lt.f32 	%p200, %f344, %f345;
	selp.f32 	%f421, %f344, %f345, %p200;
	add.s32 	%r384, %r384, 1024;
	setp.lt.s32 	%p201, %r384, %r67;
	@%p201 bra 	$L__BB10_12;
$L__BB10_13:
	setp.lt.s32 	%p202, %r67, 256;
	@%p202 bra 	$L__BB10_18;
	// begin inline asm
	mov.u32 %r349, %laneid;
	// end inline asm
	mov.b32 	%r351, %f421;
	mov.b32 	%r352, 1;
	mov.b32 	%r373, 31;
	mov.b32 	%r374, -1;
	// begin inline asm
	shfl.sync.down.b32 %r350, %r351, %r352, %r373, %r374;
	// end inline asm
	mov.b32 	%f384, %r350;
	setp.gt.s32 	%p230, %r349, 30;
	setp.lt.f32 	%p231, %f421, %f384;
	selp.f32 	%f385, %f421, %f384, %p231;
	selp.f32 	%f386, %f421, %f385, %p230;
	mov.b32 	%r356, %f386;
	mov.b32 	%r357, 2;
	// begin inline asm
	shfl.sync.down.b32 %r355, %r356, %r357, %r373, %r374;
	// end inline asm
	mov.b32 	%f388, %r355;
	setp.gt.s32 	%p232, %r349, 29;
	setp.lt.f32 	%p233, %f386, %f388;
	selp.f32 	%f389, %f386, %f388, %p233;
	selp.f32 	%f390, %f386, %f389, %p232;
	mov.b32 	%r361, %f390;
	mov.b32 	%r362, 4;
	// begin inline asm
	shfl.sync.down.b32 %r360, %r361, %r362, %r373, %r374;
	// end inline asm
	mov.b32 	%f392, %r360;
	setp.gt.s32 	%p234, %r349, 27;
	setp.lt.f32 	%p235, %f390, %f392;
	selp.f32 	%f393, %f390, %f392, %p235;
	selp.f32 	%f394, %f390, %f393, %p234;
	mov.b32 	%r366, %f394;
	mov.b32 	%r367, 8;
	// begin inline asm
	shfl.sync.down.b32 %r365, %r366, %r367, %r373, %r374;
	// end inline asm
	mov.b32 	%f396, %r365;
	setp.gt.s32 	%p236, %r349, 23;
	setp.lt.f32 	%p237, %f394, %f396;
	selp.f32 	%f397, %f394, %f396, %p237;
	selp.f32 	%f398, %f394, %f397, %p236;
	mov.b32 	%r371, %f398;
	mov.b32 	%r372, 16;
	// begin inline asm
	shfl.sync.down.b32 %r370, %r371, %r372, %r373, %r374;
	// end inline asm
	mov.b32 	%f400, %r370;
	setp.gt.s32 	%p238, %r349, 15;
	setp.lt.f32 	%p239, %f398, %f400;
	selp.f32 	%f401, %f398, %f400, %p239;
	selp.f32 	%f442, %f398, %f401, %p238;
	setp.ne.s32 	%p240, %r349, 0;
	@%p240 bra 	$L__BB10_16;
	shr.u32 	%r375, %r1, 3;
	and.b32  	%r376, %r375, 124;
	mov.u32 	%r377, _ZZN3cub18CUB_300001_SM_10006detail6reduce28DeviceReduceSingleTileKernelINS2_10policy_hubIfyN4cuda3__47minimumIfEEE10Policy1000EPfSB_iS8_ffNS5_3std3__410__identityEEEvT0_T1_T2_T3_T4_T6_E12temp_storage;
	add.s32 	%r378, %r377, %r376;
	st.shared.f32 	[%r378+8], %f442;
$L__BB10_16:
	bar.sync 	0;
	setp.ne.s32 	%p241, %r1, 0;
	@%p241 bra 	$L__BB10_72;
	ld.shared.f32 	%f402, [_ZZN3cub18CUB_300001_SM_10006detail6reduce28DeviceReduceSingleTileKernelINS2_10policy_hubIfyN4cuda3__47minimumIfEEE10Policy1000EPfSB_iS8_ffNS5_3std3__410__identityEEEvT0_T1_T2_T3_T4_T6_E12temp_storage+12];
	setp.lt.f32 	%p242, %f442, %f402;
	selp.f32 	%f403, %f442, %f402, %p242;
	ld.shared.f32 	%f404, [_ZZN3cub18CUB_300001_SM_10006detail6reduce28DeviceReduceSingleTileKernelINS2_10policy_hubIfyN4cuda3__47minimumIfEEE10Policy1000EPfSB_iS8_ffNS5_3std3__410__identityEEEvT0_T1_T2_T3_T4_T6_E12temp_storage+16];
	setp.lt.f32 	%p243, %f403, %f404;
	selp.f32 	%f405, %f403, %f404, %p243;
	ld.shared.f32 	%f406, [_ZZN3cub18CUB_300001_SM_10006detail6reduce28DeviceReduceSingleTileKernelINS2_10policy_hubIfyN4cuda3__47minimumIfEEE10Policy1000EPfSB_iS8_ffNS5_3std3__410__identityEEEvT0_T1_T2_T3_T4_T6_E12temp_storage+20];
	setp.lt.f32 	%p244, %f405, %f406;
	selp.f32 	%f407, %f405, %f406, %p244;
	ld.shared.f32 	%f408, [_ZZN3cub18CUB_300001_SM_10006detail6reduce28DeviceReduceSingleTileKernelINS2_10policy_hubIfyN4cuda3__47minimumIfEEE10Policy1000EPfSB_iS8_ffNS5_3std3__410__identityEEEvT0_T1_T2_T3_T4_T6_E12temp_storage+24];
	setp.lt.f32 	%p245, %f407, %f408;
	selp.f32 	%f409, %f407, %f408, %p245;
	ld.shared.f32 	%f410, [_ZZN3cub18CUB_300001_SM_10006detail6reduce28DeviceReduceSingleTileKernelINS2_10policy_hubIfyN4cuda3__47minimumIfEEE10Policy1000EPfSB_iS8_ffNS5_3std3__410__identityEEEvT0_T1_T2_T3_T4_T6_E12temp_storage+28];
	setp.lt.f32 	%p246, %f409, %f410;
	selp.f32 	%f411, %f409, %f410, %p246;
	ld.shared.f32 	%f412, [_ZZN3cub18CUB_300001_SM_10006detail6reduce28DeviceReduceSingleTileKernelINS2_10policy_hubIfyN4cuda3__47minimumIfEEE10Policy1000EPfSB_iS8_ffNS5_3std3__410__identityEEEvT0_T1_T2_T3_T4_T6_E12temp_storage+32];
	setp.lt.f32 	%p247, %f411, %f412;
	selp.f32 	%f413, %f411, %f412, %p247;
	ld.shared.f32 	%f414, [_ZZN3cub18CUB_300001_SM_10006detail6reduce28DeviceReduceSingleTileKernelINS2_10policy_hubIfyN4cuda3__47minimumIfEEE10Policy1000EPfSB_iS8_ffNS5_3std3__410__identityEEEvT0_T1_T2_T3_T4_T6_E12temp_storage+36];
	setp.lt.f32 	%p248, %f413, %f414;
	selp.f32 	%f442, %f413, %f414, %p248;
	bra.uni 	$L__BB10_72;
$L__BB10_18:
	// begin inline asm
	mov.u32 %r311, %laneid;
	// end inline asm
	and.b32  	%r337, %r1, 992;
	add.s32 	%r338, %r337, 32;
	setp.gt.s32 	%p203, %r338, %r67;
	not.b32 	%r339, %r337;
	add.s32 	%r340, %r67, %r339;
	selp.b32 	%r335, %r340, 31, %p203;
	mov.b32 	%r313, %f421;
	mov.b32 	%r314, 1;
	mov.b32 	%r336, -1;
	// begin inline asm
	shfl.sync.down.b32 %r312, %r313, %r314, %r335, %r336;
	// end inline asm
	mov.b32 	%f346, %r312;
	setp.lt.s32 	%p204, %r311, %r335;
	setp.lt.f32 	%p205, %f421, %f346;
	selp.f32 	%f347, %f421, %f346, %p205;
	selp.f32 	%f348, %f347, %f421, %p204;
	mov.b32 	%r318, %f348;
	mov.b32 	%r319, 2;
	// begin inline asm
	shfl.sync.down.b32 %r317, %r318, %r319, %r335, %r336;
	// end inline asm
	mov.b32 	%f350, %r317;
	add.s32 	%r341, %r311, 2;
	setp.gt.s32 	%p206, %r341, %r335;
	setp.lt.f32 	%p207, %f348, %f350;
	selp.f32 	%f351, %f348, %f350, %p207;
	selp.f32 	%f352, %f348, %f351, %p206;
	mov.b32 	%r323, %f352;
	mov.b32 	%r324, 4;
	// begin inline asm
	shfl.sync.down.b32 %r322, %r323, %r324, %r335, %r336;
	// end inline asm
	mov.b32 	%f354, %r322;
	add.s32 	%r342, %r311, 4;
	setp.gt.s32 	%p208, %r342, %r335;
	setp.lt.f32 	%p209, %f352, %f354;
	selp.f32 	%f355, %f352, %f354, %p209;
	selp.f32 	%f356, %f352, %f355, %p208;
	mov.b32 	%r328, %f356;
	mov.b32 	%r329, 8;
	// begin inline asm
	shfl.sync.down.b32 %r327, %r328, %r329, %r335, %r336;
	// end inline asm
	mov.b32 	%f358, %r327;
	add.s32 	%r343, %r311, 8;
	setp.gt.s32 	%p210, %r343, %r335;
	setp.lt.f32 	%p211, %f356, %f358;
	selp.f32 	%f359, %f356, %f358, %p211;
	selp.f32 	%f360, %f356, %f359, %p210;
	mov.b32 	%r333, %f360;
	mov.b32 	%r334, 16;
	// begin inline asm
	shfl.sync.down.b32 %r332, %r333, %r334, %r335, %r336;
	// end inline asm
	mov.b32 	%f362, %r332;
	add.s32 	%r344, %r311, 16;
	setp.gt.s32 	%p212, %r344, %r335;
	setp.lt.f32 	%p213, %f360, %f362;
	selp.f32 	%f363, %f360, %f362, %p213;
	selp.f32 	%f442, %f360, %f363, %p212;
	setp.ne.s32 	%p214, %r311, 0;
	@%p214 bra 	$L__BB10_20;
	shr.u32 	%r345, %r1, 3;
	and.b32  	%r346, %r345, 124;
	mov.u32 	%r347, _ZZN3cub18CUB_300001_SM_10006detail6reduce28DeviceReduceSingleTileKernelINS2_10policy_hubIfyN4cuda3__47minimumIfEEE10Policy1000EPfSB_iS8_ffNS5_3std3__410__identityEEEvT0_T1_T2_T3_T4_T6_E12temp_storage;
	add.s32 	%r348, %r347, %r346;
	st.shared.f32 	[%r348+8], %f442;
$L__BB10_20:
	bar.sync 	0;
	setp.ne.s32 	%p215, %r1, 0;
	@%p215 bra 	$L__BB10_72;
	setp.gt.s32 	%p216, %r67, 32;
	ld.shared.f32 	%f364, [_ZZN3cub18CUB_300001_SM_10006detail6reduce28DeviceReduceSingleTileKernelINS2_10policy_hubIfyN4cuda3__47minimumIfEEE10Policy1000EPfSB_iS8_ffNS5_3std3__410__identityEEEvT0_T1_T2_T3_T4_T6_E12temp_storage+12];
	setp.lt.f32 	%p217, %f442, %f364;
	selp.f32 	%f365, %f442, %f364, %p217;
	selp.f32 	%f366, %f365, %f442, %p216;
	setp.gt.s32 	%p218, %r67, 64;
	ld.shared.f32 	%f367, [_ZZN3cub18CUB_300001_SM_10006detail6reduce28DeviceReduceSingleTileKernelINS2_10policy_hubIfyN4cuda3__47minimumIfEEE10Policy1000EPfSB_iS8_ffNS5_3std3__410__identityEEEvT0_T1_T2_T3_T4_T6_E12temp_storage+16];
	setp.lt.f32 	%p219, %f366, %f367;
	selp.f32 	%f368, %f366, %f367, %p219;
	selp.f32 	%f369, %f368, %f366, %p218;
	setp.gt.s32 	%p220, %r67, 96;
	ld.shared.f32 	%f370, [_ZZN3cub18CUB_300001_SM_10006detail6reduce28DeviceReduceSingleTileKernelINS2_10policy_hubIfyN4cuda3__47minimumIfEEE10Policy1000EPfSB_iS8_ffNS5_3std3__410__identityEEEvT0_T1_T2_T3_T4_T6_E12temp_storage+20];
	setp.lt.f32 	%p221, %f369, %f370;
	selp.f32 	%f371, %f369, %f370, %p221;
	selp.f32 	%f372, %f371, %f369, %p220;
	setp.gt.s32 	%p222, %r67, 128;
	ld.shared.f32 	%f373, [_ZZN3cub18CUB_300001_SM_10006detail6reduce28DeviceReduceSingleTileKernelINS2_10policy_hubIfyN4cuda3__47minimumIfEEE10Policy1000EPfSB_iS8_ffNS5_3std3__410__identityEEEvT0_T1_T2_T3_T4_T6_E12temp_storage+24];
	setp.lt.f32 	%p223, %f372, %f373;
	selp.f32 	%f374, %f372, %f373, %p223;
	selp.f32 	%f375, %f374, %f372, %p222;
	setp.gt.s32 	%p224, %r67, 160;
	ld.shared.f32 	%f376, [_ZZN3cub18CUB_300001_SM_10006detail6reduce28DeviceReduceSingleTileKernelINS2_10policy_hubIfyN4cuda3__47minimumIfEEE10Policy1000EPfSB_iS8_ffNS5_3std3__410__identityEEEvT0_T1_T2_T3_T4_T6_E12temp_storage+28];
	setp.lt.f32 	%p225, %f375, %f376;
	selp.f32 	%f377, %f375, %f376, %p225;
	selp.f32 	%f378, %f377, %f375, %p224;
	setp.gt.s32 	%p226, %r67, 192;
	ld.shared.f32 	%f379, [_ZZN3cub18CUB_300001_SM_10006detail6reduce28DeviceReduceSingleTileKernelINS2_10policy_hubIfyN4cuda3__47minimumIfEEE10Policy1000EPfSB_iS8_ffNS5_3std3__410__identityEEEvT0_T1_T2_T3_T4_T6_E12temp_storage+32];
	setp.lt.f32 	%p227, %f378, %f379;
	selp.f32 	%f380, %f378, %f379, %p227;
	selp.f32 	%f381, %f380, %f378, %p226;
	setp.gt.s32 	%p228, %r67, 224;
	ld.shared.f32 	%f382, [_ZZN3cub18CUB_300001_SM_10006detail6reduce28DeviceReduceSingleTileKernelINS2_10policy_hubIfyN4cuda3__47minimumIfEEE10Policy1000EPfSB_iS8_ffNS5_3std3__410__identityEEEvT0_T1_T2_T3_T4_T6_E12temp_storage+36];
	setp.lt.f32 	%p229, %f381, %f382;
	selp.f32 	%f383, %f381, %f382, %p229;
	selp.f32 	%f442, %f383, %f381, %p228;
	bra.uni 	$L__BB10_72;
$L__BB10_22:
	mov.u32 	%r13, %tid.x;
	shl.b32 	%r224, %r13, 2;
	mul.wide.u32 	%rd86, %r224, 4;
	add.s64 	%rd76, %rd16, %rd86;
	// begin inline asm
	ld.global.nc.v2.u64 {%rd74, %rd75}, [%rd76];
	// end inline asm
	mov.b64 	{%r225, %r226}, %rd75;
	mov.b64 	{%r227, %r228}, %rd74;
	mov.b32 	%f235, %r228;
	mov.b32 	%f236, %r227;
	mov.b32 	%f237, %r226;
	mov.b32 	%f238, %r225;
	add.s64 	%rd79, %rd76, 4096;
	// begin inline asm
	ld.global.nc.v2.u64 {%rd77, %rd78}, [%rd79];
	// end inline asm
	mov.b64 	{%r229, %r230}, %rd78;
	mov.b64 	{%r231, %r232}, %rd77;
	mov.b32 	%f239, %r232;
	mov.b32 	%f240, %r231;
	mov.b32 	%f241, %r230;
	mov.b32 	%f242, %r229;
	add.s64 	%rd82, %rd76, 8192;
	// begin inline asm
	ld.global.nc.v2.u64 {%rd80, %rd81}, [%rd82];
	// end inline asm
	mov.b64 	{%r233, %r234}, %rd81;
	mov.b64 	{%r235, %r236}, %rd80;
	mov.b32 	%f243, %r236;
	mov.b32 	%f244, %r235;
	mov.b32 	%f245, %r234;
	mov.b32 	%f246, %r233;
	add.s64 	%rd85, %rd76, 12288;
	// begin inline asm
	ld.global.nc.v2.u64 {%rd83, %rd84}, [%rd85];
	// end inline asm
	mov.b64 	{%r237, %r238}, %rd84;
	mov.b64 	{%r239, %r240}, %rd83;
	mov.b32 	%f247, %r240;
	mov.b32 	%f248, %r239;
	mov.b32 	%f249, %r238;
	mov.b32 	%f250, %r237;
	setp.lt.f32 	%p127, %f236, %f235;
	selp.f32 	%f251, %f236, %f235, %p127;
	setp.lt.f32 	%p128, %f238, %f237;
	selp.f32 	%f252, %f238, %f237, %p128;
	setp.lt.f32 	%p129, %f240, %f239;
	selp.f32 	%f253, %f240, %f239, %p129;
	setp.lt.f32 	%p130, %f242, %f241;
	selp.f32 	%f254, %f242, %f241, %p130;
	setp.lt.f32 	%p131, %f244, %f243;
	selp.f32 	%f255, %f244, %f243, %p131;
	setp.lt.f32 	%p132, %f246, %f245;
	selp.f32 	%f256, %f246, %f245, %p132;
	setp.lt.f32 	%p133, %f248, %f247;
	selp.f32 	%f257, %f248, %f247, %p133;
	setp.lt.f32 	%p134, %f250, %f249;
	selp.f32 	%f258, %f250, %f249, %p134;
	setp.lt.f32 	%p135, %f251, %f252;
	selp.f32 	%f259, %f251, %f252, %p135;
	setp.lt.f32 	%p136, %f253, %f254;
	selp.f32 	%f260, %f253, %f254, %p136;
	setp.lt.f32 	%p137, %f255, %f256;
	selp.f32 	%f261, %f255, %f256, %p137;
	setp.lt.f32 	%p138, %f257, %f258;
	selp.f32 	%f262, %f257, %f258, %p138;
	setp.lt.f32 	%p139, %f259, %f260;
	selp.f32 	%f263, %f259, %f260, %p139;
	setp.lt.f32 	%p140, %f261, %f262;
	selp.f32 	%f264, %f261, %f262, %p140;
	setp.lt.f32 	%p141, %f263, %f264;
	selp.f32 	%f428, %f263, %f264, %p141;
	setp.lt.u32 	%p142, %r67, 8192;
	mov.b32 	%r387, 4096;
	@%p142 bra 	$L__BB10_26;
	add.s32 	%r14, %r67, -4096;
	mov.b32 	%r387, 4096;
$L__BB10_24:
	mul.wide.s32 	%rd99, %r387, 4;
	add.s64 	%rd89, %rd76, %rd99;
	// begin inline asm
	ld.global.nc.v2.u64 {%rd87, %rd88}, [%rd89];
	// end inline asm
	mov.b64 	{%r242, %r243}, %rd88;
	mov.b64 	{%r244, %r245}, %rd87;
	mov.b32 	%f265, %r245;
	mov.b32 	%f266, %r244;
	mov.b32 	%f267, %r243;
	mov.b32 	%f268, %r242;
	add.s64 	%rd92, %rd89, 4096;
	// begin inline asm
	ld.global.nc.v2.u64 {%rd90, %rd91}, [%rd92];
	// end inline asm
	mov.b64 	{%r246, %r247}, %rd91;
	mov.b64 	{%r248, %r249}, %rd90;
	mov.b32 	%f269, %r249;
	mov.b32 	%f270, %r248;
	mov.b32 	%f271, %r247;
	mov.b32 	%f272, %r246;
	add.s64 	%rd95, %rd89, 8192;
	// begin inline asm
	ld.global.nc.v2.u64 {%rd93, %rd94}, [%rd95];
	// end inline asm
	mov.b64 	{%r250, %r251}, %rd94;
	mov.b64 	{%r252, %r253}, %rd93;
	mov.b32 	%f273, %r253;
	mov.b32 	%f274, %r252;
	mov.b32 	%f275, %r251;
	mov.b32 	%f276, %r250;
	add.s64 	%rd98, %rd89, 12288;
	// begin inline asm
	ld.global.nc.v2.u64 {%rd96, %rd97}, [%rd98];
	// end inline asm
	mov.b64 	{%r254, %r255}, %rd97;
	mov.b64 	{%r256, %r257}, %rd96;
	mov.b32 	%f277, %r257;
	mov.b32 	%f278, %r256;
	mov.b32 	%f279, %r255;
	mov.b32 	%f280, %r254;
	setp.lt.f32 	%p143, %f428, %f266;
	selp.f32 	%f281, %f428, %f266, %p143;
	setp.lt.f32 	%p144, %f265, %f268;
	selp.f32 	%f282, %f265, %f268, %p144;
	setp.lt.f32 	%p145, %f267, %f270;
	selp.f32 	%f283, %f267, %f270, %p145;
	setp.lt.f32 	%p146, %f269, %f272;
	selp.f32 	%f284, %f269, %f272, %p146;
	setp.lt.f32 	%p147, %f271, %f274;
	selp.f32 	%f285, %f271, %f274, %p147;
	setp.lt.f32 	%p148, %f273, %f276;
	selp.f32 	%f286, %f273, %f276, %p148;
	setp.lt.f32 	%p149, %f275, %f278;
	selp.f32 	%f287, %f275, %f278, %p149;
	setp.lt.f32 	%p150, %f277, %f280;
	selp.f32 	%f288, %f277, %f280, %p150;
	setp.lt.f32 	%p151, %f281, %f282;
	selp.f32 	%f289, %f281, %f282, %p151;
	setp.lt.f32 	%p152, %f283, %f284;
	selp.f32 	%f290, %f283, %f284, %p152;
	setp.lt.f32 	%p153, %f285, %f286;
	selp.f32 	%f291, %f285, %f286, %p153;
	setp.lt.f32 	%p154, %f287, %f288;
	selp.f32 	%f292, %f287, %f288, %p154;
	setp.lt.f32 	%p155, %f289, %f290;
	selp.f32 	%f293, %f289, %f290, %p155;
	setp.lt.f32 	%p156, %f291, %f292;
	selp.f32 	%f294, %f291, %f292, %p156;
	setp.lt.f32 	%p157, %f293, %f294;
	selp.f32 	%f295, %f293, %f294, %p157;
	setp.lt.f32 	%p158, %f295, %f279;
	selp.f32 	%f428, %f295, %f279, %p158;
	sub.s32 	%r258, %r67, %r387;
	setp.lt.s32 	%p159, %r258, 4096;
	@%p159 bra 	$L__BB10_34;
	add.s32 	%r387, %r387, 4096;
	setp.le.s32 	%p160, %r387, %r14;
	@%p160 bra 	$L__BB10_24;
$L__BB10_26:
	setp.le.s32 	%p161, %r67, %r387;
	@%p161 bra 	$L__BB10_34;
	sub.s32 	%r18, %r67, %r387;
	setp.ge.s32 	%p162, %r13, %r18;
	@%p162 bra 	$L__BB10_34;
	not.b32 	%r259, %r13;
	add.s32 	%r260, %r67, %r259;
	sub.s32 	%r19, %r260, %r387;
	and.b32  	%r261, %r19, 768;
	setp.eq.s32 	%p163, %r261, 768;
	mov.u32 	%r391, %r13;
	@%p163 bra 	$L__BB10_31;
	add.s32 	%r389, %r13, %r387;
	shr.u32 	%r262, %r19, 8;
	add.s32 	%r263, %r262, 1;
	and.b32  	%r264, %r263, 3;
	neg.s32 	%r388, %r264;
	mov.u32 	%r391, %r13;
$L__BB10_30:
	.pragma "nounroll";
	mul.wide.u32 	%rd101, %r389, 4;
	add.s64 	%rd100, %rd16, %rd101;
	// begin inline asm
	ld.global.nc.u32 %r265, [%rd100];
	// end inline asm
	mov.b32 	%f297, %r265;
	setp.lt.f32 	%p164, %f428, %f297;
	selp.f32 	%f428, %f428, %f297, %p164;
	add.s32 	%r391, %r391, 256;
	add.s32 	%r389, %r389, 256;
	add.s32 	%r388, %r388, 1;
	setp.ne.s32 	%p165, %r388, 0;
	@%p165 bra 	$L__BB10_30;
$L__BB10_31:
	setp.lt.u32 	%p166, %r19, 768;
	@%p166 bra 	$L__BB10_34;
	cvt.u64.u32 	%rd102, %r391;
	cvt.u64.u32 	%rd103, %r387;
	add.s64 	%rd104, %rd102, %rd103;
	shl.b64 	%rd105, %rd104, 2;
	add.s64 	%rd106, %rd105, %rd16;
	add.s64 	%rd122, %rd106, 2048;
	add.s32 	%r392, %r391, %r387;
$L__BB10_33:
	mul.wide.u32 	%rd111, %r392, 4;
	add.s64 	%rd107, %rd16, %rd111;
	// begin inline asm
	ld.global.nc.u32 %r266, [%rd107];
	// end inline asm
	mov.b32 	%f298, %r266;
	setp.lt.f32 	%p167, %f428, %f298;
	selp.f32 	%f299, %f428, %f298, %p167;
	add.s64 	%rd108, %rd122, -1024;
	// begin inline asm
	ld.global.nc.u32 %r267, [%rd108];
	// end inline asm
	mov.b32 	%f300, %r267;
	setp.lt.f32 	%p168, %f299, %f300;
	selp.f32 	%f301, %f299, %f300, %p168;
	// begin inline asm
	ld.global.nc.u32 %r268, [%rd122];
	// end inline asm
	mov.b32 	%f302, %r268;
	setp.lt.f32 	%p169, %f301, %f302;
	selp.f32 	%f303, %f301, %f302, %p169;
	add.s64 	%rd110, %rd122, 1024;
	// begin inline asm
	ld.global.nc.u32 %r269, [%rd110];
	// end inline asm
	mov.b32 	%f304, %r269;
	setp.lt.f32 	%p170, %f303, %f304;
	selp.f32 	%f428, %f303, %f304, %p170;
	add.s32 	%r391, %r391, 1024;
	add.s64 	%rd122, %rd122, 4096;
	add.s32 	%r392, %r392, 1024;
	setp.lt.s32 	%p171, %r391, %r18;
	@%p171 bra 	$L__BB10_33;
$L__BB10_34:
	// begin inline asm
	mov.u32 %r270, %laneid;
	// end inline asm
	mov.b32 	%r272, %f428;
	mov.b32 	%r273, 1;
	mov.b32 	%r294, 31;
	mov.b32 	%r295, -1;
	// begin inline asm
	shfl.sync.down.b32 %r271, %r272, %r273, %r294, %r295;
	// end inline asm
	mov.b32 	%f305, %r271;
	setp.gt.s32 	%p172, %r270, 30;
	setp.lt.f32 	%p173, %f428, %f305;
	selp.f32 	%f306, %f428, %f305, %p173;
	selp.f32 	%f307, %f428, %f306, %p172;
	mov.b32 	%r277, %f307;
	mov.b32 	%r278, 2;
	// begin inline asm
	shfl.sync.down.b32 %r276, %r277, %r278, %r294, %r295;
	// end inline asm
	mov.b32 	%f309, %r276;
	setp.gt.s32 	%p174, %r270, 29;
	setp.lt.f32 	%p175, %f307, %f309;
	selp.f32 	%f310, %f307, %f309, %p175;
	selp.f32 	%f311, %f307, %f310, %p174;
	mov.b32 	%r282, %f311;
	mov.b32 	%r283, 4;
	// begin inline asm
	shfl.sync.down.b32 %r281, %r282, %r283, %r294, %r295;
	// end inline asm
	mov.b32 	%f313, %r281;
	setp.gt.s32 	%p176, %r270, 27;
	setp.lt.f32 	%p177, %f311, %f313;
	selp.f32 	%f314, %f311, %f313, %p177;
	selp.f32 	%f315, %f311, %f314, %p176;
	mov.b32 	%r287, %f315;
	mov.b32 	%r288, 8;
	// begin inline asm
	shfl.sync.down.b32 %r286, %r287, %r288, %r294, %r295;
	// end inline asm
	mov.b32 	%f317, %r286;
	setp.gt.s32 	%p178, %r270, 23;
	setp.lt.f32 	%p179, %f315, %f317;
	selp.f32 	%f318, %f315, %f317, %p179;
	selp.f32 	%f319, %f315, %f318, %p178;
	mov.b32 	%r292, %f319;
	mov.b32 	%r293, 16;
	// begin inline asm
	shfl.sync.down.b32 %r291, %r292, %r293, %r294, %r295;
	// end inline asm
	mov.b32 	%f321, %r291;
	setp.gt.s32 	%p180, %r270, 15;
	setp.lt.f32 	%p181, %f319, %f321;
	selp.f32 	%f322, %f319, %f321, %p181;
	selp.f32 	%f442, %f319, %f322, %p180;
	setp.ne.s32 	%p182, %r270, 0;
	@%p182 bra 	$L__BB10_36;
	shr.u32 	%r296, %r13, 3;
	and.b32  	%r297, %r296, 124;
	mov.u32 	%r298, _ZZN3cub18CUB_300001_SM_10006detail6reduce28DeviceReduceSingleTileKernelINS2_10policy_hubIfyN4cuda3__47minimumIfEEE10Policy1000EPfSB_iS8_ffNS5_3std3__410__identityEEEvT0_T1_T2_T3_T4_T6_E12temp_storage;
	add.s32 	%r299, %r298, %r297;
	st.shared.f32 	[%r299+8], %f442;
$L__BB10_36:
	bar.sync 	0;
	setp.ne.s32 	%p183, %r13, 0;
	@%p183 bra 	$L__BB10_72;
	ld.shared.f32 	%f323, [_ZZN3cub18CUB_300001_SM_10006detail6reduce28DeviceReduceSingleTileKernelINS2_10policy_hubIfyN4cuda3__47minimumIfEEE10Policy1000EPfSB_iS8_ffNS5_3std3__410__identityEEEvT0_T1_T2_T3_T4_T6_E12temp_storage+12];
	setp.lt.f32 	%p184, %f442, %f323;
	selp.f32 	%f324, %f442, %f323, %p184;
	ld.shared.f32 	%f325, [_ZZN3cub18CUB_300001_SM_10006detail6reduce28DeviceReduceSingleTileKernelINS2_10policy_hubIfyN4cuda3__47minimumIfEEE10Policy1000EPfSB_iS8_ffNS5_3std3__410__identityEEEvT0_T1_T2_T3_T4_T6_E12temp_storage+16];
	setp.lt.f32 	%p185, %f324, %f325;
	selp.f32 	%f326, %f324, %f325, %p185;
	ld.shared.f32 	%f327, [_ZZN3cub18CUB_300001_SM_10006detail6reduce28DeviceReduceSingleTileKernelINS2_10policy_hubIfyN4cuda3__47minimumIfEEE10Policy1000EPfSB_iS8_ffNS5_3std3__410__identityEEEvT0_T1_T2_T3_T4_T6_E12temp_storage+20];
	setp.lt.f32 	%p186, %f326, %f327;
	selp.f32 	%f328, %f326, %f327, %p186;
	ld.shared.f32 	%f329, [_ZZN3cub18CUB_300001_SM_10006detail6reduce28DeviceReduceSingleTileKernelINS2_10policy_hubIfyN4cuda3__47minimumIfEEE10Policy1000EPfSB_iS8_ffNS5_3std3__410__identityEEEvT0_T1_T2_T3_T4_T6_E12temp_storage+24];
	setp.lt.f32 	%p187, %f328, %f329;
	selp.f32 	%f330, %f328, %f329, %p187;
	ld.shared.f32 	%f331, [_ZZN3cub18CUB_300001_SM_10006detail6reduce28DeviceReduceSingleTileKernelINS2_10policy_hubIfyN4cuda3__47minimumIfEEE10Policy1000EPfSB_iS8_ffNS5_3std3__410__identityEEEvT0_T1_T2_T3_T4_T6_E12temp_storage+28];
	setp.lt.f32 	%p188, %f330, %f331;
	selp.f32 	%f332, %f330, %f331, %p188;
	ld.shared.f32 	%f333, [_ZZN3cub18CUB_300001_SM_10006detail6reduce28DeviceReduceSingleTileKernelINS2_10policy_hubIfyN4cuda3__47minimumIfEEE10Policy1000EPfSB_iS8_ffNS5_3std3__410__identityEEEvT0_T1_T2_T3_T4_T6_E12temp_storage+32];
	setp.lt.f32 	%p189, %f332, %f333;
	selp.f32 	%f334, %f332, %f333, %p189;
	ld.shared.f32 	%f335, [_ZZN3cub18CUB_300001_SM_10006detail6reduce28DeviceReduceSingleTileKernelINS2_10policy_hubIfyN4cuda3__47minimumIfEEE10Policy1000EPfSB_iS8_ffNS5_3std3__410__identityEEEvT0_T1_T2_T3_T4_T6_E12temp_storage+36];
	setp.lt.f32 	%p190, %f334, %f335;
	selp.f32 	%f442, %f334, %f335, %p190;
	bra.uni 	$L__BB10_72;
$L__BB10_38:
	setp.gt.s32 	%p3, %r67, 4095;
	@%p3 bra 	$L__BB10_56;
	mov.u32 	%r34, %tid.x;
	setp.ge.s32 	%p68, %r34, %r67;
	mov.f32 	%f434, 0f00000000;
	mov.u32 	%r397, %r34;
	@%p68 bra 	$L__BB10_41;
	mul.wide.u32 	%rd66, %r34, 4;
	add.s64 	%rd65, %rd16, %rd66;
	// begin inline asm
	ld.global.nc.u32 %r144, [%rd65];
	// end inline asm
	mov.b32 	%f434, %r144;
	add.s32 	%r397, %r34, 256;
$L__BB10_41:
	setp.ge.s32 	%p69, %r397, %r67;
	@%p69 bra 	$L__BB10_47;
	not.b32 	%r145, %r397;
	add.s32 	%r37, %r67, %r145;
	and.b32  	%r146, %r37, 768;
	setp.eq.s32 	%p70, %r146, 768;
	@%p70 bra 	$L__BB10_45;
	mul.wide.u32 	%rd67, %r397, 4;
	add.s64 	%rd123, %rd16, %rd67;
	shr.u32 	%r147, %r37, 8;
	add.s32 	%r148, %r147, 1;
	and.b32  	%r149, %r148, 3;
	neg.s32 	%r395, %r149;
$L__BB10_44:
	.pragma "nounroll";
	// begin inline asm
	ld.global.nc.u32 %r150, [%rd123];
	// end inline asm
	mov.b32 	%f158, %r150;
	setp.lt.f32 	%p71, %f434, %f158;
	selp.f32 	%f434, %f434, %f158, %p71;
	add.s32 	%r397, %r397, 256;
	add.s64 	%rd123, %rd123, 1024;
	add.s32 	%r395, %r395, 1;
	setp.ne.s32 	%p72, %r395, 0;
	@%p72 bra 	$L__BB10_44;
$L__BB10_45:
	setp.lt.u32 	%p73, %r37, 768;
	@%p73 bra 	$L__BB10_47;
$L__BB10_46:
	mul.wide.s32 	%rd73, %r397, 4;
	add.s64 	%rd69, %rd16, %rd73;
	// begin inline asm
	ld.global.nc.u32 %r151, [%rd69];
	// end inline asm
	mov.b32 	%f159, %r151;
	setp.lt.f32 	%p74, %f434, %f159;
	selp.f32 	%f160, %f434, %f159, %p74;
	add.s64 	%rd70, %rd69, 1024;
	// begin inline asm
	ld.global.nc.u32 %r152, [%rd70];
	// end inline asm
	mov.b32 	%f161, %r152;
	setp.lt.f32 	%p75, %f160, %f161;
	selp.f32 	%f162, %f160, %f161, %p75;
	add.s64 	%rd71, %rd69, 2048;
	// begin inline asm
	ld.global.nc.u32 %r153, [%rd71];
	// end inline asm
	mov.b32 	%f163, %r153;
	setp.lt.f32 	%p76, %f162, %f163;
	selp.f32 	%f164, %f162, %f163, %p76;
	add.s64 	%rd72, %rd69, 3072;
	// begin inline asm
	ld.global.nc.u32 %r154, [%rd72];
	// end inline asm
	mov.b32 	%f165, %r154;
	setp.lt.f32 	%p77, %f164, %f165;
	selp.f32 	%f434, %f164, %f165, %p77;
	add.s32 	%r397, %r397, 1024;
	setp.lt.s32 	%p78, %r397, %r67;
	@%p78 bra 	$L__BB10_46;
$L__BB10_47:
	setp.lt.s32 	%p79, %r67, 256;
	@%p79 bra 	$L__BB10_52;
	// begin inline asm
	mov.u32 %r193, %laneid;
	// end inline asm
	mov.b32 	%r195, %f434;
	mov.b32 	%r196, 1;
	mov.b32 	%r217, 31;
	mov.b32 	%r218, -1;
	// begin inline asm
	shfl.sync.down.b32 %r194, %r195, %r196, %r217, %r218;
	// end inline asm
	mov.b32 	%f204, %r194;
	setp.gt.s32 	%p107, %r193, 30;
	setp.lt.f32 	%p108, %f434, %f204;
	selp.f32 	%f205, %f434, %f204, %p108;
	selp.f32 	%f206, %f434, %f205, %p107;
	mov.b32 	%r200, %f206;
	mov.b32 	%r201, 2;
	// begin inline asm
	shfl.sync.down.b32 %r199, %r200, %r201, %r217, %r218;
	// end inline asm
	mov.b32 	%f208, %r199;
	setp.gt.s32 	%p109, %r193, 29;
	setp.lt.f32 	%p110, %f206, %f208;
	selp.f32 	%f209, %f206, %f208, %p110;
	selp.f32 	%f210, %f206, %f209, %p109;
	mov.b32 	%r205, %f210;
	mov.b32 	%r206, 4;
	// begin inline asm
	shfl.sync.down.b32 %r204, %r205, %r206, %r217, %r218;
	// end inline asm
	mov.b32 	%f212, %r204;
	setp.gt.s32 	%p111, %r193, 27;
	setp.lt.f32 	%p112, %f210, %f212;
	selp.f32 	%f213, %f210, %f212, %p112;
	selp.f32 	%f214, %f210, %f213, %p111;
	mov.b32 	%r210, %f214;
	mov.b32 	%r211, 8;
	// begin inline asm
	shfl.sync.down.b32 %r209, %r210, %r211, %r217, %r218;
	// end inline asm
	mov.b32 	%f216, %r209;
	setp.gt.s32 	%p113, %r193, 23;
	setp.lt.f32 	%p114, %f214, %f216;
	selp.f32 	%f217, %f214, %f216, %p114;
	selp.f32 	%f218, %f214, %f217, %p113;
	mov.b32 	%r215, %f218;
	mov.b32 	%r216, 16;
	// begin inline asm
	shfl.sync.down.b32 %r214, %r215, %r216, %r217, %r218;
	// end inline asm
	mov.b32 	%f220, %r214;
	setp.gt.s32 	%p115, %r193, 15;
	setp.lt.f32 	%p116, %f218, %f220;
	selp.f32 	%f221, %f218, %f220, %p116;
	selp.f32 	%f442, %f218, %f221, %p115;
	setp.ne.s32 	%p117, %r193, 0;
	@%p117 bra 	$L__BB10_50;
	shr.u32 	%r219, %r34, 3;
	and.b32  	%r220, %r219, 124;
	mov.u32 	%r221, _ZZN3cub18CUB_300001_SM_10006detail6reduce28DeviceReduceSingleTileKernelINS2_10policy_hubIfyN4cuda3__47minimumIfEEE10Policy1000EPfSB_iS8_ffNS5_3std3__410__identityEEEvT0_T1_T2_T3_T4_T6_E12temp_storage;
	add.s32 	%r222, %r221, %r220;
	st.shared.f32 	[%r222+8], %f442;
$L__BB10_50:
	bar.sync 	0;
	setp.ne.s32 	%p118, %r34, 0;
	@%p118 bra 	$L__BB10_72;
	ld.shared.f32 	%f222, [_ZZN3cub18CUB_300001_SM_10006detail6reduce28DeviceReduceSingleTileKernelINS2_10policy_hubIfyN4cuda3__47minimumIfEEE10Policy1000EPfSB_iS8_ffNS5_3std3__410__identityEEEvT0_T1_T2_T3_T4_T6_E12temp_storage+12];
	setp.lt.f32 	%p119, %f442, %f222;
	selp.f32 	%f223, %f442, %f222, %p119;
	ld.shared.f32 	%f224, [_ZZN3cub18CUB_300001_SM_10006detail6reduce28DeviceReduceSingleTileKernelINS2_10policy_hubIfyN4cuda3__47minimumIfEEE10Policy1000EPfSB_iS8_ffNS5_3std3__410__identityEEEvT0_T1_T2_T3_T4_T6_E12temp_storage+16];
	setp.lt.f32 	%p120, %f223, %f224;
	selp.f32 	%f225, %f223, %f224, %p120;
	ld.shared.f32 	%f226, [_ZZN3cub18CUB_300001_SM_10006detail6reduce28DeviceReduceSingleTileKernelINS2_10policy_hubIfyN4cuda3__47minimumIfEEE10Policy1000EPfSB_iS8_ffNS5_3std3__410__identityEEEvT0_T1_T2_T3_T4_T6_E12temp_storage+20];
	setp.lt.f32 	%p121, %f225, %f226;
	selp.f32 	%f227, %f225, %f226, %p121;
	ld.shared.f32 	%f228, [_ZZN3cub18CUB_300001_SM_10006detail6reduce28DeviceReduceSingleTileKernelINS2_10policy_hubIfyN4cuda3__47minimumIfEEE10Policy1000EPfSB_iS8_ffNS5_3std3__410__identityEEEvT0_T1_T2_T3_T4_T6_E12temp_storage+24];
	setp.lt.f32 	%p122, %f227, %f228;
	selp.f32 	%f229, %f227, %f228, %p122;
	ld.shared.f32 	%f230, [_ZZN3cub18CUB_300001_SM_10006detail6reduce28DeviceReduceSingleTileKernelINS2_10policy_hubIfyN4cuda3__47minimumIfEEE10Policy1000EPfSB_iS8_ffNS5_3std3__410__identityEEEvT0_T1_T2_T3_T4_T6_E12temp_storage+28];
	setp.lt.f32 	%p123, %f229, %f230;
	selp.f32 	%f231, %f229, %f230, %p123;
	ld.shared.f32 	%f232, [_ZZN3cub18CUB_300001_SM_10006detail6reduce28DeviceReduceSingleTileKernelINS2_10policy_hubIfyN4cuda3__47minimumIfEEE10Policy1000EPfSB_iS8_ffNS5_3std3__410__identityEEEvT0_T1_T2_T3_T4_T6_E12temp_storage+32];
	setp.lt.f32 	%p124, %f231, %f232;
	selp.f32 	%f233, %f231, %f232, %p124;
	ld.shared.f32 	%f234, [_ZZN3cub18CUB_300001_SM_10006detail6reduce28DeviceReduceSingleTileKernelINS2_10policy_hubIfyN4cuda3__47minimumIfEEE10Policy1000EPfSB_iS8_ffNS5_3std3__410__identityEEEvT0_T1_T2_T3_T4_T6_E12temp_storage+36];
	setp.lt.f32 	%p125, %f233, %f234;
	selp.f32 	%f442, %f233, %f234, %p125;
	bra.uni 	$L__BB10_72;
$L__BB10_52:
	// begin inline asm
	mov.u32 %r155, %laneid;
	// end inline asm
	and.b32  	%r181, %r34, 992;
	add.s32 	%r182, %r181, 32;
	setp.gt.s32 	%p80, %r182, %r67;
	not.b32 	%r183, %r181;
	add.s32 	%r184, %r67, %r183;
	selp.b32 	%r179, %r184, 31, %p80;
	mov.b32 	%r157, %f434;
	mov.b32 	%r158, 1;
	mov.b32 	%r180, -1;
	// begin inline asm
	shfl.sync.down.b32 %r156, %r157, %r158, %r179, %r180;
	// end inline asm
	mov.b32 	%f166, %r156;
	setp.lt.s32 	%p81, %r155, %r179;
	setp.lt.f32 	%p82, %f434, %f166;
	selp.f32 	%f167, %f434, %f166, %p82;
	selp.f32 	%f168, %f167, %f434, %p81;
	mov.b32 	%r162, %f168;
	mov.b32 	%r163, 2;
	// begin inline asm
	shfl.sync.down.b32 %r161, %r162, %r163, %r179, %r180;
	// end inline asm
	mov.b32 	%f170, %r161;
	add.s32 	%r185, %r155, 2;
	setp.gt.s32 	%p83, %r185, %r179;
	setp.lt.f32 	%p84, %f168, %f170;
	selp.f32 	%f171, %f168, %f170, %p84;
	selp.f32 	%f172, %f168, %f171, %p83;
	mov.b32 	%r167, %f172;
	mov.b32 	%r168, 4;
	// begin inline asm
	shfl.sync.down.b32 %r166, %r167, %r168, %r179, %r180;
	// end inline asm
	mov.b32 	%f174, %r166;
	add.s32 	%r186, %r155, 4;
	setp.gt.s32 	%p85, %r186, %r179;
	setp.lt.f32 	%p86, %f172, %f174;
	selp.f32 	%f175, %f172, %f174, %p86;
	selp.f32 	%f176, %f172, %f175, %p85;
	mov.b32 	%r172, %f176;
	mov.b32 	%r173, 8;
	// begin inline asm
	shfl.sync.down.b32 %r171, %r172, %r173, %r179, %r180;
	// end inline asm
	mov.b32 	%f178, %r171;
	add.s32 	%r187, %r155, 8;
	setp.gt.s32 	%p87, %r187, %r179;
	setp.lt.f32 	%p88, %f176, %f178;
	selp.f32 	%f179, %f176, %f178, %p88;
	selp.f32 	%f180, %f176, %f179, %p87;
	mov.b32 	%r177, %f180;
	mov.b32 	%r178, 16;
	// begin inline asm
	shfl.sync.down.b32 %r176, %r177, %r178, %r179, %r180;
	// end inline asm
	mov.b32 	%f182, %r176;
	add.s32 	%r188, %r155, 16;
	setp.gt.s32 	%p89, %r188, %r179;
	setp.lt.f32 	%p90, %f180, %f182;
	selp.f32 	%f183, %f180, %f182, %p90;
	selp.f32 	%f442, %f180, %f183, %p89;
	setp.ne.s32 	%p91, %r155, 0;
	@%p91 bra 	$L__BB10_54;
	shr.u32 	%r189, %r34, 3;
	and.b32  	%r190, %r189, 124;
	mov.u32 	%r191, _ZZN3cub18CUB_300001_SM_10006detail6reduce28DeviceReduceSingleTileKernelINS2_10policy_hubIfyN4cuda3__47minimumIfEEE10Policy1000EPfSB_iS8_ffNS5_3std3__410__identityEEEvT0_T1_T2_T3_T4_T6_E12temp_storage;
	add.s32 	%r192, %r191, %r190;
	st.shared.f32 	[%r192+8], %f442;
$L__BB10_54:
	bar.sync 	0;
	setp.ne.s32 	%p92, %r34, 0;
	@%p92 bra 	$L__BB10_72;
	setp.gt.s32 	%p93, %r67, 32;
	ld.shared.f32 	%f184, [_ZZN3cub18CUB_300001_SM_10006detail6reduce28DeviceReduceSingleTileKernelINS2_10policy_hubIfyN4cuda3__47minimumIfEEE10Policy1000EPfSB_iS8_ffNS5_3std3__410__identityEEEvT0_T1_T2_T3_T4_T6_E12temp_storage+12];
	setp.lt.f32 	%p94, %f442, %f184;
	selp.f32 	%f185, %f442, %f184, %p94;
	selp.f32 	%f186, %f185, %f442, %p93;
	setp.gt.s32 	%p95, %r67, 64;
	ld.shared.f32 	%f187, [_ZZN3cub18CUB_300001_SM_10006detail6reduce28DeviceReduceSingleTileKernelINS2_10policy_hubIfyN4cuda3__47minimumIfEEE10Policy1000EPfSB_iS8_ffNS5_3std3__410__identityEEEvT0_T1_T2_T3_T4_T6_E12temp_storage+16];
	setp.lt.f32 	%p96, %f186, %f187;
	selp.f32 	%f188, %f186, %f187, %p96;
	selp.f32 	%f189, %f188, %f186, %p95;
	setp.gt.s32 	%p97, %r67, 96;
	ld.shared.f32 	%f190, [_ZZN3cub18CUB_300001_SM_10006detail6reduce28DeviceReduceSingleTileKernelINS2_10policy_hubIfyN4cuda3__47minimumIfEEE10Policy1000EPfSB_iS8_ffNS5_3std3__410__identityEEEvT0_T1_T2_T3_T4_T6_E12temp_storage+20];
	setp.lt.f32 	%p98, %f189, %f190;
	selp.f32 	%f191, %f189, %f190, %p98;
	selp.f32 	%f192, %f191, %f189, %p97;
	setp.gt.s32 	%p99, %r67, 128;
	ld.shared.f32 	%f193, [_ZZN3cub18CUB_300001_SM_10006detail6reduce28DeviceReduceSingleTileKernelINS2_10policy_hubIfyN4cuda3__47minimumIfEEE10Policy1000EPfSB_iS8_ffNS5_3std3__410__identityEEEvT0_T1_T2_T3_T4_T6_E12temp_storage+24];
	setp.lt.f32 	%p100, %f192, %f193;
	selp.f32 	%f194, %f192, %f193, %p100;
	selp.f32 	%f195, %f194, %f192, %p99;
	setp.gt.s32 	%p101, %r67, 160;
	ld.shared.f32 	%f196, [_ZZN3cub18CUB_300001_SM_10006detail6reduce28DeviceReduceSingleTileKernelINS2_10policy_hubIfyN4cuda3__47minimumIfEEE10Policy1000EPfSB_iS8_ffNS5_3std3__410__identityEEEvT0_T1_T2_T3_T4_T6_E12temp_storage+28];
	setp.lt.f32 	%p102, %f195, %f196;
	selp.f32 	%f197, %f195, %f196, %p102;
	selp.f32 	%f198, %f197, %f195, %p101;
	setp.gt.s32 	%p103, %r67, 192;
	ld.shared.f32 	%f199, [_ZZN3cub18CUB_300001_SM_10006detail6reduce28DeviceReduceSingleTileKernelINS2_10policy_hubIfyN4cuda3__47minimumIfEEE10Policy1000EPfSB_iS8_ffNS5_3std3__410__identityEEEvT0_T1_T2_T3_T4_T6_E12temp_storage+32];
	setp.lt.f32 	%p104, %f198, %f199;
	selp.f32 	%f200, %f198, %f199, %p104;
	selp.f32 	%f201, %f200, %f198, %p103;
	setp.gt.s32 	%p105, %r67, 224;
	ld.shared.f32 	%f202, [_ZZN3cub18CUB_300001_SM_10006detail6reduce28DeviceReduceSingleTileKernelINS2_10policy_hubIfyN4cuda3__47minimumIfEEE10Policy1000EPfSB_iS8_ffNS5_3std3__410__identityEEEvT0_T1_T2_T3_T4_T6_E12temp_storage+36];
	setp.lt.f32 	%p106, %f201, %f202;
	selp.f32 	%f203, %f201, %f202, %p106;
	selp.f32 	%f442, %f203, %f201, %p105;
	bra.uni 	$L__BB10_72;
$L__BB10_56:
	mov.u32 	%r46, %tid.x;
	mul.wide.u32 	%rd35, %r46, 4;
	add.s64 	%rd19, %rd16, %rd35;
	// begin inline asm
	ld.global.nc.u32 %r68, [%rd19];
	// end inline asm
	mov.b32 	%f55, %r68;
	add.s64 	%rd20, %rd19, 1024;
	// begin inline asm
	ld.global.nc.u32 %r69, [%rd20];
	// end inline asm
	mov.b32 	%f56, %r69;
	add.s64 	%rd21, %rd19, 2048;
	// begin inline asm
	ld.global.nc.u32 %r70, [%rd21];
	// end inline asm
	mov.b32 	%f57, %r70;
	add.s64 	%rd22, %rd19, 3072;
	// begin inline asm
	ld.global.nc.u32 %r71, [%rd22];
	// end inline asm
	mov.b32 	%f58, %r71;
	add.s64 	%rd23, %rd19, 4096;
	// begin inline asm
	ld.global.nc.u32 %r72, [%rd23];
	// end inline asm
	mov.b32 	%f59, %r72;
	add.s64 	%rd24, %rd19, 5120;
	// begin inline asm
	ld.global.nc.u32 %r73, [%rd24];
	// end inline asm
	mov.b32 	%f60, %r73;
	add.s64 	%rd25, %rd19, 6144;
	// begin inline asm
	ld.global.nc.u32 %r74, [%rd25];
	// end inline asm
	mov.b32 	%f61, %r74;
	add.s64 	%rd26, %rd19, 7168;
	// begin inline asm
	ld.global.nc.u32 %r75, [%rd26];
	// end inline asm
	mov.b32 	%f62, %r75;
	add.s64 	%rd27, %rd19, 8192;
	// begin inline asm
	ld.global.nc.u32 %r76, [%rd27];
	// end inline asm
	mov.b32 	%f63, %r76;
	add.s64 	%rd28, %rd19, 9216;
	// begin inline asm
	ld.global.nc.u32 %r77, [%rd28];
	// end inline asm
	mov.b32 	%f64, %r77;
	add.s64 	%rd29, %rd19, 10240;
	// begin inline asm
	ld.global.nc.u32 %r78, [%rd29];
	// end inline asm
	mov.b32 	%f65, %r78;
	add.s64 	%rd30, %rd19, 11264;
	// begin inline asm
	ld.global.nc.u32 %r79, [%rd30];
	// end inline asm
	mov.b32 	%f66, %r79;
	add.s64 	%rd31, %rd19, 12288;
	// begin inline asm
	ld.global.nc.u32 %r80, [%rd31];
	// end inline asm
	mov.b32 	%f67, %r80;
	add.s64 	%rd32, %rd19, 13312;
	// begin inline asm
	ld.global.nc.u32 %r81, [%rd32];
	// end inline asm
	mov.b32 	%f68, %r81;
	add.s64 	%rd33, %rd19, 14336;
	// begin inline asm
	ld.global.nc.u32 %r82, [%rd33];
	// end inline asm
	mov.b32 	%f69, %r82;
	add.s64 	%rd34, %rd19, 15360;
	// begin inline asm
	ld.global.nc.u32 %r83, [%rd34];
	// end inline asm
	mov.b32 	%f70, %r83;
	setp.lt.f32 	%p4, %f55, %f56;
	selp.f32 	%f71, %f55, %f56, %p4;
	setp.lt.f32 	%p5, %f57, %f58;
	selp.f32 	%f72, %f57, %f58, %p5;
	setp.lt.f32 	%p6, %f59, %f60;
	selp.f32 	%f73, %f59, %f60, %p6;
	setp.lt.f32 	%p7, %f61, %f62;
	selp.f32 	%f74, %f61, %f62, %p7;
	setp.lt.f32 	%p8, %f63, %f64;
	selp.f32 	%f75, %f63, %f64, %p8;
	setp.lt.f32 	%p9, %f65, %f66;
	selp.f32 	%f76, %f65, %f66, %p9;
	setp.lt.f32 	%p10, %f67, %f68;
	selp.f32 	%f77, %f67, %f68, %p10;
	setp.lt.f32 	%p11, %f69, %f70;
	selp.f32 	%f78, %f69, %f70, %p11;
	setp.lt.f32 	%p12, %f71, %f72;
	selp.f32 	%f79, %f71, %f72, %p12;
	setp.lt.f32 	%p13, %f73, %f74;
	selp.f32 	%f80, %f73, %f74, %p13;
	setp.lt.f32 	%p14, %f75, %f76;
	selp.f32 	%f81, %f75, %f76, %p14;
	setp.lt.f32 	%p15, %f77, %f78;
	selp.f32 	%f82, %f77, %f78, %p15;
	setp.lt.f32 	%p16, %f79, %f80;
	selp.f32 	%f83, %f79, %f80, %p16;
	setp.lt.f32 	%p17, %f81, %f82;
	selp.f32 	%f84, %f81, %f82, %p17;
	setp.lt.f32 	%p18, %f83, %f84;
	selp.f32 	%f441, %f83, %f84, %p18;
	setp.lt.u32 	%p19, %r67, 8192;
	mov.b32 	%r400, 4096;
	@%p19 bra 	$L__BB10_60;
	add.s32 	%r47, %r67, -4096;
	mov.b32 	%r400, 4096;
$L__BB10_58:
	mul.wide.s32 	%rd52, %r400, 4;
	add.s64 	%rd36, %rd19, %rd52;
	// begin inline asm
	ld.global.nc.u32 %r86, [%rd36];
	// end inline asm
	mov.b32 	%f85, %r86;
	add.s64 	%rd37, %rd36, 1024;
	// begin inline asm
	ld.global.nc.u32 %r87, [%rd37];
	// end inline asm
	mov.b32 	%f86, %r87;
	add.s64 	%rd38, %rd36, 2048;
	// begin inline asm
	ld.global.nc.u32 %r88, [%rd38];
	// end inline asm
	mov.b32 	%f87, %r88;
	add.s64 	%rd39, %rd36, 3072;
	// begin inline asm
	ld.global.nc.u32 %r89, [%rd39];
	// end inline asm
	mov.b32 	%f88, %r89;
	add.s64 	%rd40, %rd36, 4096;
	// begin inline asm
	ld.global.nc.u32 %r90, [%rd40];
	// end inline asm
	mov.b32 	%f89, %r90;
	add.s64 	%rd41, %rd36, 5120;
	// begin inline asm
	ld.global.nc.u32 %r91, [%rd41];
	// end inline asm
	mov.b32 	%f90, %r91;
	add.s64 	%rd42, %rd36, 6144;
	// begin inline asm
	ld.global.nc.u32 %r92, [%rd42];
	// end inline asm
	mov.b32 	%f91, %r92;
	add.s64 	%rd43, %rd36, 7168;
	// begin inline asm
	ld.global.nc.u32 %r93, [%rd43];
	// end inline asm
	mov.b32 	%f92, %r93;
	add.s64 	%rd44, %rd36, 8192;
	// begin inline asm
	ld.global.nc.u32 %r94, [%rd44];
	// end inline asm
	mov.b32 	%f93, %r94;
	add.s64 	%rd45, %rd36, 9216;
	// begin inline asm
	ld.global.nc.u32 %r95, [%rd45];
	// end inline asm
	mov.b32 	%f94, %r95;
	add.s64 	%rd46, %rd36, 10240;
	// begin inline asm
	ld.global.nc.u32 %r96, [%rd46];
	// end inline asm
	mov.b32 	%f95, %r96;
	add.s64 	%rd47, %rd36, 11264;
	// begin inline asm
	ld.global.nc.u32 %r97, [%rd47];
	// end inline asm
	mov.b32 	%f96, %r97;
	add.s64 	%rd48, %rd36, 12288;
	// begin inline asm
	ld.global.nc.u32 %r98, [%rd48];
	// end inline asm
	mov.b32 	%f97, %r98;
	add.s64 	%rd49, %rd36, 13312;
	// begin inline asm
	ld.global.nc.u32 %r99, [%rd49];
	// end inline asm
	mov.b32 	%f98, %r99;
	add.s64 	%rd50, %rd36, 14336;
	// begin inline asm
	ld.global.nc.u32 %r100, [%rd50];
	// end inline asm
	mov.b32 	%f99, %r100;
	add.s64 	%rd51, %rd36, 15360;
	// begin inline asm
	ld.global.nc.u32 %r101, [%rd51];
	// end inline asm
	mov.b32 	%f100, %r101;
	setp.lt.f32 	%p20, %f441, %f85;
	selp.f32 	%f101, %f441, %f85, %p20;
	setp.lt.f32 	%p21, %f86, %f87;
	selp.f32 	%f102, %f86, %f87, %p21;
	setp.lt.f32 	%p22, %f88, %f89;
	selp.f32 	%f103, %f88, %f89, %p22;
	setp.lt.f32 	%p23, %f90, %f91;
	selp.f32 	%f104, %f90, %f91, %p23;
	setp.lt.f32 	%p24, %f92, %f93;
	selp.f32 	%f105, %f92, %f93, %p24;
	setp.lt.f32 	%p25, %f94, %f95;
	selp.f32 	%f106, %f94, %f95, %p25;
	setp.lt.f32 	%p26, %f96, %f97;
	selp.f32 	%f107, %f96, %f97, %p26;
	setp.lt.f32 	%p27, %f98, %f99;
	selp.f32 	%f108, %f98, %f99, %p27;
	setp.lt.f32 	%p28, %f101, %f102;
	selp.f32 	%f109, %f101, %f102, %p28;
	setp.lt.f32 	%p29, %f103, %f104;
	selp.f32 	%f110, %f103, %f104, %p29;
	setp.lt.f32 	%p30, %f105, %f106;
	selp.f32 	%f111, %f105, %f106, %p30;
	setp.lt.f32 	%p31, %f107, %f108;
	selp.f32 	%f112, %f107, %f108, %p31;
	setp.lt.f32 	%p32, %f109, %f110;
	selp.f32 	%f113, %f109, %f110, %p32;
	setp.lt.f32 	%p33, %f111, %f112;
	selp.f32 	%f114, %f111, %f112, %p33;
	setp.lt.f32 	%p34, %f113, %f114;
	selp.f32 	%f115, %f113, %f114, %p34;
	setp.lt.f32 	%p35, %f115, %f100;
	selp.f32 	%f441, %f115, %f100, %p35;
	sub.s32 	%r102, %r67, %r400;
	setp.lt.s32 	%p36, %r102, 4096;
	@%p36 bra 	$L__BB10_68;
	add.s32 	%r400, %r400, 4096;
	setp.le.s32 	%p37, %r400, %r47;
	@%p37 bra 	$L__BB10_58;
$L__BB10_60:
	setp.le.s32 	%p38, %r67, %r400;
	@%p38 bra 	$L__BB10_68;
	sub.s32 	%r51, %r67, %r400;
	setp.ge.s32 	%p39, %r46, %r51;
	@%p39 bra 	$L__BB10_68;
	not.b32 	%r103, %r46;
	add.s32 	%r104, %r67, %r103;
	sub.s32 	%r52, %r104, %r400;
	and.b32  	%r105, %r52, 768;
	setp.eq.s32 	%p40, %r105, 768;
	mov.u32 	%r404, %r46;
	@%p40 bra 	$L__BB10_65;
	add.s32 	%r402, %r46, %r400;
	shr.u32 	%r106, %r52, 8;
	add.s32 	%r107, %r106, 1;
	and.b32  	%r108, %r107, 3;
	neg.s32 	%r401, %r108;
	mov.u32 	%r404, %r46;
$L__BB10_64:
	.pragma "nounroll";
	mul.wide.u32 	%rd54, %r402, 4;
	add.s64 	%rd53, %rd16, %rd54;
	// begin inline asm
	ld.global.nc.u32 %r109, [%rd53];
	// end inline asm
	mov.b32 	%f117, %r109;
	setp.lt.f32 	%p41, %f441, %f117;
	selp.f32 	%f441, %f441, %f117, %p41;
	add.s32 	%r404, %r404, 256;
	add.s32 	%r402, %r402, 256;
	add.s32 	%r401, %r401, 1;
	setp.ne.s32 	%p42, %r401, 0;
	@%p42 bra 	$L__BB10_64;
$L__BB10_65:
	setp.lt.u32 	%p43, %r52, 768;
	@%p43 bra 	$L__BB10_68;
	cvt.u64.u32 	%rd55, %r404;
	cvt.u64.u32 	%rd56, %r400;
	add.s64 	%rd57, %rd55, %rd56;
	shl.b64 	%rd58, %rd57, 2;
	add.s64 	%rd59, %rd58, %rd16;
	add.s64 	%rd124, %rd59, 2048;
	add.s32 	%r405, %r404, %r400;
$L__BB10_67:
	mul.wide.u32 	%rd64, %r405, 4;
	add.s64 	%rd60, %rd16, %rd64;
	// begin inline asm
	ld.global.nc.u32 %r110, [%rd60];
	// end inline asm
	mov.b32 	%f118, %r110;
	setp.lt.f32 	%p44, %f441, %f118;
	selp.f32 	%f119, %f441, %f118, %p44;
	add.s64 	%rd61, %rd124, -1024;
	// begin inline asm
	ld.global.nc.u32 %r111, [%rd61];
	// end inline asm
	mov.b32 	%f120, %r111;
	setp.lt.f32 	%p45, %f119, %f120;
	selp.f32 	%f121, %f119, %f120, %p45;
	// begin inline asm
	ld.global.nc.u32 %r112, [%rd124];
	// end inline asm
	mov.b32 	%f122, %r112;
	setp.lt.f32 	%p46, %f121, %f122;
	selp.f32 	%f123, %f121, %f122, %p46;
	add.s64 	%rd63, %rd124, 1024;
	// begin inline asm
	ld.global.nc.u32 %r113, [%rd63];
	// end inline asm
	mov.b32 	%f124, %r113;
	setp.lt.f32 	%p47, %f123, %f124;
	selp.f32 	%f441, %f123, %f124, %p47;
	add.s32 	%r404, %r404, 1024;
	add.s64 	%rd124, %rd124, 4096;
	add.s32 	%r405, %r405, 1024;
	setp.lt.s32 	%p48, %r404, %r51;
	@%p48 bra 	$L__BB10_67;
$L__BB10_68:
	// begin inline asm
	mov.u32 %r114, %laneid;
	// end inline asm
	mov.b32 	%r116, %f441;
	mov.b32 	%r117, 1;
	mov.b32 	%r138, 31;
	mov.b32 	%r139, -1;
	// begin inline asm
	shfl.sync.down.b32 %r115, %r116, %r117, %r138, %r139;
	// end inline asm
	mov.b32 	%f125, %r115;
	setp.gt.s32 	%p49, %r114, 30;
	setp.lt.f32 	%p50, %f441, %f125;
	selp.f32 	%f126, %f441, %f125, %p50;
	selp.f32 	%f127, %f441, %f126, %p49;
	mov.b32 	%r121, %f127;
	mov.b32 	%r122, 2;
	// begin inline asm
	shfl.sync.down.b32 %r120, %r121, %r122, %r138, %r139;
	// end inline asm
	mov.b32 	%f129, %r120;
	setp.gt.s32 	%p51, %r114, 29;
	setp.lt.f32 	%p52, %f127, %f129;
	selp.f32 	%f130, %f127, %f129, %p52;
	selp.f32 	%f131, %f127, %f130, %p51;
	mov.b32 	%r126, %f131;
	mov.b32 	%r127, 4;
	// begin inline asm
	shfl.sync.down.b32 %r125, %r126, %r127, %r138, %r139;
	// end inline asm
	mov.b32 	%f133, %r125;
	setp.gt.s32 	%p53, %r114, 27;
	setp.lt.f32 	%p54, %f131, %f133;
	selp.f32 	%f134, %f131, %f133, %p54;
	selp.f32 	%f135, %f131, %f134, %p53;
	mov.b32 	%r131, %f135;
	mov.b32 	%r132, 8;
	// begin inline asm
	shfl.sync.down.b32 %r130, %r131, %r132, %r138, %r139;
	// end inline asm
	mov.b32 	%f137, %r130;
	setp.gt.s32 	%p55, %r114, 23;
	setp.lt.f32 	%p56, %f135, %f137;
	selp.f32 	%f138, %f135, %f137, %p56;
	selp.f32 	%f139, %f135, %f138, %p55;
	mov.b32 	%r136, %f139;
	mov.b32 	%r137, 16;
	// begin inline asm
	shfl.sync.down.b32 %r135, %r136, %r137, %r138, %r139;
	// end inline asm
	mov.b32 	%f141, %r135;
	setp.gt.s32 	%p57, %r114, 15;
	setp.lt.f32 	%p58, %f139, %f141;
	selp.f32 	%f142, %f139, %f141, %p58;
	selp.f32 	%f442, %f139, %f142, %p57;
	setp.ne.s32 	%p59, %r114, 0;
	@%p59 bra 	$L__BB10_70;
	shr.u32 	%r140, %r46, 3;
	and.b32  	%r141, %r140, 124;
	mov.u32 	%r142, _ZZN3cub18CUB_300001_SM_10006detail6reduce28DeviceReduceSingleTileKernelINS2_10policy_hubIfyN4cuda3__47minimumIfEEE10Policy1000EPfSB_iS8_ffNS5_3std3__410__identityEEEvT0_T1_T2_T3_T4_T6_E12temp_storage;
	add.s32 	%r143, %r142, %r141;
	st.shared.f32 	[%r143+8], %f442;
$L__BB10_70:
	bar.sync 	0;
	setp.ne.s32 	%p60, %r46, 0;
	@%p60 bra 	$L__BB10_72;
	ld.shared.f32 	%f143, [_ZZN3cub18CUB_300001_SM_10006detail6reduce28DeviceReduceSingleTileKernelINS2_10policy_hubIfyN4cuda3__47minimumIfEEE10Policy1000EPfSB_iS8_ffNS5_3std3__410__identityEEEvT0_T1_T2_T3_T4_T6_E12temp_storage+12];
	setp.lt.f32 	%p61, %f442, %f143;
	selp.f32 	%f144, %f442, %f143, %p61;
	ld.shared.f32 	%f145, [_ZZN3cub18CUB_300001_SM_10006detail6reduce28DeviceReduceSingleTileKernelINS2_10policy_hubIfyN4cuda3__47minimumIfEEE10Policy1000EPfSB_iS8_ffNS5_3std3__410__identityEEEvT0_T1_T2_T3_T4_T6_E12temp_storage+16];
	setp.lt.f32 	%p62, %f144, %f145;
	selp.f32 	%f146, %f144, %f145, %p62;
	ld.shared.f32 	%f147, [_ZZN3cub18CUB_300001_SM_10006detail6reduce28DeviceReduceSingleTileKernelINS2_10policy_hubIfyN4cuda3__47minimumIfEEE10Policy1000EPfSB_iS8_ffNS5_3std3__410__identityEEEvT0_T1_T2_T3_T4_T6_E12temp_storage+20];
	setp.lt.f32 	%p63, %f146, %f147;
	selp.f32 	%f148, %f146, %f147, %p63;
	ld.shared.f32 	%f149, [_ZZN3cub18CUB_300001_SM_10006detail6reduce28DeviceReduceSingleTileKernelINS2_10policy_hubIfyN4cuda3__47minimumIfEEE10Policy1000EPfSB_iS8_ffNS5_3std3__410__identityEEEvT0_T1_T2_T3_T4_T6_E12temp_storage+24];
	setp.lt.f32 	%p64, %f148, %f149;
	selp.f32 	%f150, %f148, %f149, %p64;
	ld.shared.f32 	%f151, [_ZZN3cub18CUB_300001_SM_10006detail6reduce28DeviceReduceSingleTileKernelINS2_10policy_hubIfyN4cuda3__47minimumIfEEE10Policy1000EPfSB_iS8_ffNS5_3std3__410__identityEEEvT0_T1_T2_T3_T4_T6_E12temp_storage+28];
	setp.lt.f32 	%p65, %f150, %f151;
	selp.f32 	%f152, %f150, %f151, %p65;
	ld.shared.f32 	%f153, [_ZZN3cub18CUB_300001_SM_10006detail6reduce28DeviceReduceSingleTileKernelINS2_10policy_hubIfyN4cuda3__47minimumIfEEE10Policy1000EPfSB_iS8_ffNS5_3std3__410__identityEEEvT0_T1_T2_T3_T4_T6_E12temp_storage+32];
	setp.lt.f32 	%p66, %f152, %f153;
	selp.f32 	%f154, %f152, %f153, %p66;
	ld.shared.f32 	%f155, [_ZZN3cub18CUB_300001_SM_10006detail6reduce28DeviceReduceSingleTileKernelINS2_10policy_hubIfyN4cuda3__47minimumIfEEE10Policy1000EPfSB_iS8_ffNS5_3std3__410__identityEEEvT0_T1_T2_T3_T4_T6_E12temp_storage+36];
	setp.lt.f32 	%p67, %f154, %f155;
	selp.f32 	%f442, %f154, %f155, %p67;
$L__BB10_72:
	mov.u32 	%r379, %tid.x;
	setp.ne.s32 	%p249, %r379, 0;
	@%p249 bra 	$L__BB10_74;
	setp.lt.f32 	%p250, %f54, %f442;
	selp.f32 	%f415, %f54, %f442, %p250;
	st.global.f32 	[%rd1], %f415;
$L__BB10_74:
	ret;

}


// ===== COMPILED SASS (sm_100) =====

	.target	sm_100

	.elftype	@"ET_EXEC"


//--------------------- .note.nv.tkinfo           --------------------------
	.section	.note.nv.tkinfo,"",@"SHT_NOTE"
	.sectionflags	@"SHF_NOTE_NV_TKINFO"
	.tkinfo
        /*0018*/ 	.word	0x00000002
        /*0030*/ 	.string	""
        /*0030*/ 	.string	"ptxas"
        /*0030*/ 	.string	"Cuda compilation tools, release 13.0, V13.0.88"
        /*0030*/ 	.string	"Build cuda_13.0.r13.0/compiler.36424714_0"
        /*0030*/ 	.string	"-arch sm_100 -m 64 "



//--------------------- .note.nv.cuinfo           --------------------------
	.section	.note.nv.cuinfo,"",@"SHT_NOTE"
	.sectionflags	@"SHF_NOTE_NV_CUINFO"
        /*0018*/ 	.short	0x0002
        /*001a*/ 	.short	0x0064
        /*001c*/ 	.short	0x0082
	.zero		2


//--------------------- .nv.info                  --------------------------
	.section	.nv.info,"",@"SHT_CUDA_INFO"
	.align	4


	//----- nvinfo : EIATTR_REGCOUNT
	.align		4
        /*0000*/ 	.byte	0x04, 0x2f
        /*0002*/ 	.short	(.L_44 - .L_43)
	.align		4
.L_43:
        /*0004*/ 	.word	index@(_ZN3cub18CUB_300001_SM_10006detail11EmptyKernelIvEEvv)
        /*0008*/ 	.word	0x00000004


	//----- nvinfo : EIATTR_FRAME_SIZE
	.align		4
.L_44:
        /*000c*/ 	.byte	0x04, 0x11
        /*000e*/ 	.short	(.L_46 - .L_45)
	.align		4
.L_45:
        /*0010*/ 	.word	index@(_ZN3cub18CUB_300001_SM_10006detail11EmptyKernelIvEEvv)
        /*0014*/ 	.word	0x00000000


	//----- nvinfo : EIATTR_REGCOUNT
	.align		4
.L_46:
        /*0018*/ 	.byte	0x04, 0x2f
        /*001a*/ 	.short	(.L_48 - .L_47)
	.align		4
.L_47:
        /*001c*/ 	.word	index@(_ZN3cub18CUB_300001_SM_10006detail8for_each13static_kernelINS2_12policy_hub_t12policy_500_tEmN6thrust24THRUST_300001_SM_1000_NS8cuda_cub20__uninitialized_fill7functorINS7_10device_ptrIfEEfEEEEvT0_T1_)
        /*0020*/ 	.word	0x00000008


	//----- nvinfo : EIATTR_FRAME_SIZE
	.align		4
.L_48:
        /*0024*/ 	.byte	0x04, 0x11
        /*0026*/ 	.short	(.L_50 - .L_49)
	.align		4
.L_49:
        /*0028*/ 	.word	index@(_ZN3cub18CUB_300001_SM_10006detail8for_each13static_kernelINS2_12policy_hub_t12policy_500_tEmN6thrust24THRUST_300001_SM_1000_NS8cuda_cub20__uninitialized_fill7functorINS7_10device_ptrIfEEfEEEEvT0_T1_)
        /*002c*/ 	.word	0x00000000


	//----- nvinfo : EIATTR_REGCOUNT
	.align		4
.L_50:
        /*0030*/ 	.byte	0x04, 0x2f
        /*0032*/ 	.short	(.L_52 - .L_51)
	.align		4
.L_51:
        /*0034*/ 	.word	index@(_ZN3cub18CUB_300001_SM_10006detail8for_each13static_kernelINS2_12policy_hub_t12policy_500_tEmN6thrust24THRUST_300001_SM_1000_NS8cuda_cub20__uninitialized_fill7functorINS7_10device_ptrIiEEiEEEEvT0_T1_)
        /*0038*/ 	.word	0x00000008


	//----- nvinfo : EIATTR_FRAME_SIZE
	.align		4
.L_52:
        /*003c*/ 	.byte	0x04, 0x11
        /*003e*/ 	.short	(.L_54 - .L_53)
	.align		4
.L_53:
        /*0040*/ 	.word	index@(_ZN3cub18CUB_300001_SM_10006detail8for_each13static_kernelINS2_12policy_hub_t12policy_500_tEmN6thrust24THRUST_300001_SM_1000_NS8cuda_cub20__uninitialized_fill7functorINS7_10device_ptrIiEEiEEEEvT0_T1_)
        /*0044*/ 	.word	0x00000000


	//----- nvinfo : EIATTR_REGCOUNT
	.align		4
.L_54:
        /*0048*/ 	.byte	0x04, 0x2f
        /*004a*/ 	.short	(.L_56 - .L_55)
	.align		4
.L_55:
        /*004c*/ 	.word	index@(_ZN3cub18CUB_300001_SM_10006detail9transform16transform_kernelINS2_10policy_hubILb1EN4cuda3std3__45tupleIJN6thrust24THRUST_300001_SM_1000_NS17counting_iteratorIiNSA_11use_defaultESC_SC_EEEEEE10policy1000Ei5saxpyNSA_6detail15normal_iteratorINSA_10device_ptrIfEEEEJSD_EEEvT0_iT1_T2_DpNS2_10kernel_argIT3_EE)
        /*0050*/ 	.word	0x00000020


	//----- nvinfo : EIATTR_FRAME_SIZE
	.align		4
.L_56:
        /*0054*/ 	.byte	0x04, 0x11
        /*0056*/ 	.short	(.L_58 - .L_57)
	.align		4
.L_57:
        /*0058*/ 	.word	index@(_ZN3cub18CUB_300001_SM_10006detail9transform16transform_kernelINS2_10policy_hubILb1EN4cuda3std3__45tupleIJN6thrust24THRUST_300001_SM_1000_NS17counting_iteratorIiNSA_11use_defaultESC_SC_EEEEEE10policy1000Ei5saxpyNSA_6detail15normal_iteratorINSA_10device_ptrIfEEEEJSD_EEEvT0_iT1_T2_DpNS2_10kernel_argIT3_EE)
        /*005c*/ 	.word	0x00000000


	//----- nvinfo : EIATTR_REGCOUNT
	.align		4
.L_58:
        /*0060*/ 	.byte	0x04, 0x2f
        /*0062*/ 	.short	(.L_60 - .L_59)
	.align		4
.L_59:
        /*0064*/ 	.word	index@(_ZN3cub18CUB_300001_SM_10006detail9transform16transform_kernelINS2_10policy_hubILb1EN4cuda3std3__45tupleIJN6thrust24THRUST_300001_SM_1000_NS17counting_iteratorIiNSA_11use_defaultESC_SC_EEEEEE10policy1000El5saxpyNSA_6detail15normal_iteratorINSA_10device_ptrIfEEEEJSD_EEEvT0_iT1_T2_DpNS2_10kernel_argIT3_EE)
        /*0068*/ 	.word	0x00000024


	//----- nvinfo : EIATTR_FRAME_SIZE
	.align		4
.L_60:
        /*006c*/ 	.byte	0x04, 0x11
        /*006e*/ 	.short	(.L_62 - .L_61)
	.align		4
.L_61:
        /*0070*/ 	.word	index@(_ZN3cub18CUB_300001_SM_10006detail9transform16transform_kernelINS2_10policy_hubILb1EN4cuda3std3__45tupleIJN6thrust24THRUST_300001_SM_1000_NS17counting_iteratorIiNSA_11use_defaultESC_SC_EEEEEE10policy1000El5saxpyNSA_6detail15normal_iteratorINSA_10device_ptrIfEEEEJSD_EEEvT0_iT1_T2_DpNS2_10kernel_argIT3_EE)
        /*0074*/ 	.word	0x00000000


	//----- nvinfo : EIATTR_REGCOUNT
	.align		4
.L_62:
        /*0078*/ 	.byte	0x04, 0x2f
        /*007a*/ 	.short	(.L_64 - .L_63)
	.align		4
.L_63:
        /*007c*/ 	.word	index@(_ZN3cub18CUB_300001_SM_10006detail6reduce28DeviceReduceSingleTileKernelINS2_10policy_hubIfjN4cuda3__47minimumIfEEE10Policy1000EN6thrust24THRUST_300001_SM_1000_NS6detail15normal_iteratorINSC_10device_ptrIfEEEEPfjS8_ffNS5_3std3__410__identityEEEvT0_T1_T2_T3_T4_T6_)
        /*0080*/ 	.word	0x00000020


	//----- nvinfo : EIATTR_FRAME_SIZE
	.align		4
.L_64:
        /*0084*/ 	.byte	0x04, 0x11
        /*0086*/ 	.short	(.L_66 - .L_65)
	.align		4
.L_65:
        /*0088*/ 	.word	index@(_ZN3cub18CUB_300001_SM_10006detail6reduce28DeviceReduceSingleTileKernelINS2_10policy_hubIfjN4cuda3__47minimumIfEEE10Policy1000EN6thrust24THRUST_300001_SM_1000_NS6detail15normal_iteratorINSC_10device_ptrIfEEEEPfjS8_ffNS5_3std3__410__identityEEEvT0_T1_T2_T3_T4_T6_)
        /*008c*/ 	.word	0x00000000


	//----- nvinfo : EIATTR_REGCOUNT
	.align		4
.L_66:
        /*0090*/ 	.byte	0x04, 0x2f
        /*0092*/ 	.short	(.L_68 - .L_67)
	.align		4
.L_67:
        /*0094*/ 	.word	index@(_ZN3cub18CUB_300001_SM_10006detail6reduce18DeviceReduceKernelINS2_10policy_hubIfjN4cuda3__47minimumIfEEE10Policy1000EN6thrust24THRUST_300001_SM_1000_NS6detail15normal_iteratorINSC_10device_ptrIfEEEEjS8_fNS5_3std3__410__identityEEEvT0_PT3_T1_NS0_13GridEvenShareISO_EET2_T4_)
        /*0098*/ 	.word	0x00000020


	//----- nvinfo : EIATTR_FRAME_SIZE
	.align		4
.L_68:
        /*009c*/ 	.byte	0x04, 0x11
        /*009e*/ 	.short	(.L_70 - .L_69)
	.align		4
.L_69:
        /*00a0*/ 	.word	index@(_ZN3cub18CUB_300001_SM_10006detail6reduce18DeviceReduceKernelINS2_10policy_hubIfjN4cuda3__47minimumIfEEE10Policy1000EN6thrust24THRUST_300001_SM_1000_NS6detail15normal_iteratorINSC_10device_ptrIfEEEEjS8_fNS5_3std3__410__identityEEEvT0_PT3_T1_NS0_13GridEvenShareISO_EET2_T4_)
        /*00a4*/ 	.word	0x00000000


	//----- nvinfo : EIATTR_REGCOUNT
	.align		4
.L_70:
        /*00a8*/ 	.byte	0x04, 0x2f
        /*00aa*/ 	.short	(.L_72 - .L_71)
	.align		4
.L_71:
        /*00ac*/ 	.word	index@(_ZN3cub18CUB_300001_SM_10006detail6reduce28DeviceReduceSingleTileKernelINS2_10policy_hubIfjN4cuda3__47minimumIfEEE10Policy1000EPfSB_iS8_ffNS5_3std3__410__identityEEEvT0_T1_T2_T3_T4_T6_)
        /*00b0*/ 	.word	0x0000001e


	//----- nvinfo : EIATTR_FRAME_SIZE
	.align		4
.L_72:
        /*00b4*/ 	.byte	0x04, 0x11
        /*00b6*/ 	.short	(.L_74 - .L_73)
	.align		4
.L_73:
        /*00b8*/ 	.word	index@(_ZN3cub18CUB_300001_SM_10006detail6reduce28DeviceReduceSingleTileKernelINS2_10policy_hubIfjN4cuda3__47minimumIfEEE10Policy1000EPfSB_iS8_ffNS5_3std3__410__identityEEEvT0_T1_T2_T3_T4_T6_)
        /*00bc*/ 	.word	0x00000000


	//----- nvinfo : EIATTR_REGCOUNT
	.align		4
.L_74:
        /*00c0*/ 	.byte	0x04, 0x2f
        /*00c2*/ 	.short	(.L_76 - .L_75)
	.align		4
.L_75:
        /*00c4*/ 	.word	index@(_ZN3cub18CUB_300001_SM_10006detail6reduce28DeviceReduceSingleTileKernelINS2_10policy_hubIfyN4cuda3__47minimumIfEEE10Policy1000EN6thrust24THRUST_300001_SM_1000_NS6detail15normal_iteratorINSC_10device_ptrIfEEEEPfyS8_ffNS5_3std3__410__identityEEEvT0_T1_T2_T3_T4_T6_)
        /*00c8*/ 	.word	0x00000020


	//----- nvinfo : EIATTR_FRAME_SIZE
	.align		4
.L_76:
        /*00cc*/ 	.byte	0x04, 0x11
        /*00ce*/ 	.short	(.L_78 - .L_77)
	.align		4
.L_77:
        /*00d0*/ 	.word	index@(_ZN3cub18CUB_300001_SM_10006detail6reduce28DeviceReduceSingleTileKernelINS2_10policy_hubIfyN4cuda3__47minimumIfEEE10Policy1000EN6thrust24THRUST_300001_SM_1000_NS6detail15normal_iteratorINSC_10device_ptrIfEEEEPfyS8_ffNS5_3std3__410__identityEEEvT0_T1_T2_T3_T4_T6_)
        /*00d4*/ 	.word	0x00000000


	//----- nvinfo : EIATTR_REGCOUNT
	.align		4
.L_78:
        /*00d8*/ 	.byte	0x04, 0x2f
        /*00da*/ 	.short	(.L_80 - .L_79)
	.align		4
.L_79:
        /*00dc*/ 	.word	index@(_ZN3cub18CUB_300001_SM_10006detail6reduce18DeviceReduceKernelINS2_10policy_hubIfyN4cuda3__47minimumIfEEE10Policy1000EN6thrust24THRUST_300001_SM_1000_NS6detail15normal_iteratorINSC_10device_ptrIfEEEEyS8_fNS5_3std3__410__identityEEEvT0_PT3_T1_NS0_13GridEvenShareISO_EET2_T4_)
        /*00e0*/ 	.word	0x00000020


	//----- nvinfo : EIATTR_FRAME_SIZE
	.align		4
.L_80:
        /*00e4*/ 	.byte	0x04, 0x11
        /*00e6*/ 	.short	(.L_82 - .L_81)
	.align		4
.L_81:
        /*00e8*/ 	.word	index@(_ZN3cub18CUB_300001_SM_10006detail6reduce18DeviceReduceKernelINS2_10policy_hubIfyN4cuda3__47minimumIfEEE10Policy1000EN6thrust24THRUST_300001_SM_1000_NS6detail15normal_iteratorINSC_10device_ptrIfEEEEyS8_fNS5_3std3__410__identityEEEvT0_PT3_T1_NS0_13GridEvenShareISO_EET2_T4_)
        /*00ec*/ 	.word	0x00000000


	//----- nvinfo : EIATTR_REGCOUNT
	.align		4
.L_82:
        /*00f0*/ 	.byte	0x04, 0x2f
        /*00f2*/ 	.short	(.L_84 - .L_83)
	.align		4
.L_83:
        /*00f4*/ 	.word	index@(_ZN3cub18CUB_300001_SM_10006detail6reduce28DeviceReduceSingleTileKernelINS2_10policy_hubIfyN4cuda3__47minimumIfEEE10Policy1000EPfSB_iS8_ffNS5_3std3__410__identityEEEvT0_T1_T2_T3_T4_T6_)
        /*00f8*/ 	.word	0x0000001e


	//----- nvinfo : EIATTR_FRAME_SIZE
	.align		4
.L_84:
        /*00fc*/ 	.byte	0x04, 0x11
        /*00fe*/ 	.short	(.L_86 - .L_85)
	.align		4
.L_85:
        /*0100*/ 	.word	index@(_ZN3cub18CUB_300001_SM_10006detail6reduce28DeviceReduceSingleTileKernelINS2_10policy_hubIfyN4cuda3__47minimumIfEEE10Policy1000EPfSB_iS8_ffNS5_3std3__410__identityEEEvT0_T1_T2_T3_T4_T6_)
        /*0104*/ 	.word	0x00000000


	//----- nvinfo : EIATTR_MIN_STACK_SIZE
	.align		4
.L_86:
        /*0108*/ 	.byte	0x04, 0x12
        /*010a*/ 	.short	(.L_88 - .L_87)
	.align		4
.L_87:
        /*010c*/ 	.word	index@(_ZN3cub18CUB_300001_SM_10006detail6reduce28DeviceReduceSingleTileKernelINS2_10policy_hubIfyN4cuda3__47minimumIfEEE10Policy1000EPfSB_iS8_ffNS5_3std3__410__identityEEEvT0_T1_T2_T3_T4_T6_)
        /*0110*/ 	.word	0x00000000


	//----- nvinfo : EIATTR_MIN_STACK_SIZE
	.align		4
.L_88:
        /*0114*/ 	.byte	0x04, 0x12
        /*0116*/ 	.short	(.L_90 - .L_89)
	.align		4
.L_89:
        /*0118*/ 	.word	index@(_ZN3cub18CUB_300001_SM_10006detail6reduce18DeviceReduceKernelINS2_10policy_hubIfyN4cuda3__47minimumIfEEE10Policy1000EN6thrust24THRUST_300001_SM_1000_NS6detail15normal_iteratorINSC_10device_ptrIfEEEEyS8_fNS5_3std3__410__identityEEEvT0_PT3_T1_NS0_13GridEvenShareISO_EET2_T4_)
        /*011c*/ 	.word	0x00000000


	//----- nvinfo : EIATTR_MIN_STACK_SIZE
	.align		4
.L_90:
        /*0120*/ 	.byte	0x04, 0x12
        /*0122*/ 	.short	(.L_92 - .L_91)
	.align		4
.L_91:
        /*0124*/ 	.word	index@(_ZN3cub18CUB_300001_SM_10006detail6reduce28DeviceReduceSingleTileKernelINS2_10policy_hubIfyN4cuda3__47minimumIfEEE10Policy1000EN6thrust24THRUST_300001_SM_1000_NS6detail15normal_iteratorINSC_10device_ptrIfEEEEPfyS8_ffNS5_3std3__410__identityEEEvT0_T1_T2_T3_T4_T6_)
        /*0128*/ 	.word	0x00000000


	//----- nvinfo : EIATTR_MIN_STACK_SIZE
	.align		4
.L_92:
        /*012c*/ 	.byte	0x04, 0x12
        /*012e*/ 	.short	(.L_94 - .L_93)
	.align		4
.L_93:
        /*0130*/ 	.word	index@(_ZN3cub18CUB_300001_SM_10006detail6reduce28DeviceReduceSingleTileKernelINS2_10policy_hubIfjN4cuda3__47minimumIfEEE10Policy1000EPfSB_iS8_ffNS5_3std3__410__identityEEEvT0_T1_T2_T3_T4_T6_)
        /*0134*/ 	.word	0x00000000


	//----- nvinfo : EIATTR_MIN_STACK_SIZE
	.align		4
.L_94:
        /*0138*/ 	.byte	0x04, 0x12
        /*013a*/ 	.short	(.L_96 - .L_95)
	.align		4
.L_95:
        /*013c*/ 	.word	index@(_ZN3cub18CUB_300001_SM_10006detail6reduce18DeviceReduceKernelINS2_10policy_hubIfjN4cuda3__47minimumIfEEE10Policy1000EN6thrust24THRUST_300001_SM_1000_NS6detail15normal_iteratorINSC_10device_ptrIfEEEEjS8_fNS5_3std3__410__identityEEEvT0_PT3_T1_NS0_13GridEvenShareISO_EET2_T4_)
        /*0140*/ 	.word	0x00000000


	//----- nvinfo : EIATTR_MIN_STACK_SIZE
	.align		4
.L_96:
        /*0144*/ 	.byte	0x04, 0x12
        /*0146*/ 	.short	(.L_98 - .L_97)
	.align		4
.L_97:
        /*0148*/ 	.word	index@(_ZN3cub18CUB_300001_SM_10006detail6reduce28DeviceReduceSingleTileKernelINS2_10policy_hubIfjN4cuda3__47minimumIfEEE10Policy1000EN6thrust24THRUST_300001_SM_1000_NS6detail15normal_iteratorINSC_10device_ptrIfEEEEPfjS8_ffNS5_3std3__410__identityEEEvT0_T1_T2_T3_T4_T6_)
        /*014c*/ 	.word	0x00000000


	//----- nvinfo : EIATTR_MIN_STACK_SIZE
	.align		4
.L_98:
        /*0150*/ 	.byte	0x04, 0x12
        /*0152*/ 	.short	(.L_100 - .L_99)
	.align		4
.L_99:
        /*0154*/ 	.word	index@(_ZN3cub18CUB_300001_SM_10006detail9transform16transform_kernelINS2_10policy_hubILb1EN4cuda3std3__45tupleIJN6thrust24THRUST_300001_SM_1000_NS17counting_iteratorIiNSA_11use_defaultESC_SC_EEEEEE10policy1000El5saxpyNSA_6detail15normal_iteratorINSA_10device_ptrIfEEEEJSD_EEEvT0_iT1_T2_DpNS2_10kernel_argIT3_EE)
        /*0158*/ 	.word	0x00000000


	//----- nvinfo : EIATTR_MIN_STACK_SIZE
	.align		4
.L_100:
        /*015c*/ 	.byte	0x04, 0x12
        /*015e*/ 	.short	(.L_102 - .L_101)
	.align		4
.L_101:
        /*0160*/ 	.word	index@(_ZN3cub18CUB_300001_SM_10006detail9transform16transform_kernelINS2_10policy_hubILb1EN4cuda3std3__45tupleIJN6thrust24THRUST_300001_SM_1000_NS17counting_iteratorIiNSA_11use_defaultESC_SC_EEEEEE10policy1000Ei5saxpyNSA_6detail15normal_iteratorINSA_10device_ptrIfEEEEJSD_EEEvT0_iT1_T2_DpNS2_10kernel_argIT3_EE)
        /*0164*/ 	.word	0x00000000


	//----- nvinfo : EIATTR_MIN_STACK_SIZE
	.align		4
.L_102:
        /*0168*/ 	.byte	0x04, 0x12
        /*016a*/ 	.short	(.L_104 - .L_103)
	.align		4
.L_103:
        /*016c*/ 	.word	index@(_ZN3cub18CUB_300001_SM_10006detail8for_each13static_kernelINS2_12policy_hub_t12policy_500_tEmN6thrust24THRUST_300001_SM_1000_NS8cuda_cub20__uninitialized_fill7functorINS7_10device_ptrIiEEiEEEEvT0_T1_)
        /*0170*/ 	.word	0x00000000


	//----- nvinfo : EIATTR_MIN_STACK_SIZE
	.align		4
.L_104:
        /*0174*/ 	.byte	0x04, 0x12
        /*0176*/ 	.short	(.L_106 - .L_105)
	.align		4
.L_105:
        /*0178*/ 	.word	index@(_ZN3cub18CUB_300001_SM_10006detail8for_each13static_kernelINS2_12policy_hub_t12policy_500_tEmN6thrust24THRUST_300001_SM_1000_NS8cuda_cub20__uninitialized_fill7functorINS7_10device_ptrIfEEfEEEEvT0_T1_)
        /*017c*/ 	.word	0x00000000


	//----- nvinfo : EIATTR_MIN_STACK_SIZE
	.align		4
.L_106:
        /*0180*/ 	.byte	0x04, 0x12
        /*0182*/ 	.short	(.L_108 - .L_107)
	.align		4
.L_107:
        /*0184*/ 	.word	index@(_ZN3cub18CUB_300001_SM_10006detail11EmptyKernelIvEEvv)
        /*0188*/ 	.word	0x00000000
.L_108:


//--------------------- .nv.compat                --------------------------
	.section	.nv.compat,"",@"SHT_CUDA_COMPAT_INFO"
	.align	4
        /*0000*/ 	.byte	0x02, 0x09, 0x00, 0x00, 0x02, 0x02, 0x01, 0x00, 0x02, 0x05, 0x05, 0x00, 0x03, 0x07, 0x01, 0x01
        /*0010*/ 	.byte	0x02, 0x03, 0x00, 0x00, 0x02, 0x06, 0x01, 0x00, 0x04, 0x0b, 0x08, 0x00, 0x09, 0x00, 0x00, 0x00
        /*0020*/ 	.byte	0x00, 0x00, 0x00, 0x00


//--------------------- .nv.info._ZN3cub18CUB_300001_SM_10006detail6reduce28DeviceReduceSingleTileKernelINS2_10policy_hubIfyN4cuda3__47minimumIfEEE10Policy1000EPfSB_iS8_ffNS5_3std3__410__identityEEEvT0_T1_T2_T3_T4_T6_ --------------------------
	.section	.nv.info._ZN3cub18CUB_300001_SM_10006detail6reduce28DeviceReduceSingleTileKernelINS2_10policy_hubIfyN4cuda3__47minimumIfEEE10Policy1000EPfSB_iS8_ffNS5_3std3__410__identityEEEvT0_T1_T2_T3_T4_T6_,"",@"SHT_CUDA_INFO"
	.sectionflags	@""
	.align	4


	//----- nvinfo : EIATTR_CUDA_API_VERSION
	.align		4
        /*0000*/ 	.byte	0x04, 0x37
        /*0002*/ 	.short	(.L_110 - .L_109)
.L_109:
        /*0004*/ 	.word	0x00000082


	//----- nvinfo : EIATTR_KPARAM_INFO
	.align		4
.L_110:
        /*0008*/ 	.byte	0x04, 0x17
        /*000a*/ 	.short	(.L_112 - .L_111)
.L_111:
        /*000c*/ 	.word	0x00000000
        /*0010*/ 	.short	0x0005
        /*0012*/ 	.short	0x001c
        /*0014*/ 	.byte	0x00, 0xf0, 0x05, 0x00


	//----- nvinfo : EIATTR_KPARAM_INFO
	.align		4
.L_112:
        /*0018*/ 	.byte	0x04, 0x17
        /*001a*/ 	.short	(.L_114 - .L_113)
.L_113:
        /*001c*/ 	.word	0x00000000
        /*0020*/ 	.short	0x0004
        /*0022*/ 	.short	0x0018
        /*0024*/ 	.byte	0x00, 0xf0, 0x11, 0x00


	//----- nvinfo : EIATTR_KPARAM_INFO
	.align		4
.L_114:
        /*0028*/ 	.byte	0x04, 0x17
        /*002a*/ 	.short	(.L_116 - .L_115)
.L_115:
        /*002c*/ 	.word	0x00000000
        /*0030*/ 	.short	0x0003
        /*0032*/ 	.short	0x0014
        /*0034*/ 	.byte	0x00, 0xf0, 0x05, 0x00


	//----- nvinfo : EIATTR_KPARAM_INFO
	.align		4
.L_116:
        /*0038*/ 	.byte	0x04, 0x17
        /*003a*/ 	.short	(.L_118 - .L_117)
.L_117:
        /*003c*/ 	.word	0x00000000
        /*0040*/ 	.short	0x0002
        /*0042*/ 	.short	0x0010
        /*0044*/ 	.byte	0x00, 0xf0, 0x11, 0x00


	//----- nvinfo : EIATTR_KPARAM_INFO
	.align		4
.L_118:
        /*0048*/ 	.byte	0x04, 0x17
        /*004a*/ 	.short	(.L_120 - .L_119)
.L_119:
        /*004c*/ 	.word	0x00000000
        /*0050*/ 	.short	0x0001
        /*0052*/ 	.short	0x0008
        /*0054*/ 	.byte	0x00, 0xf5, 0x21, 0x00


	//----- nvinfo : EIATTR_KPARAM_INFO
	.align		4
.L_120:
        /*0058*/ 	.byte	0x04, 0x17
        /*005a*/ 	.short	(.L_122 - .L_121)
.L_121:
        /*005c*/ 	.word	0x00000000
        /*0060*/ 	.short	0x0000
        /*0062*/ 	.short	0x0000
        /*0064*/ 	.byte	0x00, 0xf5, 0x21, 0x00


	//----- nvinfo : EIATTR_SPARSE_MMA_MASK
	.align		4
.L_122:
        /*0068*/ 	.byte	0x03, 0x50
        /*006a*/ 	.short	0x0000


	//----- nvinfo : EIATTR_MAXREG_COUNT
	.align		4
        /*006c*/ 	.byte	0x03, 0x1b
        /*006e*/ 	.short	0x00ff


	//----- nvinfo : EIATTR_NUM_BARRIERS
	.align		4
        /*0070*/ 	.byte	0x02, 0x4c
        /*0072*/ 	.byte	0x01
	.zero		1


	//----- nvinfo : EIATTR_MERCURY_ISA_VERSION
	.align		4
        /*0074*/ 	.byte	0x03, 0x5f
        /*0076*/ 	.short	0x0101


	//----- nvinfo : EIATTR_COOP_GROUP_MASK_REGIDS
	.align		4
        /*0078*/ 	.byte	0x04, 0x29
        /*007a*/ 	.short	(.L_124 - .L_123)


	//   ....[0]....
.L_123:
        /*007c*/ 	.word	0xffffffff


	//   ....[1]....
        /*0080*/ 	.word	0xffffffff


	//   ....[2]....
        /*0084*/ 	.word	0xffffffff


	//   ....[3]....
        /*0088*/ 	.word	0xffffffff


	//   ....[4]....
        /*008c*/ 	.word	0xffffffff


	//   ....[5]....
        /*0090*/ 	.word	0xffffffff


	//   ....[6]....
        /*0094*/ 	.word	0xffffffff


	//   ....[7]....
        /*0098*/ 	.word	0xffffffff


	//   ....[8]....
        /*009c*/ 	.word	0xffffffff


	//   ....[9]....
        /*00a0*/ 	.word	0xffffffff


	//   ....[10]....
        /*00a4*/ 	.word	0xffffffff


	//   ....[11]....
        /*00a8*/ 	.word	0xffffffff


	//   ....[12]....
        /*00ac*/ 	.word	0xffffffff


	//   ....[13]....
        /*00b0*/ 	.word	0xffffffff


	//   ....[14]....
        /*00b4*/ 	.word	0xffffffff


	//   ....[15]....
        /*00b8*/ 	.word	0xffffffff


	//   ....[16]....
        /*00bc*/ 	.word	0xffffffff


	//   ....[17]....
        /*00c0*/ 	.word	0xffffffff


	//   ....[18]....
        /*00c4*/ 	.word	0xffffffff


	//   ....[19]....
        /*00c8*/ 	.word	0xffffffff


	//   ....[20]....
        /*00cc*/ 	.word	0xffffffff


	//   ....[21]....
        /*00d0*/ 	.word	0xffffffff


	//   ....[22]....
        /*00d4*/ 	.word	0xffffffff


	//   ....[23]....
        /*00d8*/ 	.word	0xffffffff


	//   ....[24]....
        /*00dc*/ 	.word	0xffffffff


	//   ....[25]....
        /*00e0*/ 	.word	0xffffffff


	//   ....[26]....
        /*00e4*/ 	.word	0xffffffff


	//   ....[27]....
        /*00e8*/ 	.word	0xffffffff


	//   ....[28]....
        /*00ec*/ 	.word	0xffffffff


	//   ....[29]....
        /*00f0*/ 	.word	0xffffffff


	//----- nvinfo : EIATTR_COOP_GROUP_INSTR_OFFSETS
	.align		4
.L_124:
        /*00f4*/ 	.byte	0x04, 0x28
        /*00f6*/ 	.short	(.L_126 - .L_125)


	//   ....[0]....
.L_125:
        /*00f8*/ 	.word	0x00000b50


	//   ....[1]....
        /*00fc*/ 	.word	0x00000bb0


	//   ....[2]....
        /*0100*/ 	.word	0x00000bf0


	//   ....[3]....
        /*0104*/ 	.word	0x00000c40


	//   ....[4]....
        /*0108*/ 	.word	0x00000cb0


	//   ....[5]....
        /*010c*/ 	.word	0x00000f20


	//   ....[6]....
        /*0110*/ 	.word	0x00000f90


	//   ....[7]....
        /*0114*/ 	.word	0x00000fe0


	//   ....[8]....
        /*0118*/ 	.word	0x00001030


	//   ....[9]....
        /*011c*/ 	.word	0x000010b0


	//   ....[10]....
        /*0120*/ 	.word	0x000022f0


	//   ....[11]....
        /*0124*/ 	.word	0x00002350


	//   ....[12]....
        /*0128*/ 	.word	0x00002390


	//   ....[13]....
        /*012c*/ 	.word	0x000023d0


	//   ....[14]....
        /*0130*/ 	.word	0x00002440


	//   ....[15]....
        /*0134*/ 	.word	0x00003080


	//   ....[16]....
        /*0138*/ 	.word	0x000030f0


	//   ....[17]....
        /*013c*/ 	.word	0x00003130


	//   ....[18]....
        /*0140*/ 	.word	0x00003170


	//   ....[19]....
        /*0144*/ 	.word	0x000031e0


	//   ....[20]....
        /*0148*/ 	.word	0x00003450


	//   ....[21]....
        /*014c*/ 	.word	0x000034c0


	//   ....[22]....
        /*0150*/ 	.word	0x00003510


	//   ....[23]....
        /*0154*/ 	.word	0x00003570


	//   ....[24]....
        /*0158*/ 	.word	0x000035f0


	//   ....[25]....
        /*015c*/ 	.word	0x000049a0


	//   ....[26]....
        /*0160*/ 	.word	0x00004a00


	//   ....[27]....
        /*0164*/ 	.word	0x00004a40


	//   ....[28]....
        /*0168*/ 	.word	0x00004a80


	//   ....[29]....
        /*016c*/ 	.word	0x00004af0


	//----- nvinfo : EIATTR_VRC_CTA_INIT_COUNT
	.align		4
.L_126:
        /*0170*/ 	.byte	0x02, 0x4a
	.zero		1
	.zero		1


	//----- nvinfo : EIATTR_EXIT_INSTR_OFFSETS
	.align		4
        /*0174*/ 	.byte	0x04, 0x1c
        /*0176*/ 	.short	(.L_128 - .L_127)


	//   ....[0]....
.L_127:
        /*0178*/ 	.word	0x00000080


	//   ....[1]....
        /*017c*/ 	.word	0x000000c0


	//   ....[2]....
        /*0180*/ 	.word	0x00004cf0


	//   ....[3]....
        /*0184*/ 	.word	0x00004d50


	//----- nvinfo : EIATTR_MAX_THREADS
	.align		4
.L_128:
        /*0188*/ 	.byte	0x04, 0x05
        /*018a*/ 	.short	(.L_130 - .L_129)
.L_129:
        /*018c*/ 	.word	0x00000100
        /*0190*/ 	.word	0x00000001
        /*0194*/ 	.word	0x00000001


	//----- nvinfo : EIATTR_CRS_STACK_SIZE
	.align		4
.L_130:
        /*0198*/ 	.byte	0x04, 0x1e
        /*019a*/ 	.short	(.L_132 - .L_131)
.L_131:
        /*019c*/ 	.word	0x00000000


	//----- nvinfo : EIATTR_CBANK_PARAM_SIZE
	.align		4
.L_132:
        /*01a0*/ 	.byte	0x03, 0x19
        /*01a2*/ 	.short	0x001d


	//----- nvinfo : EIATTR_PARAM_CBANK
	.align		4
        /*01a4*/ 	.byte	0x04, 0x0a
        /*01a6*/ 	.short	(.L_134 - .L_133)
	.align		4
.L_133:
        /*01a8*/ 	.word	index@(.nv.constant0._ZN3cub18CUB_300001_SM_10006detail6reduce28DeviceReduceSingleTileKernelINS2_10policy_hubIfyN4cuda3__47minimumIfEEE10Policy1000EPfSB_iS8_ffNS5_3std3__410__identityEEEvT0_T1_T2_T3_T4_T6_)
        /*01ac*/ 	.short	0x0380
        /*01ae*/ 	.short	0x001d


	//----- nvinfo : EIATTR_SW_WAR
	.align		4
.L_134:
        /*01b0*/ 	.byte	0x04, 0x36
        /*01b2*/ 	.short	(.L_136 - .L_135)
.L_135:
        /*01b4*/ 	.word	0x00000008
.L_136:


//--------------------- .nv.info._ZN3cub18CUB_300001_SM_10006detail6reduce18DeviceReduceKernelINS2_10policy_hubIfyN4cuda3__47minimumIfEEE10Policy1000EN6thrust24THRUST_300001_SM_1000_NS6detail15normal_iteratorINSC_10device_ptrIfEEEEyS8_fNS5_3std3__410__identityEEEvT0_PT3_T1_NS0_13GridEvenShareISO_EET2_T4_ --------------------------
	.section	.nv.info._ZN3cub18CUB_300001_SM_10006detail6reduce18DeviceReduceKernelINS2_10policy_hubIfyN4cuda3__47minimumIfEEE10Policy1000EN6thrust24THRUST_300001_SM_1000_NS6detail15normal_iteratorINSC_10device_ptrIfEEEEyS8_fNS5_3std3__410__identityEEEvT0_PT3_T1_NS0_13GridEvenShareISO_EET2_T4_,"",@"SHT_CUDA_INFO"
	.sectionflags	@""
	.align	4


	//----- nvinfo : EIATTR_CUDA_API_VERSION
	.align		4
        /*0000*/ 	.byte	0x04, 0x37
        /*0002*/ 	.short	(.L_138 - .L_137)
.L_137:
        /*0004*/ 	.word	0x00000082


	//----- nvinfo : EIATTR_KPARAM_INFO
	.align		4
.L_138:
        /*0008*/ 	.byte	0x04, 0x17
        /*000a*/ 	.short	(.L_140 - .L_139)
.L_139:
        /*000c*/ 	.word	0x00000000
        /*0010*/ 	.short	0x0005
        /*0012*/ 	.short	0x0061
        /*0014*/ 	.byte	0x00, 0xf0, 0x05, 0x00


	//----- nvinfo : EIATTR_KPARAM_INFO
	.align		4
.L_140:
        /*0018*/ 	.byte	0x04, 0x17
        /*001a*/ 	.short	(.L_142 - .L_141)
.L_141:
        /*001c*/ 	.word	0x00000000
        /*0020*/ 	.short	0x0004
        /*0022*/ 	.short	0x0060
        /*0024*/ 	.byte	0x00, 0xf0, 0x05, 0x00


	//----- nvinfo : EIATTR_KPARAM_INFO
	.align		4
.L_142:
        /*0028*/ 	.byte	0x04, 0x17
        /*002a*/ 	.short	(.L_144 - .L_143)
.L_143:
        /*002c*/ 	.word	0x00000000
        /*0030*/ 	.short	0x0003
        /*0032*/ 	.short	0x0018
        /*0034*/ 	.byte	0x00, 0xf0, 0x21, 0x01


	//----- nvinfo : EIATTR_KPARAM_INFO
	.align		4
.L_144:
        /*0038*/ 	.byte	0x04, 0x17
        /*003a*/ 	.short	(.L_146 - .L_145)
.L_145:
        /*003c*/ 	.word	0x00000000
        /*0040*/ 	.short	0x0002
        /*0042*/ 	.short	0x0010
        /*0044*/ 	.byte	0x00, 0xf0, 0x21, 0x00


	//----- nvinfo : EIATTR_KPARAM_INFO
	.align		4
.L_146:
        /*0048*/ 	.byte	0x04, 0x17
        /*004a*/ 	.short	(.L_148 - .L_147)
.L_147:
        /*004c*/ 	.word	0x00000000
        /*0050*/ 	.short	0x0001
        /*0052*/ 	.short	0x0008
        /*0054*/ 	.byte	0x00, 0xf5, 0x21, 0x00


	//----- nvinfo : EIATTR_KPARAM_INFO
	.align		4
.L_148:
        /*0058*/ 	.byte	0x04, 0x17
        /*005a*/ 	.short	(.L_150 - .L_149)
.L_149:
        /*005c*/ 	.word	0x00000000
        /*0060*/ 	.short	0x0000
        /*0062*/ 	.short	0x0000
        /*0064*/ 	.byte	0x00, 0xf0, 0x21, 0x00


	//----- nvinfo : EIATTR_SPARSE_MMA_MASK
	.align		4
.L_150:
        /*0068*/ 	.byte	0x03, 0x50
        /*006a*/ 	.short	0x0000


	//----- nvinfo : EIATTR_MAXREG_COUNT
	.align		4
        /*006c*/ 	.byte	0x03, 0x1b
        /*006e*/ 	.short	0x00ff


	//----- nvinfo : EIATTR_NUM_BARRIERS
	.align		4
        /*0070*/ 	.byte	0x02, 0x4c
        /*0072*/ 	.byte	0x01
	.zero		1


	//----- nvinfo : EIATTR_MERCURY_ISA_VERSION
	.align		4
        /*0074*/ 	.byte	0x03, 0x5f
        /*0076*/ 	.short	0x0101


	//----- nvinfo : EIATTR_COOP_GROUP_MASK_REGIDS
	.align		4
        /*0078*/ 	.byte	0x04, 0x29
        /*007a*/ 	.short	(.L_152 - .L_151)


	//   ....[0]....
.L_151:
        /*007c*/ 	.word	0xffffffff


	//   ....[1]....
        /*0080*/ 	.word	0xffffffff


	//   ....[2]....
        /*0084*/ 	.word	0xffffffff


	//   ....[3]....
        /*0088*/ 	.word	0xffffffff


	//   ....[4]....
        /*008c*/ 	.word	0xffffffff


	//   ....[5]....
        /*0090*/ 	.word	0xffffffff


	//   ....[6]....
        /*0094*/ 	.word	0xffffffff


	//   ....[7]....
        /*0098*/ 	.word	0xffffffff


	//   ....[8]....
        /*009c*/ 	.word	0xffffffff


	//   ....[9]....
        /*00a0*/ 	.word	0xffffffff


	//   ....[10]....
        /*00a4*/ 	.word	0xffffffff


	//   ....[11]....
        /*00a8*/ 	.word	0xffffffff


	//   ....[12]....
        /*00ac*/ 	.word	0xffffffff


	//   ....[13]....
        /*00b0*/ 	.word	0xffffffff


	//   ....[14]....
        /*00b4*/ 	.word	0xffffffff


	//----- nvinfo : EIATTR_COOP_GROUP_INSTR_OFFSETS
	.align		4
.L_152:
        /*00b8*/ 	.byte	0x04, 0x28
        /*00ba*/ 	.short	(.L_154 - .L_153)


	//   ....[0]....
.L_153:
        /*00bc*/ 	.word	0x00000b90


	//   ....[1]....
        /*00c0*/ 	.word	0x00000bf0


	//   ....[2]....
        /*00c4*/ 	.word	0x00000c30


	//   ....[3]....
        /*00c8*/ 	.word	0x00000c80


	//   ....[4]....
        /*00cc*/ 	.word	0x00000cf0


	//   ....[5]....
        /*00d0*/ 	.word	0x00000f50


	//   ....[6]....
        /*00d4*/ 	.word	0x00000fc0


	//   ....[7]....
        /*00d8*/ 	.word	0x00001010


	//   ....[8]....
        /*00dc*/ 	.word	0x00001070


	//   ....[9]....
        /*00e0*/ 	.word	0x000010e0


	//   ....[10]....
        /*00e4*/ 	.word	0x00002730


	//   ....[11]....
        /*00e8*/ 	.word	0x00002790


	//   ....[12]....
        /*00ec*/ 	.word	0x000027d0


	//   ....[13]....
        /*00f0*/ 	.word	0x00002810


	//   ....[14]....
        /*00f4*/ 	.word	0x00002880


	//----- nvinfo : EIATTR_VRC_CTA_INIT_COUNT
	.align		4
.L_154:
        /*00f8*/ 	.byte	0x02, 0x4a
	.zero		1
	.zero		1


	//----- nvinfo : EIATTR_EXIT_INSTR_OFFSETS
	.align		4
        /*00fc*/ 	.byte	0x04, 0x1c
        /*00fe*/ 	.short	(.L_156 - .L_155)


	//   ....[0]....
.L_155:
        /*0100*/ 	.word	0x00002a80


	//   ....[1]....
        /*0104*/ 	.word	0x00002ae0


	//----- nvinfo : EIATTR_MAX_THREADS
	.align		4
.L_156:
        /*0108*/ 	.byte	0x04, 0x05
        /*010a*/ 	.short	(.L_158 - .L_157)
.L_157:
        /*010c*/ 	.word	0x00000100
        /*0110*/ 	.word	0x00000001
        /*0114*/ 	.word	0x00000001


	//----- nvinfo : EIATTR_CRS_STACK_SIZE
	.align		4
.L_158:
        /*0118*/ 	.byte	0x04, 0x1e
        /*011a*/ 	.short	(.L_160 - .L_159)
.L_159:
        /*011c*/ 	.word	0x00000000


	//----- nvinfo : EIATTR_CBANK_PARAM_SIZE
	.align		4
.L_160:
        /*0120*/ 	.byte	0x03, 0x19
        /*0122*/ 	.short	0x0062


	//----- nvinfo : EIATTR_PARAM_CBANK
	.align		4
        /*0124*/ 	.byte	0x04, 0x0a
        /*0126*/ 	.short	(.L_162 - .L_161)
	.align		4
.L_161:
        /*0128*/ 	.word	index@(.nv.constant0._ZN3cub18CUB_300001_SM_10006detail6reduce18DeviceReduceKernelINS2_10policy_hubIfyN4cuda3__47minimumIfEEE10Policy1000EN6thrust24THRUST_300001_SM_1000_NS6detail15normal_iteratorINSC_10device_ptrIfEEEEyS8_fNS5_3std3__410__identityEEEvT0_PT3_T1_NS0_13GridEvenShareISO_EET2_T4_)
        /*012c*/ 	.short	0x0380
        /*012e*/ 	.short	0x0062


	//----- nvinfo : EIATTR_SW_WAR
	.align		4
.L_162:
        /*0130*/ 	.byte	0x04, 0x36
        /*0132*/ 	.short	(.L_164 - .L_163)
.L_163:
        /*0134*/ 	.word	0x00000008
.L_164:


//--------------------- .nv.info._ZN3cub18CUB_300001_SM_10006detail6reduce28DeviceReduceSingleTileKernelINS2_10policy_hubIfyN4cuda3__47minimumIfEEE10Policy1000EN6thrust24THRUST_300001_SM_1000_NS6detail15normal_iteratorINSC_10device_ptrIfEEEEPfyS8_ffNS5_3std3__410__identityEEEvT0_T1_T2_T3_T4_T6_ --------------------------
	.section	.nv.info._ZN3cub18CUB_300001_SM_10006detail6reduce28DeviceReduceSingleTileKernelINS2_10policy_hubIfyN4cuda3__47minimumIfEEE10Policy1000EN6thrust24THRUST_300001_SM_1000_NS6detail15normal_iteratorINSC_10device_ptrIfEEEEPfyS8_ffNS5_3std3__410__identityEEEvT0_T1_T2_T3_T4_T6_,"",@"SHT_CUDA_INFO"
	.sectionflags	@""
	.align	4


	//----- nvinfo : EIATTR_CUDA_API_VERSION
	.align		4
        /*0000*/ 	.byte	0x04, 0x37
        /*0002*/ 	.short	(.L_166 - .L_165)
.L_165:
        /*0004*/ 	.word	0x00000082


	//----- nvinfo : EIATTR_KPARAM_INFO
	.align		4
.L_166:
        /*0008*/ 	.byte	0x04, 0x17
        /*000a*/ 	.short	(.L_168 - .L_167)
.L_167:
        /*000c*/ 	.word	0x00000000
        /*0010*/ 	.short	0x0005
        /*0012*/ 	.short	0x0020
        /*0014*/ 	.byte	0x00, 0xf0, 0x05, 0x00


	//----- nvinfo : EIATTR_KPARAM_INFO
	.align		4
.L_168:
        /*0018*/ 	.byte	0x04, 0x17
        /*001a*/ 	.short	(.L_170 - .L_169)
.L_169:
        /*001c*/ 	.word	0x00000000
        /*0020*/ 	.short	0x0004
        /*0022*/ 	.short	0x001c
        /*0024*/ 	.byte	0x00, 0xf0, 0x11, 0x00


	//----- nvinfo : EIATTR_KPARAM_INFO
	.align		4
.L_170:
        /*0028*/ 	.byte	0x04, 0x17
        /*002a*/ 	.short	(.L_172 - .L_171)
.L_171:
        /*002c*/ 	.word	0x00000000
        /*0030*/ 	.short	0x0003
        /*0032*/ 	.short	0x0018
        /*0034*/ 	.byte	0x00, 0xf0, 0x05, 0x00


	//----- nvinfo : EIATTR_KPARAM_INFO
	.align		4
.L_172:
        /*0038*/ 	.byte	0x04, 0x17
        /*003a*/ 	.short	(.L_174 - .L_173)
.L_173:
        /*003c*/ 	.word	0x00000000
        /*0040*/ 	.short	0x0002
        /*0042*/ 	.short	0x0010
        /*0044*/ 	.byte	0x00, 0xf0, 0x21, 0x00


	//----- nvinfo : EIATTR_KPARAM_INFO
	.align		4
.L_174:
        /*0048*/ 	.byte	0x04, 0x17
        /*004a*/ 	.short	(.L_176 - .L_175)
.L_175:
        /*004c*/ 	.word	0x00000000
        /*0050*/ 	.short	0x0001
        /*0052*/ 	.short	0x0008
        /*0054*/ 	.byte	0x00, 0xf5, 0x21, 0x00


	//----- nvinfo : EIATTR_KPARAM_INFO
	.align		4
.L_176:
        /*0058*/ 	.byte	0x04, 0x17
        /*005a*/ 	.short	(.L_178 - .L_177)
.L_177:
        /*005c*/ 	.word	0x00000000
        /*0060*/ 	.short	0x0000
        /*0062*/ 	.short	0x0000
        /*0064*/ 	.byte	0x00, 0xf0, 0x21, 0x00


	//----- nvinfo : EIATTR_SPARSE_MMA_MASK
	.align		4
.L_178:
        /*0068*/ 	.byte	0x03, 0x50
        /*006a*/ 	.short	0x0000


	//----- nvinfo : EIATTR_MAXREG_COUNT
	.align		4
        /*006c*/ 	.byte	0x03, 0x1b
        /*006e*/ 	.short	0x00ff


	//----- nvinfo : EIATTR_NUM_BARRIERS
	.align		4
        /*0070*/ 	.byte	0x02, 0x4c
        /*0072*/ 	.byte	0x01
	.zero		1


	//----- nvinfo : EIATTR_MERCURY_ISA_VERSION
	.align		4
        /*0074*/ 	.byte	0x03, 0x5f
        /*0076*/ 	.short	0x0101


	//----- nvinfo : EIATTR_COOP_GROUP_MASK_REGIDS
	.align		4
        /*0078*/ 	.byte	0x04, 0x29
        /*007a*/ 	.short	(.L_180 - .L_179)


	//   ....[0]....
.L_179:
        /*007c*/ 	.word	0xffffffff


	//   ....[1]....
        /*0080*/ 	.word	0xffffffff


	//   ....[2]....
        /*0084*/ 	.word	0xffffffff


	//   ....[3]....
        /*0088*/ 	.word	0xffffffff


	//   ....[4]....
        /*008c*/ 	.word	0xffffffff


	//   ....[5]....
        /*0090*/ 	.word	0xffffffff


	//   ....[6]....
        /*0094*/ 	.word	0xffffffff


	//   ....[7]....
        /*0098*/ 	.word	0xffffffff


	//   ....[8]....
        /*009c*/ 	.word	0xffffffff


	//   ....[9]....
        /*00a0*/ 	.word	0xffffffff


	//   ....[10]....
        /*00a4*/ 	.word	0xffffffff


	//   ....[11]....
        /*00a8*/ 	.word	0xffffffff


	//   ....[12]....
        /*00ac*/ 	.word	0xffffffff


	//   ....[13]....
        /*00b0*/ 	.word	0xffffffff


	//   ....[14]....
        /*00b4*/ 	.word	0xffffffff


	//----- nvinfo : EIATTR_COOP_GROUP_INSTR_OFFSETS
	.align		4
.L_180:
        /*00b8*/ 	.byte	0x04, 0x28
        /*00ba*/ 	.short	(.L_182 - .L_181)


	//   ....[0]....
.L_181:
        /*00bc*/ 	.word	0x00000af0


	//   ....[1]....
        /*00c0*/ 	.word	0x00000b60


	//   ....[2]....
        /*00c4*/ 	.word	0x00000bc0


	//   ....[3]....
        /*00c8*/ 	.word	0x00000c10


	//   ....[4]....
        /*00cc*/ 	.word	0x00000c60


	//   ....[5]....
        /*00d0*/ 	.word	0x00000ec0


	//   ....[6]....
        /*00d4*/ 	.word	0x00000f60


	//   ....[7]....
        /*00d8*/ 	.word	0x00000fc0


	//   ....[8]....
        /*00dc*/ 	.word	0x00001010


	//   ....[9]....
        /*00e0*/ 	.word	0x00001060


	//   ....[10]....
        /*00e4*/ 	.word	0x000024c0


	//   ....[11]....
        /*00e8*/ 	.word	0x00002540


	//   ....[12]....
        /*00ec*/ 	.word	0x00002590


	//   ....[13]....
        /*00f0*/ 	.word	0x000025d0


	//   ....[14]....
        /*00f4*/ 	.word	0x00002620


	//----- nvinfo : EIATTR_VRC_CTA_INIT_COUNT
	.align		4
.L_182:
        /*00f8*/ 	.byte	0x02, 0x4a
	.zero		1
	.zero		1


	//----- nvinfo : EIATTR_EXIT_INSTR_OFFSETS
	.align		4
        /*00fc*/ 	.byte	0x04, 0x1c
        /*00fe*/ 	.short	(.L_184 - .L_183)


	//   ....[0]....
.L_183:
        /*0100*/ 	.word	0x000000a0


	//   ....[1]....
        /*0104*/ 	.word	0x000000e0


	//   ....[2]....
        /*0108*/ 	.word	0x00002810


	//   ....[3]....
        /*010c*/ 	.word	0x00002870


	//----- nvinfo : EIATTR_MAX_THREADS
	.align		4
.L_184:
        /*0110*/ 	.byte	0x04, 0x05
        /*0112*/ 	.short	(.L_186 - .L_185)
.L_185:
        /*0114*/ 	.word	0x00000100
        /*0118*/ 	.word	0x00000001
        /*011c*/ 	.word	0x00000001


	//----- nvinfo : EIATTR_CRS_STACK_SIZE
	.align		4
.L_186:
        /*0120*/ 	.byte	0x04, 0x1e
        /*0122*/ 	.short	(.L_188 - .L_187)
.L_187:
        /*0124*/ 	.word	0x00000000


	//----- nvinfo : EIATTR_CBANK_PARAM_SIZE
	.align		4
.L_188:
        /*0128*/ 	.byte	0x03, 0x19
        /*012a*/ 	.short	0x0021


	//----- nvinfo : EIATTR_PARAM_CBANK
	.align		4
        /*012c*/ 	.byte	0x04, 0x0a
        /*012e*/ 	.short	(.L_190 - .L_189)
	.align		4
.L_189:
        /*0130*/ 	.word	index@(.nv.constant0._ZN3cub18CUB_300001_SM_10006detail6reduce28DeviceReduceSingleTileKernelINS2_10policy_hubIfyN4cuda3__47minimumIfEEE10Policy1000EN6thrust24THRUST_300001_SM_1000_NS6detail15normal_iteratorINSC_10device_ptrIfEEEEPfyS8_ffNS5_3std3__410__identityEEEvT0_T1_T2_T3_T4_T6_)
        /*0134*/ 	.short	0x0380
        /*0136*/ 	.short	0x0021


	//----- nvinfo : EIATTR_SW_WAR
	.align		4
.L_190:
        /*0138*/ 	.byte	0x04, 0x36
        /*013a*/ 	.short	(.L_192 - .L_191)
.L_191:
        /*013c*/ 	.word	0x00000008
.L_192:


//--------------------- .nv.info._ZN3cub18CUB_300001_SM_10006detail6reduce28DeviceReduceSingleTileKernelINS2_10policy_hubIfjN4cuda3__47minimumIfEEE10Policy1000EPfSB_iS8_ffNS5_3std3__410__identityEEEvT0_T1_T2_T3_T4_T6_ --------------------------
	.section	.nv.info._ZN3cub18CUB_300001_SM_10006detail6reduce28DeviceReduceSingleTileKernelINS2_10policy_hubIfjN4cuda3__47minimumIfEEE10Policy1000EPfSB_iS8_ffNS5_3std3__410__identityEEEvT0_T1_T2_T3_T4_T6_,"",@"SHT_CUDA_INFO"
	.sectionflags	@""
	.align	4


	//----- nvinfo : EIATTR_CUDA_API_VERSION
	.align		4
        /*0000*/ 	.byte	0x04, 0x37
        /*0002*/ 	.short	(.L_194 - .L_193)
.L_193:
        /*0004*/ 	.word	0x00000082


	//----- nvinfo : EIATTR_KPARAM_INFO
	.align		4
.L_194:
        /*0008*/ 	.byte	0x04, 0x17
        /*000a*/ 	.short	(.L_196 - .L_195)
.L_195:
        /*000c*/ 	.word	0x00000000
        /*0010*/ 	.short	0x0005
        /*0012*/ 	.short	0x001c
        /*0014*/ 	.byte	0x00, 0xf0, 0x05, 0x00


	//----- nvinfo : EIATTR_KPARAM_INFO
	.align		4
.L_196:
        /*0018*/ 	.byte	0x04, 0x17
        /*001a*/ 	.short	(.L_198 - .L_197)
.L_197:
        /*001c*/ 	.word	0x00000000
        /*0020*/ 	.short	0x0004
        /*0022*/ 	.short	0x0018
        /*0024*/ 	.byte	0x00, 0xf0, 0x11, 0x00


	//----- nvinfo : EIATTR_KPARAM_INFO
	.align		4
.L_198:
        /*0028*/ 	.byte	0x04, 0x17
        /*002a*/ 	.short	(.L_200 - .L_199)
.L_199:
        /*002c*/ 	.word	0x00000000
        /*0030*/ 	.short	0x0003
        /*0032*/ 	.short	0x0014
        /*0034*/ 	.byte	0x00, 0xf0, 0x05, 0x00


	//----- nvinfo : EIATTR_KPARAM_INFO
	.align		4
.L_200:
        /*0038*/ 	.byte	0x04, 0x17
        /*003a*/ 	.short	(.L_202 - .L_201)
.L_201:
        /*003c*/ 	.word	0x00000000
        /*0040*/ 	.short	0x0002
        /*0042*/ 	.short	0x0010
        /*0044*/ 	.byte	0x00, 0xf0, 0x11, 0x00


	//----- nvinfo : EIATTR_KPARAM_INFO
	.align		4
.L_202:
        /*0048*/ 	.byte	0x04, 0x17
        /*004a*/ 	.short	(.L_204 - .L_203)
.L_203:
        /*004c*/ 	.word	0x00000000
        /*0050*/ 	.short	0x0001
        /*0052*/ 	.short	0x0008
        /*0054*/ 	.byte	0x00, 0xf5, 0x21, 0x00


	//----- nvinfo : EIATTR_KPARAM_INFO
	.align		4
.L_204:
        /*0058*/ 	.byte	0x04, 0x17
        /*005a*/ 	.short	(.L_206 - .L_205)
.L_205:
        /*005c*/ 	.word	0x00000000
        /*0060*/ 	.short	0x0000
        /*0062*/ 	.short	0x0000
        /*0064*/ 	.byte	0x00, 0xf5, 0x21, 0x00


	//----- nvinfo : EIATTR_SPARSE_MMA_MASK
	.align		4
.L_206:
        /*0068*/ 	.byte	0x03, 0x50
        /*006a*/ 	.short	0x0000


	//----- nvinfo : EIATTR_MAXREG_COUNT
	.align		4
        /*006c*/ 	.byte	0x03, 0x1b
        /*006e*/ 	.short	0x00ff


	//----- nvinfo : EIATTR_NUM_BARRIERS
	.align		4
        /*0070*/ 	.byte	0x02, 0x4c
        /*0072*/ 	.byte	0x01
	.zero		1


	//----- nvinfo : EIATTR_MERCURY_ISA_VERSION
	.align		4
        /*0074*/ 	.byte	0x03, 0x5f
        /*0076*/ 	.short	0x0101


	//----- nvinfo : EIATTR_COOP_GROUP_MASK_REGIDS
	.align		4
        /*0078*/ 	.byte	0x04, 0x29
        /*007a*/ 	.short	(.L_208 - .L_207)


	//   ....[0]....
.L_207:
        /*007c*/ 	.word	0xffffffff


	//   ....[1]....
        /*0080*/ 	.word	0xffffffff


	//   ....[2]....
        /*0084*/ 	.word	0xffffffff


	//   ....[3]....
        /*0088*/ 	.word	0xffffffff


	//   ....[4]....
        /*008c*/ 	.word	0xffffffff


	//   ....[5]....
        /*0090*/ 	.word	0xffffffff


	//   ....[6]....
        /*0094*/ 	.word	0xffffffff


	//   ....[7]....
        /*0098*/ 	.word	0xffffffff


	//   ....[8]....
        /*009c*/ 	.word	0xffffffff


	//   ....[9]....
        /*00a0*/ 	.word	0xffffffff


	//   ....[10]....
        /*00a4*/ 	.word	0xffffffff


	//   ....[11]....
        /*00a8*/ 	.word	0xffffffff


	//   ....[12]....
        /*00ac*/ 	.word	0xffffffff


	//   ....[13]....
        /*00b0*/ 	.word	0xffffffff


	//   ....[14]....
        /*00b4*/ 	.word	0xffffffff


	//   ....[15]....
        /*00b8*/ 	.word	0xffffffff


	//   ....[16]....
        /*00bc*/ 	.word	0xffffffff


	//   ....[17]....
        /*00c0*/ 	.word	0xffffffff


	//   ....[18]....
        /*00c4*/ 	.word	0xffffffff


	//   ....[19]....
        /*00c8*/ 	.word	0xffffffff


	//   ....[20]....
        /*00cc*/ 	.word	0xffffffff


	//   ....[21]....
        /*00d0*/ 	.word	0xffffffff


	//   ....[22]....
        /*00d4*/ 	.word	0xffffffff


	//   ....[23]....
        /*00d8*/ 	.word	0xffffffff


	//   ....[24]....
        /*00dc*/ 	.word	0xffffffff


	//   ....[25]....
        /*00e0*/ 	.word	0xffffffff


	//   ....[26]....
        /*00e4*/ 	.word	0xffffffff


	//   ....[27]....
        /*00e8*/ 	.word	0xffffffff


	//   ....[28]....
        /*00ec*/ 	.word	0xffffffff


	//   ....[29]....
        /*00f0*/ 	.word	0xffffffff


	//----- nvinfo : EIATTR_COOP_GROUP_INSTR_OFFSETS
	.align		4
.L_208:
        /*00f4*/ 	.byte	0x04, 0x28
        /*00f6*/ 	.short	(.L_210 - .L_209)


	//   ....[0]....
.L_209:
        /*00f8*/ 	.word	0x00000b50


	//   ....[1]....
        /*00fc*/ 	.word	0x00000bb0


	//   ....[2]....
        /*0100*/ 	.word	0x00000bf0


	//   ....[3]....
        /*0104*/ 	.word	0x00000c40


	//   ....[4]....
        /*0108*/ 	.word	0x00000cb0


	//   ....[5]....
        /*010c*/ 	.word	0x00000f20


	//   ....[6]....
        /*0110*/ 	.word	0x00000f90


	//   ....[7]....
        /*0114*/ 	.word	0x00000fe0


	//   ....[8]....
        /*0118*/ 	.word	0x00001030


	//   ....[9]....
        /*011c*/ 	.word	0x000010b0


	//   ....[10]....
        /*0120*/ 	.word	0x000022f0


	//   ....[11]....
        /*0124*/ 	.word	0x00002350


	//   ....[12]....
        /*0128*/ 	.word	0x00002390


	//   ....[13]....
        /*012c*/ 	.word	0x000023d0


	//   ....[14]....
        /*0130*/ 	.word	0x00002440


	//   ....[15]....
        /*0134*/ 	.word	0x00003080


	//   ....[16]....
        /*0138*/ 	.word	0x000030f0


	//   ....[17]....
        /*013c*/ 	.word	0x00003130


	//   ....[18]....
        /*0140*/ 	.word	0x00003170


	//   ....[19]....
        /*0144*/ 	.word	0x000031e0


	//   ....[20]....
        /*0148*/ 	.word	0x00003450


	//   ....[21]....
        /*014c*/ 	.word	0x000034c0


	//   ....[22]....
        /*0150*/ 	.word	0x00003510


	//   ....[23]....
        /*0154*/ 	.word	0x00003570


	//   ....[24]....
        /*0158*/ 	.word	0x000035f0


	//   ....[25]....
        /*015c*/ 	.word	0x000049a0


	//   ....[26]....
        /*0160*/ 	.word	0x00004a00


	//   ....[27]....
        /*0164*/ 	.word	0x00004a40


	//   ....[28]....
        /*0168*/ 	.word	0x00004a80


	//   ....[29]....
        /*016c*/ 	.word	0x00004af0


	//----- nvinfo : EIATTR_VRC_CTA_INIT_COUNT
	.align		4
.L_210:
        /*0170*/ 	.byte	0x02, 0x4a
	.zero		1
	.zero		1


	//----- nvinfo : EIATTR_EXIT_INSTR_OFFSETS
	.align		4
        /*0174*/ 	.byte	0x04, 0x1c
        /*0176*/ 	.short	(.L_212 - .L_211)


	//   ....[0]....
.L_211:
        /*0178*/ 	.word	0x00000080


	//   ....[1]....
        /*017c*/ 	.word	0x000000c0


	//   ....[2]....
        /*0180*/ 	.word	0x00004cf0


	//   ....[3]....
        /*0184*/ 	.word	0x00004d50


	//----- nvinfo : EIATTR_MAX_THREADS
	.align		4
.L_212:
        /*0188*/ 	.byte	0x04, 0x05
        /*018a*/ 	.short	(.L_214 - .L_213)
.L_213:
        /*018c*/ 	.word	0x00000100
        /*0190*/ 	.word	0x00000001
        /*0194*/ 	.word	0x00000001


	//----- nvinfo : EIATTR_CRS_STACK_SIZE
	.align		4
.L_214:
        /*0198*/ 	.byte	0x04, 0x1e
        /*019a*/ 	.short	(.L_216 - .L_215)
.L_215:
        /*019c*/ 	.word	0x00000000


	//----- nvinfo : EIATTR_CBANK_PARAM_SIZE
	.align		4
.L_216:
        /*01a0*/ 	.byte	0x03, 0x19
        /*01a2*/ 	.short	0x001d


	//----- nvinfo : EIATTR_PARAM_CBANK
	.align		4
        /*01a4*/ 	.byte	0x04, 0x0a
        /*01a6*/ 	.short	(.L_218 - .L_217)
	.align		4
.L_217:
        /*01a8*/ 	.word	index@(.nv.constant0._ZN3cub18CUB_300001_SM_10006detail6reduce28DeviceReduceSingleTileKernelINS2_10policy_hubIfjN4cuda3__47minimumIfEEE10Policy1000EPfSB_iS8_ffNS5_3std3__410__identityEEEvT0_T1_T2_T3_T4_T6_)
        /*01ac*/ 	.short	0x0380
        /*01ae*/ 	.short	0x001d


	//----- nvinfo : EIATTR_SW_WAR
	.align		4
.L_218:
        /*01b0*/ 	.byte	0x04, 0x36
        /*01b2*/ 	.short	(.L_220 - .L_219)
.L_219:
        /*01b4*/ 	.word	0x00000008
.L_220:


//--------------------- .nv.info._ZN3cub18CUB_300001_SM_10006detail6reduce18DeviceReduceKernelINS2_10policy_hubIfjN4cuda3__47minimumIfEEE10Policy1000EN6thrust24THRUST_300001_SM_1000_NS6detail15normal_iteratorINSC_10device_ptrIfEEEEjS8_fNS5_3std3__410__identityEEEvT0_PT3_T1_NS0_13GridEvenShareISO_EET2_T4_ --------------------------
	.section	.nv.info._ZN3cub18CUB_300001_SM_10006detail6reduce18DeviceReduceKernelINS2_10policy_hubIfjN4cuda3__47minimumIfEEE10Policy1000EN6thrust24THRUST_300001_SM_1000_NS6detail15normal_iteratorINSC_10device_ptrIfEEEEjS8_fNS5_3std3__410__identityEEEvT0_PT3_T1_NS0_13GridEvenShareISO_EET2_T4_,"",@"SHT_CUDA_INFO"
	.sectionflags	@""
	.align	4


	//----- nvinfo : EIATTR_CUDA_API_VERSION
	.align		4
        /*0000*/ 	.byte	0x04, 0x37
        /*0002*/ 	.short	(.L_222 - .L_221)
.L_221:
        /*0004*/ 	.word	0x00000082


	//----- nvinfo : EIATTR_KPARAM_INFO
	.align		4
.L_222:
        /*0008*/ 	.byte	0x04, 0x17
        /*000a*/ 	.short	(.L_224 - .L_223)
.L_223:
        /*000c*/ 	.word	0x00000000
        /*0010*/ 	.short	0x0005
        /*0012*/ 	.short	0x003d
        /*0014*/ 	.byte	0x00, 0xf0, 0x05, 0x00


	//----- nvinfo : EIATTR_KPARAM_INFO
	.align		4
.L_224:
        /*0018*/ 	.byte	0x04, 0x17
        /*001a*/ 	.short	(.L_226 - .L_225)
.L_225:
        /*001c*/ 	.word	0x00000000
        /*0020*/ 	.short	0x0004
        /*0022*/ 	.short	0x003c
        /*0024*/ 	.byte	0x00, 0xf0, 0x05, 0x00


	//----- nvinfo : EIATTR_KPARAM_INFO
	.align		4
.L_226:
        /*0028*/ 	.byte	0x04, 0x17
        /*002a*/ 	.short	(.L_228 - .L_227)
.L_227:
        /*002c*/ 	.word	0x00000000
        /*0030*/ 	.short	0x0003
        /*0032*/ 	.short	0x0014
        /*0034*/ 	.byte	0x00, 0xf0, 0xa1, 0x00


	//----- nvinfo : EIATTR_KPARAM_INFO
	.align		4
.L_228:
        /*0038*/ 	.byte	0x04, 0x17
        /*003a*/ 	.short	(.L_230 - .L_229)
.L_229:
        /*003c*/ 	.word	0x00000000
        /*0040*/ 	.short	0x0002
        /*0042*/ 	.short	0x0010
        /*0044*/ 	.byte	0x00, 0xf0, 0x11, 0x00


	//----- nvinfo : EIATTR_KPARAM_INFO
	.align		4
.L_230:
        /*0048*/ 	.byte	0x04, 0x17
        /*004a*/ 	.short	(.L_232 - .L_231)
.L_231:
        /*004c*/ 	.word	0x00000000
        /*0050*/ 	.short	0x0001
        /*0052*/ 	.short	0x0008
        /*0054*/ 	.byte	0x00, 0xf5, 0x21, 0x00


	//----- nvinfo : EIATTR_KPARAM_INFO
	.align		4
.L_232:
        /*0058*/ 	.byte	0x04, 0x17
        /*005a*/ 	.short	(.L_234 - .L_233)
.L_233:
        /*005c*/ 	.word	0x00000000
        /*0060*/ 	.short	0x0000
        /*0062*/ 	.short	0x0000
        /*0064*/ 	.byte	0x00, 0xf0, 0x21, 0x00


	//----- nvinfo : EIATTR_SPARSE_MMA_MASK
	.align		4
.L_234:
        /*0068*/ 	.byte	0x03, 0x50
        /*006a*/ 	.short	0x0000


	//----- nvinfo : EIATTR_MAXREG_COUNT
	.align		4
        /*006c*/ 	.byte	0x03, 0x1b
        /*006e*/ 	.short	0x00ff


	//----- nvinfo : EIATTR_NUM_BARRIERS
	.align		4
        /*0070*/ 	.byte	0x02, 0x4c
        /*0072*/ 	.byte	0x01
	.zero		1


	//----- nvinfo : EIATTR_MERCURY_ISA_VERSION
	.align		4
        /*0074*/ 	.byte	0x03, 0x5f
        /*0076*/ 	.short	0x0101


	//----- nvinfo : EIATTR_COOP_GROUP_MASK_REGIDS
	.align		4
        /*0078*/ 	.byte	0x04, 0x29
        /*007a*/ 	.short	(.L_236 - .L_235)


	//   ....[0]....
.L_235:
        /*007c*/ 	.word	0xffffffff


	//   ....[1]....
        /*0080*/ 	.word	0xffffffff


	//   ....[2]....
        /*0084*/ 	.word	0xffffffff


	//   ....[3]....
        /*0088*/ 	.word	0xffffffff


	//   ....[4]....
        /*008c*/ 	.word	0xffffffff


	//   ....[5]....
        /*0090*/ 	.word	0xffffffff


	//   ....[6]....
        /*0094*/ 	.word	0xffffffff


	//   ....[7]....
        /*0098*/ 	.word	0xffffffff


	//   ....[8]....
        /*009c*/ 	.word	0xffffffff


	//   ....[9]....
        /*00a0*/ 	.word	0xffffffff


	//   ....[10]....
        /*00a4*/ 	.word	0xffffffff


	//   ....[11]....
        /*00a8*/ 	.word	0xffffffff


	//   ....[12]....
        /*00ac*/ 	.word	0xffffffff


	//   ....[13]....
        /*00b0*/ 	.word	0xffffffff


	//   ....[14]....
        /*00b4*/ 	.word	0xffffffff


	//----- nvinfo : EIATTR_COOP_GROUP_INSTR_OFFSETS
	.align		4
.L_236:
        /*00b8*/ 	.byte	0x04, 0x28
        /*00ba*/ 	.short	(.L_238 - .L_237)


	//   ....[0]....
.L_237:
        /*00bc*/ 	.word	0x00000dd0


	//   ....[1]....
        /*00c0*/ 	.word	0x00000e30


	//   ....[2]....
        /*00c4*/ 	.word	0x00000e70


	//   ....[3]....
        /*00c8*/ 	.word	0x00000ec0


	//   ....[4]....
        /*00cc*/ 	.word	0x00000f30


	//   ....[5]....
        /*00d0*/ 	.word	0x000011a0


	//   ....[6]....
        /*00d4*/ 	.word	0x00001210


	//   ....[7]....
        /*00d8*/ 	.word	0x00001260


	//   ....[8]....
        /*00dc*/ 	.word	0x000012c0


	//   ....[9]....
        /*00e0*/ 	.word	0x00001340


	//   ....[10]....
        /*00e4*/ 	.word	0x00002a50


	//   ....[11]....
        /*00e8*/ 	.word	0x00002ac0


	//   ....[12]....
        /*00ec*/ 	.word	0x00002b00


	//   ....[13]....
        /*00f0*/ 	.word	0x00002b40


	//   ....[14]....
        /*00f4*/ 	.word	0x00002bb0


	//----- nvinfo : EIATTR_VRC_CTA_INIT_COUNT
	.align		4
.L_238:
        /*00f8*/ 	.byte	0x02, 0x4a
	.zero		1
	.zero		1


	//----- nvinfo : EIATTR_EXIT_INSTR_OFFSETS
	.align		4
        /*00fc*/ 	.byte	0x04, 0x1c
        /*00fe*/ 	.short	(.L_240 - .L_239)


	//   ....[0]....
.L_239:
        /*0100*/ 	.word	0x00002db0


	//   ....[1]....
        /*0104*/ 	.word	0x00002df0


	//----- nvinfo : EIATTR_MAX_THREADS
	.align		4
.L_240:
        /*0108*/ 	.byte	0x04, 0x05
        /*010a*/ 	.short	(.L_242 - .L_241)
.L_241:
        /*010c*/ 	.word	0x00000100
        /*0110*/ 	.word	0x00000001
        /*0114*/ 	.word	0x00000001


	//----- nvinfo : EIATTR_CRS_STACK_SIZE
	.align		4
.L_242:
        /*0118*/ 	.byte	0x04, 0x1e
        /*011a*/ 	.short	(.L_244 - .L_243)
.L_243:
        /*011c*/ 	.word	0x00000000


	//----- nvinfo : EIATTR_CBANK_PARAM_SIZE
	.align		4
.L_244:
        /*0120*/ 	.byte	0x03, 0x19
        /*0122*/ 	.short	0x003e


	//----- nvinfo : EIATTR_PARAM_CBANK
	.align		4
        /*0124*/ 	.byte	0x04, 0x0a
        /*0126*/ 	.short	(.L_246 - .L_245)
	.align		4
.L_245:
        /*0128*/ 	.word	index@(.nv.constant0._ZN3cub18CUB_300001_SM_10006detail6reduce18DeviceReduceKernelINS2_10policy_hubIfjN4cuda3__47minimumIfEEE10Policy1000EN6thrust24THRUST_300001_SM_1000_NS6detail15normal_iteratorINSC_10device_ptrIfEEEEjS8_fNS5_3std3__410__identityEEEvT0_PT3_T1_NS0_13GridEvenShareISO_EET2_T4_)
        /*012c*/ 	.short	0x0380
        /*012e*/ 	.short	0x003e


	//----- nvinfo : EIATTR_SW_WAR
	.align		4
.L_246:
        /*0130*/ 	.byte	0x04, 0x36
        /*0132*/ 	.short	(.L_248 - .L_247)
.L_247:
        /*0134*/ 	.word	0x00000008
.L_248:


//--------------------- .nv.info._ZN3cub18CUB_300001_SM_10006detail6reduce28DeviceReduceSingleTileKernelINS2_10policy_hubIfjN4cuda3__47minimumIfEEE10Policy1000EN6thrust24THRUST_300001_SM_1000_NS6detail15normal_iteratorINSC_10device_ptrIfEEEEPfjS8_ffNS5_3std3__410__identityEEEvT0_T1_T2_T3_T4_T6_ --------------------------
	.section	.nv.info._ZN3cub18CUB_300001_SM_10006detail6reduce28DeviceReduceSingleTileKernelINS2_10policy_hubIfjN4cuda3__47minimumIfEEE10Policy1000EN6thrust24THRUST_300001_SM_1000_NS6detail15normal_iteratorINSC_10device_ptrIfEEEEPfjS8_ffNS5_3std3__410__identityEEEvT0_T1_T2_T3_T4_T6_,"",@"SHT_CUDA_INFO"
	.sectionflags	@""
	.align	4


	//----- nvinfo : EIATTR_CUDA_API_VERSION
	.align		4
        /*0000*/ 	.byte	0x04, 0x37
        /*0002*/ 	.short	(.L_250 - .L_249)
.L_249:
        /*0004*/ 	.word	0x00000082


	//----- nvinfo : EIATTR_KPARAM_INFO
	.align		4
.L_250:
        /*0008*/ 	.byte	0x04, 0x17
        /*000a*/ 	.short	(.L_252 - .L_251)
.L_251:
        /*000c*/ 	.word	0x00000000
        /*0010*/ 	.short	0x0005
        /*0012*/ 	.short	0x001c
        /*0014*/ 	.byte	0x00, 0xf0, 0x05, 0x00


	//----- nvinfo : EIATTR_KPARAM_INFO
	.align		4
.L_252:
        /*0018*/ 	.byte	0x04, 0x17
        /*001a*/ 	.short	(.L_254 - .L_253)
.L_253:
        /*001c*/ 	.word	0x00000000
        /*0020*/ 	.short	0x0004
        /*0022*/ 	.short	0x0018
        /*0024*/ 	.byte	0x00, 0xf0, 0x11, 0x00


	//----- nvinfo : EIATTR_KPARAM_INFO
	.align		4
.L_254:
        /*0028*/ 	.byte	0x04, 0x17
        /*002a*/ 	.short	(.L_256 - .L_255)
.L_255:
        /*002c*/ 	.word	0x00000000
        /*0030*/ 	.short	0x0003
        /*0032*/ 	.short	0x0014
        /*0034*/ 	.byte	0x00, 0xf0, 0x05, 0x00


	//----- nvinfo : EIATTR_KPARAM_INFO
	.align		4
.L_256:
        /*0038*/ 	.byte	0x04, 0x17
        /*003a*/ 	.short	(.L_258 - .L_257)
.L_257:
        /*003c*/ 	.word	0x00000000
        /*0040*/ 	.short	0x0002
        /*0042*/ 	.short	0x0010
        /*0044*/ 	.byte	0x00, 0xf0, 0x11, 0x00


	//----- nvinfo : EIATTR_KPARAM_INFO
	.align		4
.L_258:
        /*0048*/ 	.byte	0x04, 0x17
        /*004a*/ 	.short	(.L_260 - .L_259)
.L_259:
        /*004c*/ 	.word	0x00000000
        /*0050*/ 	.short	0x0001
        /*0052*/ 	.short	0x0008
        /*0054*/ 	.byte	0x00, 0xf5, 0x21, 0x00


	//----- nvinfo : EIATTR_KPARAM_INFO
	.align		4
.L_260:
        /*0058*/ 	.byte	0x04, 0x17
        /*005a*/ 	.short	(.L_262 - .L_261)
.L_261:
        /*005c*/ 	.word	0x00000000
        /*0060*/ 	.short	0x0000
        /*0062*/ 	.short	0x0000
        /*0064*/ 	.byte	0x00, 0xf0, 0x21, 0x00


	//----- nvinfo : EIATTR_SPARSE_MMA_MASK
	.align		4
.L_262:
        /*0068*/ 	.byte	0x03, 0x50
        /*006a*/ 	.short	0x0000


	//----- nvinfo : EIATTR_MAXREG_COUNT
	.align		4
        /*006c*/ 	.byte	0x03, 0x1b
        /*006e*/ 	.short	0x00ff


	//----- nvinfo : EIATTR_NUM_BARRIERS
	.align		4
        /*0070*/ 	.byte	0x02, 0x4c
        /*0072*/ 	.byte	0x01
	.zero		1


	//----- nvinfo : EIATTR_MERCURY_ISA_VERSION
	.align		4
        /*0074*/ 	.byte	0x03, 0x5f
        /*0076*/ 	.short	0x0101


	//----- nvinfo : EIATTR_COOP_GROUP_MASK_REGIDS
	.align		4
        /*0078*/ 	.byte	0x04, 0x29
        /*007a*/ 	.short	(.L_264 - .L_263)


	//   ....[0]....
.L_263:
        /*007c*/ 	.word	0xffffffff


	//   ....[1]....
        /*0080*/ 	.word	0xffffffff


	//   ....[2]....
        /*0084*/ 	.word	0xffffffff


	//   ....[3]....
        /*0088*/ 	.word	0xffffffff


	//   ....[4]....
        /*008c*/ 	.word	0xffffffff


	//   ....[5]....
        /*0090*/ 	.word	0xffffffff


	//   ....[6]....
        /*0094*/ 	.word	0xffffffff


	//   ....[7]....
        /*0098*/ 	.word	0xffffffff


	//   ....[8]....
        /*009c*/ 	.word	0xffffffff


	//   ....[9]....
        /*00a0*/ 	.word	0xffffffff


	//   ....[10]....
        /*00a4*/ 	.word	0xffffffff


	//   ....[11]....
        /*00a8*/ 	.word	0xffffffff


	//   ....[12]....
        /*00ac*/ 	.word	0xffffffff


	//   ....[13]....
        /*00b0*/ 	.word	0xffffffff


	//   ....[14]....
        /*00b4*/ 	.word	0xffffffff


	//----- nvinfo : EIATTR_COOP_GROUP_INSTR_OFFSETS
	.align		4
.L_264:
        /*00b8*/ 	.byte	0x04, 0x28
        /*00ba*/ 	.short	(.L_266 - .L_265)


	//   ....[0]....
.L_265:
        /*00bc*/ 	.word	0x00000ae0


	//   ....[1]....
        /*00c0*/ 	.word	0x00000b40


	//   ....[2]....
        /*00c4*/ 	.word	0x00000b80


	//   ....[3]....
        /*00c8*/ 	.word	0x00000bd0


	//   ....[4]....
        /*00cc*/ 	.word	0x00000c40


	//   ....[5]....
        /*00d0*/ 	.word	0x00000eb0


	//   ....[6]....
        /*00d4*/ 	.word	0x00000f20


	//   ....[7]....
        /*00d8*/ 	.word	0x00000f70


	//   ....[8]....
        /*00dc*/ 	.word	0x00000fc0


	//   ....[9]....
        /*00e0*/ 	.word	0x00001040


	//   ....[10]....
        /*00e4*/ 	.word	0x00002610


	//   ....[11]....
        /*00e8*/ 	.word	0x00002670


	//   ....[12]....
        /*00ec*/ 	.word	0x000026b0


	//   ....[13]....
        /*00f0*/ 	.word	0x000026f0


	//   ....[14]....
        /*00f4*/ 	.word	0x00002760


	//----- nvinfo : EIATTR_VRC_CTA_INIT_COUNT
	.align		4
.L_266:
        /*00f8*/ 	.byte	0x02, 0x4a
	.zero		1
	.zero		1


	//----- nvinfo : EIATTR_EXIT_INSTR_OFFSETS
	.align		4
        /*00fc*/ 	.byte	0x04, 0x1c
        /*00fe*/ 	.short	(.L_268 - .L_267)


	//   ....[0]....
.L_267:
        /*0100*/ 	.word	0x00000080


	//   ....[1]....
        /*0104*/ 	.word	0x000000c0


	//   ....[2]....
        /*0108*/ 	.word	0x00002960


	//   ....[3]....
        /*010c*/ 	.word	0x000029c0


	//----- nvinfo : EIATTR_MAX_THREADS
	.align		4
.L_268:
        /*0110*/ 	.byte	0x04, 0x05
        /*0112*/ 	.short	(.L_270 - .L_269)
.L_269:
        /*0114*/ 	.word	0x00000100
        /*0118*/ 	.word	0x00000001
        /*011c*/ 	.word	0x00000001


	//----- nvinfo : EIATTR_CRS_STACK_SIZE
	.align		4
.L_270:
        /*0120*/ 	.byte	0x04, 0x1e
        /*0122*/ 	.short	(.L_272 - .L_271)
.L_271:
        /*0124*/ 	.word	0x00000000


	//----- nvinfo : EIATTR_CBANK_PARAM_SIZE
	.align		4
.L_272:
        /*0128*/ 	.byte	0x03, 0x19
        /*012a*/ 	.short	0x001d


	//----- nvinfo : EIATTR_PARAM_CBANK
	.align		4
        /*012c*/ 	.byte	0x04, 0x0a
        /*012e*/ 	.short	(.L_274 - .L_273)
	.align		4
.L_273:
        /*0130*/ 	.word	index@(.nv.constant0._ZN3cub18CUB_300001_SM_10006detail6reduce28DeviceReduceSingleTileKernelINS2_10policy_hubIfjN4cuda3__47minimumIfEEE10Policy1000EN6thrust24THRUST_300001_SM_1000_NS6detail15normal_iteratorINSC_10device_ptrIfEEEEPfjS8_ffNS5_3std3__410__identityEEEvT0_T1_T2_T3_T4_T6_)
        /*0134*/ 	.short	0x0380
        /*0136*/ 	.short	0x001d


	//----- nvinfo : EIATTR_SW_WAR
	.align		4
.L_274:
        /*0138*/ 	.byte	0x04, 0x36
        /*013a*/ 	.short	(.L_276 - .L_275)
.L_275:
        /*013c*/ 	.word	0x00000008
.L_276:


//--------------------- .nv.info._ZN3cub18CUB_300001_SM_10006detail9transform16transform_kernelINS2_10policy_hubILb1EN4cuda3std3__45tupleIJN6thrust24THRUST_300001_SM_1000_NS17counting_iteratorIiNSA_11use_defaultESC_SC_EEEEEE10policy1000El5saxpyNSA_6detail15normal_iteratorINSA_10device_ptrIfEEEEJSD_EEEvT0_iT1_T2_DpNS2_10kernel_argIT3_EE --------------------------
	.section	.nv.info._ZN3cub18CUB_300001_SM_10006detail9transform16transform_kernelINS2_10policy_hubILb1EN4cuda3std3__45tupleIJN6thrust24THRUST_300001_SM_1000_NS17counting_iteratorIiNSA_11use_defaultESC_SC_EEEEEE10policy1000El5saxpyNSA_6detail15normal_iteratorINSA_10device_ptrIfEEEEJSD_EEEvT0_iT1_T2_DpNS2_10kernel_argIT3_EE,"",@"SHT_CUDA_INFO"
	.sectionflags	@""
	.align	4


	//----- nvinfo : EIATTR_CUDA_API_VERSION
	.align		4
        /*0000*/ 	.byte	0x04, 0x37
        /*0002*/ 	.short	(.L_278 - .L_277)
.L_277:
        /*0004*/ 	.word	0x00000082


	//----- nvinfo : EIATTR_KPARAM_INFO
	.align		4
.L_278:
        /*0008*/ 	.byte	0x04, 0x17
        /*000a*/ 	.short	(.L_280 - .L_279)
.L_279:
        /*000c*/ 	.word	0x00000000
        /*0010*/ 	.short	0x0004
        /*0012*/ 	.short	0x0030
        /*0014*/ 	.byte	0x00, 0xf0, 0x41, 0x00


	//----- nvinfo : EIATTR_KPARAM_INFO
	.align		4
.L_280:
        /*0018*/ 	.byte	0x04, 0x17
        /*001a*/ 	.short	(.L_282 - .L_281)
.L_281:
        /*001c*/ 	.word	0x00000000
        /*0020*/ 	.short	0x0003
        /*0022*/ 	.short	0x0028
        /*0024*/ 	.byte	0x00, 0xf0, 0x21, 0x00


	//----- nvinfo : EIATTR_KPARAM_INFO
	.align		4
.L_282:
        /*0028*/ 	.byte	0x04, 0x17
        /*002a*/ 	.short	(.L_284 - .L_283)
.L_283:
        /*002c*/ 	.word	0x00000000
        /*0030*/ 	.short	0x0002
        /*0032*/ 	.short	0x0010
        /*0034*/ 	.byte	0x00, 0xf0, 0x61, 0x00


	//----- nvinfo : EIATTR_KPARAM_INFO
	.align		4
.L_284:
        /*0038*/ 	.byte	0x04, 0x17
        /*003a*/ 	.short	(.L_286 - .L_285)
.L_285:
        /*003c*/ 	.word	0x00000000
        /*0040*/ 	.short	0x0001
        /*0042*/ 	.short	0x0008
        /*0044*/ 	.byte	0x00, 0xf0, 0x11, 0x00


	//----- nvinfo : EIATTR_KPARAM_INFO
	.align		4
.L_286:
        /*0048*/ 	.byte	0x04, 0x17
        /*004a*/ 	.short	(.L_288 - .L_287)
.L_287:
        /*004c*/ 	.word	0x00000000
        /*0050*/ 	.short	0x0000
        /*0052*/ 	.short	0x0000
        /*0054*/ 	.byte	0x00, 0xf0, 0x21, 0x00


	//----- nvinfo : EIATTR_SPARSE_MMA_MASK
	.align		4
.L_288:
        /*0058*/ 	.byte	0x03, 0x50
        /*005a*/ 	.short	0x0000


	//----- nvinfo : EIATTR_MAXREG_COUNT
	.align		4
        /*005c*/ 	.byte	0x03, 0x1b
        /*005e*/ 	.short	0x00ff


	//----- nvinfo : EIATTR_MERCURY_ISA_VERSION
	.align		4
        /*0060*/ 	.byte	0x03, 0x5f
        /*0062*/ 	.short	0x0101


	//----- nvinfo : EIATTR_VRC_CTA_INIT_COUNT
	.align		4
        /*0064*/ 	.byte	0x02, 0x4a
	.zero		1
	.zero		1


	//----- nvinfo : EIATTR_EXIT_INSTR_OFFSETS
	.align		4
        /*0068*/ 	.byte	0x04, 0x1c
        /*006a*/ 	.short	(.L_290 - .L_289)


	//   ....[0]....
.L_289:
        /*006c*/ 	.word	0x00000140


	//   ....[1]....
        /*0070*/ 	.word	0x000014a0


	//   ....[2]....
        /*0074*/ 	.word	0x00001ef0


	//   ....[3]....
        /*0078*/ 	.word	0x00002070


	//   ....[4]....
        /*007c*/ 	.word	0x00002090


	//   ....[5]....
        /*0080*/ 	.word	0x000033f0


	//   ....[6]....
        /*0084*/ 	.word	0x00003bd0


	//   ....[7]....
        /*0088*/ 	.word	0x00003f70


	//   ....[8]....
        /*008c*/ 	.word	0x00004190


	//   ....[9]....
        /*0090*/ 	.word	0x000042a0


	//----- nvinfo : EIATTR_MAX_THREADS
	.align		4
.L_290:
        /*0094*/ 	.byte	0x04, 0x05
        /*0096*/ 	.short	(.L_292 - .L_291)
.L_291:
        /*0098*/ 	.word	0x00000080
        /*009c*/ 	.word	0x00000001
        /*00a0*/ 	.word	0x00000001


	//----- nvinfo : EIATTR_CRS_STACK_SIZE
	.align		4
.L_292:
        /*00a4*/ 	.byte	0x04, 0x1e
        /*00a6*/ 	.short	(.L_294 - .L_293)
.L_293:
        /*00a8*/ 	.word	0x00000000


	//----- nvinfo : EIATTR_CBANK_PARAM_SIZE
	.align		4
.L_294:
        /*00ac*/ 	.byte	0x03, 0x19
        /*00ae*/ 	.short	0x0040


	//----- nvinfo : EIATTR_PARAM_CBANK
	.align		4
        /*00b0*/ 	.byte	0x04, 0x0a
        /*00b2*/ 	.short	(.L_296 - .L_295)
	.align		4
.L_295:
        /*00b4*/ 	.word	index@(.nv.constant0._ZN3cub18CUB_300001_SM_10006detail9transform16transform_kernelINS2_10policy_hubILb1EN4cuda3std3__45tupleIJN6thrust24THRUST_300001_SM_1000_NS17counting_iteratorIiNSA_11use_defaultESC_SC_EEEEEE10policy1000El5saxpyNSA_6detail15normal_iteratorINSA_10device_ptrIfEEEEJSD_EEEvT0_iT1_T2_DpNS2_10kernel_argIT3_EE)
        /*00b8*/ 	.short	0x0380
        /*00ba*/ 	.short	0x0040


	//----- nvinfo : EIATTR_SW_WAR
	.align		4
.L_296:
        /*00bc*/ 	.byte	0x04, 0x36
        /*00be*/ 	.short	(.L_298 - .L_297)
.L_297:
        /*00c0*/ 	.word	0x00000008
.L_298:


//--------------------- .nv.info._ZN3cub18CUB_300001_SM_10006detail9transform16transform_kernelINS2_10policy_hubILb1EN4cuda3std3__45tupleIJN6thrust24THRUST_300001_SM_1000_NS17counting_iteratorIiNSA_11use_defaultESC_SC_EEEEEE10policy1000Ei5saxpyNSA_6detail15normal_iteratorINSA_10device_ptrIfEEEEJSD_EEEvT0_iT1_T2_DpNS2_10kernel_argIT3_EE --------------------------
	.section	.nv.info._ZN3cub18CUB_300001_SM_10006detail9transform16transform_kernelINS2_10policy_hubILb1EN4cuda3std3__45tupleIJN6thrust24THRUST_300001_SM_1000_NS17counting_iteratorIiNSA_11use_defaultESC_SC_EEEEEE10policy1000Ei5saxpyNSA_6detail15normal_iteratorINSA_10device_ptrIfEEEEJSD_EEEvT0_iT1_T2_DpNS2_10kernel_argIT3_EE,"",@"SHT_CUDA_INFO"
	.sectionflags	@""
	.align	4


	//----- nvinfo : EIATTR_CUDA_API_VERSION
	.align		4
        /*0000*/ 	.byte	0x04, 0x37
        /*0002*/ 	.short	(.L_300 - .L_299)
.L_299:
        /*0004*/ 	.word	0x00000082


	//----- nvinfo : EIATTR_KPARAM_INFO
	.align		4
.L_300:
        /*0008*/ 	.byte	0x04, 0x17
        /*000a*/ 	.short	(.L_302 - .L_301)
.L_301:
        /*000c*/ 	.word	0x00000000
        /*0010*/ 	.short	0x0004
        /*0012*/ 	.short	0x0028
        /*0014*/ 	.byte	0x00, 0xf0, 0x41, 0x00


	//----- nvinfo : EIATTR_KPARAM_INFO
	.align		4
.L_302:
        /*0018*/ 	.byte	0x04, 0x17
        /*001a*/ 	.short	(.L_304 - .L_303)
.L_303:
        /*001c*/ 	.word	0x00000000
        /*0020*/ 	.short	0x0003
        /*0022*/ 	.short	0x0020
        /*0024*/ 	.byte	0x00, 0xf0, 0x21, 0x00


	//----- nvinfo : EIATTR_KPARAM_INFO
	.align		4
.L_304:
        /*0028*/ 	.byte	0x04, 0x17
        /*002a*/ 	.short	(.L_306 - .L_305)
.L_305:
        /*002c*/ 	.word	0x00000000
        /*0030*/ 	.short	0x0002
        /*0032*/ 	.short	0x0008
        /*0034*/ 	.byte	0x00, 0xf0, 0x61, 0x00


	//----- nvinfo : EIATTR_KPARAM_INFO
	.align		4
.L_306:
        /*0038*/ 	.byte	0x04, 0x17
        /*003a*/ 	.short	(.L_308 - .L_307)
.L_307:
        /*003c*/ 	.word	0x00000000
        /*0040*/ 	.short	0x0001
        /*0042*/ 	.short	0x0004
        /*0044*/ 	.byte	0x00, 0xf0, 0x11, 0x00


	//----- nvinfo : EIATTR_KPARAM_INFO
	.align		4
.L_308:
        /*0048*/ 	.byte	0x04, 0x17
        /*004a*/ 	.short	(.L_310 - .L_309)
.L_309:
        /*004c*/ 	.word	0x00000000
        /*0050*/ 	.short	0x0000
        /*0052*/ 	.short	0x0000
        /*0054*/ 	.byte	0x00, 0xf0, 0x11, 0x00


	//----- nvinfo : EIATTR_SPARSE_MMA_MASK
	.align		4
.L_310:
        /*0058*/ 	.byte	0x03, 0x50
        /*005a*/ 	.short	0x0000


	//----- nvinfo : EIATTR_MAXREG_COUNT
	.align		4
        /*005c*/ 	.byte	0x03, 0x1b
        /*005e*/ 	.short	0x00ff


	//----- nvinfo : EIATTR_MERCURY_ISA_VERSION
	.align		4
        /*0060*/ 	.byte	0x03, 0x5f
        /*0062*/ 	.short	0x0101


	//----- nvinfo : EIATTR_VRC_CTA_INIT_COUNT
	.align		4
        /*0064*/ 	.byte	0x02, 0x4a
	.zero		1
	.zero		1


	//----- nvinfo : EIATTR_EXIT_INSTR_OFFSETS
	.align		4
        /*0068*/ 	.byte	0x04, 0x1c
        /*006a*/ 	.short	(.L_312 - .L_311)


	//   ....[0]....
.L_311:
        /*006c*/ 	.word	0x000000d0


	//   ....[1]....
        /*0070*/ 	.word	0x000013b0


	//   ....[2]....
        /*0074*/ 	.word	0x00001b40


	//   ....[3]....
        /*0078*/ 	.word	0x00001ef0


	//   ....[4]....
        /*007c*/ 	.word	0x00002110


	//   ....[5]....
        /*0080*/ 	.word	0x00002220


	//   ....[6]....
        /*0084*/ 	.word	0x00002240


	//   ....[7]....
        /*0088*/ 	.word	0x000035b0


	//   ....[8]....
        /*008c*/ 	.word	0x00003b50


	//   ....[9]....
        /*0090*/ 	.word	0x00003cb0


	//----- nvinfo : EIATTR_MAX_THREADS
	.align		4
.L_312:
        /*0094*/ 	.byte	0x04, 0x05
        /*0096*/ 	.short	(.L_314 - .L_313)
.L_313:
        /*0098*/ 	.word	0x00000080
        /*009c*/ 	.word	0x00000001
        /*00a0*/ 	.word	0x00000001


	//----- nvinfo : EIATTR_CRS_STACK_SIZE
	.align		4
.L_314:
        /*00a4*/ 	.byte	0x04, 0x1e
        /*00a6*/ 	.short	(.L_316 - .L_315)
.L_315:
        /*00a8*/ 	.word	0x00000000


	//----- nvinfo : EIATTR_CBANK_PARAM_SIZE
	.align		4
.L_316:
        /*00ac*/ 	.byte	0x03, 0x19
        /*00ae*/ 	.short	0x0038


	//----- nvinfo : EIATTR_PARAM_CBANK
	.align		4
        /*00b0*/ 	.byte	0x04, 0x0a
        /*00b2*/ 	.short	(.L_318 - .L_317)
	.align		4
.L_317:
        /*00b4*/ 	.word	index@(.nv.constant0._ZN3cub18CUB_300001_SM_10006detail9transform16transform_kernelINS2_10policy_hubILb1EN4cuda3std3__45tupleIJN6thrust24THRUST_300001_SM_1000_NS17counting_iteratorIiNSA_11use_defaultESC_SC_EEEEEE10policy1000Ei5saxpyNSA_6detail15normal_iteratorINSA_10device_ptrIfEEEEJSD_EEEvT0_iT1_T2_DpNS2_10kernel_argIT3_EE)
        /*00b8*/ 	.short	0x0380
        /*00ba*/ 	.short	0x0038


	//----- nvinfo : EIATTR_SW_WAR
	.align		4
.L_318:
        /*00bc*/ 	.byte	0x04, 0x36
        /*00be*/ 	.short	(.L_320 - .L_319)
.L_319:
        /*00c0*/ 	.word	0x00000008
.L_320:


//--------------------- .nv.info._ZN3cub18CUB_300001_SM_10006detail8for_each13static_kernelINS2_12policy_hub_t12policy_500_tEmN6thrust24THRUST_300001_SM_1000_NS8cuda_cub20__uninitialized_fill7functorINS7_10device_ptrIiEEiEEEEvT0_T1_ --------------------------
	.section	.nv.info._ZN3cub18CUB_300001_SM_10006detail8for_each13static_kernelINS2_12policy_hub_t12policy_500_tEmN6thrust24THRUST_300001_SM_1000_NS8cuda_cub20__uninitialized_fill7functorINS7_10device_ptrIiEEiEEEEvT0_T1_,"",@"SHT_CUDA_INFO"
	.sectionflags	@""
	.align	4


	//----- nvinfo : EIATTR_CUDA_API_VERSION
	.align		4
        /*0000*/ 	.byte	0x04, 0x37
        /*0002*/ 	.short	(.L_322 - .L_321)
.L_321:
        /*0004*/ 	.word	0x00000082


	//----- nvinfo : EIATTR_KPARAM_INFO
	.align		4
.L_322:
        /*0008*/ 	.byte	0x04, 0x17
        /*000a*/ 	.short	(.L_324 - .L_323)
.L_323:
        /*000c*/ 	.word	0x00000000
        /*0010*/ 	.short	0x0001
        /*0012*/ 	.short	0x0008
        /*0014*/ 	.byte	0x00, 0xf0, 0x41, 0x00


	//----- nvinfo : EIATTR_KPARAM_INFO
	.align		4
.L_324:
        /*0018*/ 	.byte	0x04, 0x17
        /*001a*/ 	.short	(.L_326 - .L_325)
.L_325:
        /*001c*/ 	.word	0x00000000
        /*0020*/ 	.short	0x0000
        /*0022*/ 	.short	0x0000
        /*0024*/ 	.byte	0x00, 0xf0, 0x21, 0x00


	//----- nvinfo : EIATTR_SPARSE_MMA_MASK
	.align		4
.L_326:
        /*0028*/ 	.byte	0x03, 0x50
        /*002a*/ 	.short	0x0000


	//----- nvinfo : EIATTR_MAXREG_COUNT
	.align		4
        /*002c*/ 	.byte	0x03, 0x1b
        /*002e*/ 	.short	0x00ff


	//----- nvinfo : EIATTR_MERCURY_ISA_VERSION
	.align		4
        /*0030*/ 	.byte	0x03, 0x5f
        /*0032*/ 	.short	0x0101


	//----- nvinfo : EIATTR_VRC_CTA_INIT_COUNT
	.align		4
        /*0034*/ 	.byte	0x02, 0x4a
	.zero		1
	.zero		1


	//----- nvinfo : EIATTR_EXIT_INSTR_OFFSETS
	.align		4
        /*0038*/ 	.byte	0x04, 0x1c
        /*003a*/ 	.short	(.L_328 - .L_327)


	//   ....[0]....
.L_327:
        /*003c*/ 	.word	0x00000130


	//   ....[1]....
        /*0040*/ 	.word	0x00000230


	//   ....[2]....
        /*0044*/ 	.word	0x00000260


	//----- nvinfo : EIATTR_MAX_THREADS
	.align		4
.L_328:
        /*0048*/ 	.byte	0x04, 0x05
        /*004a*/ 	.short	(.L_330 - .L_329)
.L_329:
        /*004c*/ 	.word	0x00000100
        /*0050*/ 	.word	0x00000001
        /*0054*/ 	.word	0x00000001


	//----- nvinfo : EIATTR_CBANK_PARAM_SIZE
	.align		4
.L_330:
        /*0058*/ 	.byte	0x03, 0x19
        /*005a*/ 	.short	0x0018


	//----- nvinfo : EIATTR_PARAM_CBANK
	.align		4
        /*005c*/ 	.byte	0x04, 0x0a
        /*005e*/ 	.short	(.L_332 - .L_331)
	.align		4
.L_331:
        /*0060*/ 	.word	index@(.nv.constant0._ZN3cub18CUB_300001_SM_10006detail8for_each13static_kernelINS2_12policy_hub_t12policy_500_tEmN6thrust24THRUST_300001_SM_1000_NS8cuda_cub20__uninitialized_fill7functorINS7_10device_ptrIiEEiEEEEvT0_T1_)
        /*0064*/ 	.short	0x0380
        /*0066*/ 	.short	0x0018


	//----- nvinfo : EIATTR_SW_WAR
	.align		4
.L_332:
        /*0068*/ 	.byte	0x04, 0x36
        /*006a*/ 	.short	(.L_334 - .L_333)
.L_333:
        /*006c*/ 	.word	0x00000008
.L_334:


//--------------------- .nv.info._ZN3cub18CUB_300001_SM_10006detail8for_each13static_kernelINS2_12policy_hub_t12policy_500_tEmN6thrust24THRUST_300001_SM_1000_NS8cuda_cub20__uninitialized_fill7functorINS7_10device_ptrIfEEfEEEEvT0_T1_ --------------------------
	.section	.nv.info._ZN3cub18CUB_300001_SM_10006detail8for_each13static_kernelINS2_12policy_hub_t12policy_500_tEmN6thrust24THRUST_300001_SM_1000_NS8cuda_cub20__uninitialized_fill7functorINS7_10device_ptrIfEEfEEEEvT0_T1_,"",@"SHT_CUDA_INFO"
	.sectionflags	@""
	.align	4


	//----- nvinfo : EIATTR_CUDA_API_VERSION
	.align		4
        /*0000*/ 	.byte	0x04, 0x37
        /*0002*/ 	.short	(.L_336 - .L_335)
.L_335:
        /*0004*/ 	.word	0x00000082


	//----- nvinfo : EIATTR_KPARAM_INFO
	.align		4
.L_336:
        /*0008*/ 	.byte	0x04, 0x17
        /*000a*/ 	.short	(.L_338 - .L_337)
.L_337:
        /*000c*/ 	.word	0x00000000
        /*0010*/ 	.short	0x0001
        /*0012*/ 	.short	0x0008
        /*0014*/ 	.byte	0x00, 0xf0, 0x41, 0x00


	//----- nvinfo : EIATTR_KPARAM_INFO
	.align		4
.L_338:
        /*0018*/ 	.byte	0x04, 0x17
        /*001a*/ 	.short	(.L_340 - .L_339)
.L_339:
        /*001c*/ 	.word	0x00000000
        /*0020*/ 	.short	0x0000
        /*0022*/ 	.short	0x0000
        /*0024*/ 	.byte	0x00, 0xf0, 0x21, 0x00


	//----- nvinfo : EIATTR_SPARSE_MMA_MASK
	.align		4
.L_340:
        /*0028*/ 	.byte	0x03, 0x50
        /*002a*/ 	.short	0x0000


	//----- nvinfo : EIATTR_MAXREG_COUNT
	.align		4
        /*002c*/ 	.byte	0x03, 0x1b
        /*002e*/ 	.short	0x00ff


	//----- nvinfo : EIATTR_MERCURY_ISA_VERSION
	.align		4
        /*0030*/ 	.byte	0x03, 0x5f
        /*0032*/ 	.short	0x0101


	//----- nvinfo : EIATTR_VRC_CTA_INIT_COUNT
	.align		4
        /*0034*/ 	.byte	0x02, 0x4a
	.zero		1
	.zero		1


	//----- nvinfo : EIATTR_EXIT_INSTR_OFFSETS
	.align		4
        /*0038*/ 	.byte	0x04, 0x1c
        /*003a*/ 	.short	(.L_342 - .L_341)


	//   ....[0]....
.L_341:
        /*003c*/ 	.word	0x00000130


	//   ....[1]....
        /*0040*/ 	.word	0x00000230


	//   ....[2]....
        /*0044*/ 	.word	0x00000260


	//----- nvinfo : EIATTR_MAX_THREADS
	.align		4
.L_342:
        /*0048*/ 	.byte	0x04, 0x05
        /*004a*/ 	.short	(.L_344 - .L_343)
.L_343:
        /*004c*/ 	.word	0x00000100
        /*0050*/ 	.word	0x00000001
        /*0054*/ 	.word	0x00000001


	//----- nvinfo : EIATTR_CBANK_PARAM_SIZE
	.align		4
.L_344:
        /*0058*/ 	.byte	0x03, 0x19
        /*005a*/ 	.short	0x0018


	//----- nvinfo : EIATTR_PARAM_CBANK
	.align		4
        /*005c*/ 	.byte	0x04, 0x0a
        /*005e*/ 	.short	(.L_346 - .L_345)
	.align		4
.L_345:
        /*0060*/ 	.word	index@(.nv.constant0._ZN3cub18CUB_300001_SM_10006detail8for_each13static_kernelINS2_12policy_hub_t12policy_500_tEmN6thrust24THRUST_300001_SM_1000_NS8cuda_cub20__uninitialized_fill7functorINS7_10device_ptrIfEEfEEEEvT0_T1_)
        /*0064*/ 	.short	0x0380
        /*0066*/ 	.short	0x0018


	//----- nvinfo : EIATTR_SW_WAR
	.align		4
.L_346:
        /*0068*/ 	.byte	0x04, 0x36
        /*006a*/ 	.short	(.L_348 - .L_347)
.L_347:
        /*006c*/ 	.word	0x00000008
.L_348:


//--------------------- .nv.info._ZN3cub18CUB_300001_SM_10006detail11EmptyKernelIvEEvv --------------------------
	.section	.nv.info._ZN3cub18CUB_300001_SM_10006detail11EmptyKernelIvEEvv,"",@"SHT_CUDA_INFO"
	.sectionflags	@""
	.align	4


	//----- nvinfo : EIATTR_CUDA_API_VERSION
	.align		4
        /*0000*/ 	.byte	0x04, 0x37
        /*0002*/ 	.short	(.L_350 - .L_349)
.L_349:
        /*0004*/ 	.word	0x00000082


	//----- nvinfo : EIATTR_SPARSE_MMA_MASK
	.align		4
.L_350:
        /*0008*/ 	.byte	0x03, 0x50
        /*000a*/ 	.short	0x0000


	//----- nvinfo : EIATTR_MAXREG_COUNT
	.align		4
        /*000c*/ 	.byte	0x03, 0x1b
        /*000e*/ 	.short	0x00ff


	//----- nvinfo : EIATTR_MERCURY_ISA_VERSION
	.align		4
        /*0010*/ 	.byte	0x03, 0x5f
        /*0012*/ 	.short	0x0101


	//----- nvinfo : EIATTR_VRC_CTA_INIT_COUNT
	.align		4
        /*0014*/ 	.byte	0x02, 0x4a
	.zero		1
	.zero		1


	//----- nvinfo : EIATTR_EXIT_INSTR_OFFSETS
	.align		4
        /*0018*/ 	.byte	0x04, 0x1c
        /*001a*/ 	.short	(.L_352 - .L_351)


	//   ....[0]....
.L_351:
        /*001c*/ 	.word	0x00000010


	//----- nvinfo : EIATTR_SW_WAR
	.align		4
.L_352:
        /*0020*/ 	.byte	0x04, 0x36
        /*0022*/ 	.short	(.L_354 - .L_353)
.L_353:
        /*0024*/ 	.word	0x00000008
.L_354:


//--------------------- .nv.callgraph             --------------------------
	.section	.nv.callgraph,"",@"SHT_CUDA_CALLGRAPH"
	.align	4
	.sectionentsize	8
	.align		4
        /*0000*/ 	.word	0x00000000
	.align		4
        /*0004*/ 	.word	0xffffffff
	.align		4
        /*0008*/ 	.word	0x00000000
	.align		4
        /*000c*/ 	.word	0xfffffffe
	.align		4
        /*0010*/ 	.word	0x00000000
	.align		4
        /*0014*/ 	.word	0xfffffffd
	.align		4
        /*0018*/ 	.word	0x00000000
	.align		4
        /*001c*/ 	.word	0xfffffffc


//--------------------- .nv.constant4             --------------------------
	.section	.nv.constant4,"a",@progbits
	.align	8
	.align		8
.nv.constant4:
        /*0000*/ 	.dword	_ZN34_INTERNAL_d4b0e18a_4_k_cu_1b0525de4cuda3std3__45__cpo5beginE
	.align		8
        /*0008*/ 	.dword	_ZN34_INTERNAL_d4b0e18a_4_k_cu_1b0525de4cuda3std3__45__cpo3endE
	.align		8
        /*0010*/ 	.dword	_ZN34_INTERNAL_d4b0e18a_4_k_cu_1b0525de4cuda3std3__45__cpo6cbeginE
	.align		8
        /*0018*/ 	.dword	_ZN34_INTERNAL_d4b0e18a_4_k_cu_1b0525de4cuda3std3__45__cpo4cendE
	.align		8
        /*0020*/ 	.dword	_ZN34_INTERNAL_d4b0e18a_4_k_cu_1b0525de4cuda3std3__45__cpo6rbeginE
	.align		8
        /*0028*/ 	.dword	_ZN34_INTERNAL_d4b0e18a_4_k_cu_1b0525de4cuda3std3__45__cpo4rendE
	.align		8
        /*0030*/ 	.dword	_ZN34_INTERNAL_d4b0e18a_4_k_cu_1b0525de4cuda3std3__45__cpo7crbeginE
	.align		8
        /*0038*/ 	.dword	_ZN34_INTERNAL_d4b0e18a_4_k_cu_1b0525de4cuda3std3__45__cpo5crendE
	.align		8
        /*0040*/ 	.dword	_ZN34_INTERNAL_d4b0e18a_4_k_cu_1b0525de4cuda3std3__436_GLOBAL__N__d4b0e18a_4_k_cu_1b0525de6ignoreE
	.align		8
        /*0048*/ 	.dword	_ZN34_INTERNAL_d4b0e18a_4_k_cu_1b0525de4cuda3std3__419piecewise_constructE
	.align		8
        /*0050*/ 	.dword	_ZN34_INTERNAL_d4b0e18a_4_k_cu_1b0525de4cuda3std3__48in_placeE
	.align		8
        /*0058*/ 	.dword	_ZN34_INTERNAL_d4b0e18a_4_k_cu_1b0525de4cuda3std3__420unreachable_sentinelE
	.align		8
        /*0060*/ 	.dword	_ZN34_INTERNAL_d4b0e18a_4_k_cu_1b0525de4cuda3std3__47nulloptE
	.align		8
        /*0068*/ 	.dword	_ZN34_INTERNAL_d4b0e18a_4_k_cu_1b0525de4cuda3std3__48unexpectE
	.align		8
        /*0070*/ 	.dword	_ZN34_INTERNAL_d4b0e18a_4_k_cu_1b0525de4cuda3std6ranges3__45__cpo4swapE
	.align		8
        /*0078*/ 	.dword	_ZN34_INTERNAL_d4b0e18a_4_k_cu_1b0525de4cuda3std6ranges3__45__cpo9iter_moveE
	.align		8
        /*0080*/ 	.dword	_ZN34_INTERNAL_d4b0e18a_4_k_cu_1b0525de4cuda3std6ranges3__45__cpo5beginE
	.align		8
        /*0088*/ 	.dword	_ZN34_INTERNAL_d4b0e18a_4_k_cu_1b0525de4cuda3std6ranges3__45__cpo3endE
	.align		8
        /*0090*/ 	.dword	_ZN34_INTERNAL_d4b0e18a_4_k_cu_1b0525de4cuda3std6ranges3__45__cpo6cbeginE
	.align		8
        /*0098*/ 	.dword	_ZN34_INTERNAL_d4b0e18a_4_k_cu_1b0525de4cuda3std6ranges3__45__cpo4cendE
	.align		8
        /*00a0*/ 	.dword	_ZN34_INTERNAL_d4b0e18a_4_k_cu_1b0525de4cuda3std6ranges3__45__cpo7advanceE
	.align		8
        /*00a8*/ 	.dword	_ZN34_INTERNAL_d4b0e18a_4_k_cu_1b0525de4cuda3std6ranges3__45__cpo9iter_swapE
	.align		8
        /*00b0*/ 	.dword	_ZN34_INTERNAL_d4b0e18a_4_k_cu_1b0525de4cuda3std6ranges3__45__cpo4nextE
	.align		8
        /*00b8*/ 	.dword	_ZN34_INTERNAL_d4b0e18a_4_k_cu_1b0525de4cuda3std6ranges3__45__cpo4prevE
	.align		8
        /*00c0*/ 	.dword	_ZN34_INTERNAL_d4b0e18a_4_k_cu_1b0525de4cuda3std6ranges3__45__cpo4dataE
	.align		8
        /*00c8*/ 	.dword	_ZN34_INTERNAL_d4b0e18a_4_k_cu_1b0525de4cuda3std6ranges3__45__cpo5cdataE
	.align		8
        /*00d0*/ 	.dword	_ZN34_INTERNAL_d4b0e18a_4_k_cu_1b0525de4cuda3std6ranges3__45__cpo4sizeE
	.align		8
        /*00d8*/ 	.dword	_ZN34_INTERNAL_d4b0e18a_4_k_cu_1b0525de4cuda3std6ranges3__45__cpo5ssizeE
	.align		8
        /*00e0*/ 	.dword	_ZN34_INTERNAL_d4b0e18a_4_k_cu_1b0525de4cuda3std6ranges3__45__cpo8distanceE
	.align		8
        /*00e8*/ 	.dword	_ZN34_INTERNAL_d4b0e18a_4_k_cu_1b0525de6thrust24THRUST_300001_SM_1000_NS8cuda_cub3parE
	.align		8
        /*00f0*/ 	.dword	_ZN34_INTERNAL_d4b0e18a_4_k_cu_1b0525de6thrust24THRUST_300001_SM_1000_NS8cuda_cub10par_nosyncE
	.align		8
        /*00f8*/ 	.dword	_ZN34_INTERNAL_d4b0e18a_4_k_cu_1b0525de6thrust24THRUST_300001_SM_1000_NS6system6detail10sequential3seqE
	.align		8
        /*0100*/ 	.dword	_ZN34_INTERNAL_d4b0e18a_4_k_cu_1b0525de6thrust24THRUST_300001_SM_1000_NS12placeholders2_1E
	.align		8
        /*0108*/ 	.dword	_ZN34_INTERNAL_d4b0e18a_4_k_cu_1b0525de6thrust24THRUST_300001_SM_1000_NS12placeholders2_2E
	.align		8
        /*0110*/ 	.dword	_ZN34_INTERNAL_d4b0e18a_4_k_cu_1b0525de6thrust24THRUST_300001_SM_1000_NS12placeholders2_3E
	.align		8
        /*0118*/ 	.dword	_ZN34_INTERNAL_d4b0e18a_4_k_cu_1b0525de6thrust24THRUST_300001_SM_1000_NS12placeholders2_4E
	.align		8
        /*0120*/ 	.dword	_ZN34_INTERNAL_d4b0e18a_4_k_cu_1b0525de6thrust24THRUST_300001_SM_1000_NS12placeholders2_5E
	.align		8
        /*0128*/ 	.dword	_ZN34_INTERNAL_d4b0e18a_4_k_cu_1b0525de6thrust24THRUST_300001_SM_1000_NS12placeholders2_6E
	.align		8
        /*0130*/ 	.dword	_ZN34_INTERNAL_d4b0e18a_4_k_cu_1b0525de6thrust24THRUST_300001_SM_1000_NS12placeholders2_7E
	.align		8
        /*0138*/ 	.dword	_ZN34_INTERNAL_d4b0e18a_4_k_cu_1b0525de6thrust24THRUST_300001_SM_1000_NS12placeholders2_8E
	.align		8
        /*0140*/ 	.dword	_ZN34_INTERNAL_d4b0e18a_4_k_cu_1b0525de6thrust24THRUST_300001_SM_1000_NS12placeholders2_9E
	.align		8
        /*0148*/ 	.dword	_ZN34_INTERNAL_d4b0e18a_4_k_cu_1b0525de6thrust24THRUST_300001_SM_1000_NS12placeholders3_10E
	.align		8
        /*0150*/ 	.dword	_ZN34_INTERNAL_d4b0e18a_4_k_cu_1b0525de6thrust24THRUST_300001_SM_1000_NS3seqE


//--------------------- .text._ZN3cub18CUB_300001_SM_10006detail6reduce28DeviceReduceSingleTileKernelINS2_10policy_hubIfyN4cuda3__47minimumIfEEE10Policy1000EPfSB_iS8_ffNS5_3std3__410__identityEEEvT0_T1_T2_T3_T4_T6_ --------------------------
	.section	.text._ZN3cub18CUB_300001_SM_10006detail6reduce28DeviceReduceSingleTileKernelINS2_10policy_hubIfyN4cuda3__47minimumIfEEE10Policy1000EPfSB_iS8_ffNS5_3std3__410__identityEEEvT0_T1_T2_T3_T4_T6_,"ax",@progbits
	.align	128
        .global         _ZN3cub18CUB_300001_SM_10006detail6reduce28DeviceReduceSingleTileKernelINS2_10policy_hubIfyN4cuda3__47minimumIfEEE10Policy1000EPfSB_iS8_ffNS5_3std3__410__identityEEEvT0_T1_T2_T3_T4_T6_
        .type           _ZN3cub18CUB_300001_SM_10006detail6reduce28DeviceReduceSingleTileKernelINS2_10policy_hubIfyN4cuda3__47minimumIfEEE10Policy1000EPfSB_iS8_ffNS5_3std3__410__identityEEEvT0_T1_T2_T3_T4_T6_,@function
        .size           _ZN3cub18CUB_300001_SM_10006detail6reduce28DeviceReduceSingleTileKernelINS2_10policy_hubIfyN4cuda3__47minimumIfEEE10Policy1000EPfSB_iS8_ffNS5_3std3__410__identityEEEvT0_T1_T2_T3_T4_T6_,(.L_x_321 - _ZN3cub18CUB_300001_SM_10006detail6reduce28DeviceReduceSingleTileKernelINS2_10policy_hubIfyN4cuda3__47minimumIfEEE10Policy1000EPfSB_iS8_ffNS5_3std3__410__identityEEEvT0_T1_T2_T3_T4_T6_)
        .other          _ZN3cub18CUB_300001_SM_10006detail6reduce28DeviceReduceSingleTileKernelINS2_10policy_hubIfyN4cuda3__47minimumIfEEE10Policy1000EPfSB_iS8_ffNS5_3std3__410__identityEEEvT0_T1_T2_T3_T4_T6_,@"STO_CUDA_ENTRY STV_DEFAULT"
_ZN3cub18CUB_300001_SM_10006detail6reduce28DeviceReduceSingleTileKernelINS2_10policy_hubIfyN4cuda3__47minimumIfEEE10Policy1000EPfSB_iS8_ffNS5_3std3__410__identityEEEvT0_T1_T2_T3_T4_T6_:
.text._ZN3cub18CUB_300001_SM_10006detail6reduce28DeviceReduceSingleTileKernelINS2_10policy_hubIfyN4cuda3__47minimumIfEEE10Policy1000EPfSB_iS8_ffNS5_3std3__410__identityEEEvT0_T1_T2_T3_T4_T6_:
[----:B------:R-:W-:Y:S01]  /*0000*/  LDC R1, c[0x0][0x37c] ;  /* 0x0000df00ff017b82 */ /* 0x000fe20000000800 */
[----:B------:R-:W0:Y:S01]  /*0010*/  LDCU UR4, c[0x0][0x390] ;  /* 0x00007200ff0477ac */ /* 0x000e220008000800 */
[----:B------:R-:W1:Y:S01]  /*0020*/  LDCU.64 UR6, c[0x0][0x358] ;  /* 0x00006b00ff0677ac */ /* 0x000e620008000a00 */
[----:B0-----:R-:W-:-:S05]  /*0030*/  IMAD.U32 R20, RZ, RZ, UR4 ;  /* 0x00000004ff147e24 */ /* 0x001fca000f8e00ff */
[----:B------:R-:W-:-:S13]  /*0040*/  ISETP.NE.AND P0, PT, R20, RZ, PT ;  /* 0x000000ff1400720c */ /* 0x000fda0003f05270 */
[----:B-1----:R-:W-:Y:S05]  /*0050*/  @P0 BRA `(.L_x_0) ;  /* 0x00000000001c0947 */ /* 0x002fea0003800000 */
[----:B------:R-:W0:Y:S02]  /*0060*/  S2R R0, SR_TID.X ;  /* 0x0000000000007919 */ /* 0x000e240000002100 */
[----:B0-----:R-:W-:-:S13]  /*0070*/  ISETP.NE.AND P0, PT, R0, RZ, PT ;  /* 0x000000ff0000720c */ /* 0x001fda0003f05270 */
[----:B------:R-:W-:Y:S05]  /*0080*/  @P0 EXIT ;  /* 0x000000000000094d */ /* 0x000fea0003800000 */
[----:B------:R-:W0:Y:S08]  /*0090*/  LDC R5, c[0x0][0x398] ;  /* 0x0000e600ff057b82 */ /* 0x000e300000000800 */
[----:B------:R-:W0:Y:S02]  /*00a0*/  LDC.64 R2, c[0x0][0x388] ;  /* 0x0000e200ff027b82 */ /* 0x000e240000000a00 */
[----:B0-----:R-:W-:Y:S01]  /*00b0*/  STG.E desc[UR6][R2.64], R5 ;  /* 0x0000000502007986 */ /* 0x001fe2000c101906 */
[----:B------:R-:W-:Y:S05]  /*00c0*/  EXIT ;  /* 0x000000000000794d */ /* 0x000fea0003800000 */
.L_x_0:
[----:B------:R-:W0:Y:S01]  /*00d0*/  LDCU UR4, c[0x0][0x380] ;  /* 0x00007000ff0477ac */ /* 0x000e220008000800 */
[----:B------:R-:W-:Y:S01]  /*00e0*/  BSSY.RECONVERGENT B0, `(.L_x_1) ;  /* 0x00004c0000007945 */ /* 0x000fe20003800200 */
[----:B0-----:R-:W-:-:S09]  /*00f0*/  ULOP3.LUT UP0, URZ, UR4, 0xf, URZ, 0xc0, !UPT ;  /* 0x0000000f04ff7892 */ /* 0x001fd2000f80c0ff */
[----:B------:R-:W-:Y:S05]  /*0100*/  BRA.U UP0, `(.L_x_2) ;  /* 0x00000025004c7547 */ /* 0x000fea000b800000 */
[----:B------:R-:W-:-:S13]  /*0110*/  ISETP.GT.AND P0, PT, R20, 0xfff, PT ;  /* 0x00000fff1400780c */ /* 0x000fda0003f04270 */
[----:B------:R-:W-:Y:S05]  /*0120*/  @P0 BRA `(.L_x_3) ;  /* 0x00000010007c0947 */ /* 0x000fea0003800000 */
[----:B------:R-:W0:Y:S01]  /*0130*/  S2R R7, SR_TID.X ;  /* 0x0000000000077919 */ /* 0x000e220000002100 */
[----:B------:R-:W-:Y:S01]  /*0140*/  BSSY.RECONVERGENT B1, `(.L_x_4) ;  /* 0x0000009000017945 */ /* 0x000fe20003800200 */
[----:B------:R-:W-:Y:S01]  /*0150*/  IMAD.MOV.U32 R0, RZ, RZ, RZ ;  /* 0x000000ffff007224 */ /* 0x000fe200078e00ff */
[----:B0-----:R-:W-:Y:S01]  /*0160*/  ISETP.GE.AND P0, PT, R7, R20, PT ;  /* 0x000000140700720c */ /* 0x001fe20003f06270 */
[----:B------:R-:W-:-:S12]  /*0170*/  IMAD.MOV.U32 R9, RZ, RZ, R7 ;  /* 0x000000ffff097224 */ /* 0x000fd800078e0007 */
[----:B------:R-:W-:Y:S05]  /*0180*/  @P0 BRA `(.L_x_5) ;  /* 0x0000000000100947 */ /* 0x000fea0003800000 */
[----:B------:R-:W0:Y:S02]  /*0190*/  LDC.64 R2, c[0x0][0x380] ;  /* 0x0000e000ff027b82 */ /* 0x000e240000000a00 */
[----:B0-----:R-:W-:-:S05]  /*01a0*/  IMAD.WIDE.U32 R2, R7, 0x4, R2 ;  /* 0x0000000407027825 */ /* 0x001fca00078e0002 */
[----:B------:R0:W5:Y:S01]  /*01b0*/  LDG.E.CONSTANT R0, desc[UR6][R2.64] ;  /* 0x0000000602007981 */ /* 0x000162000c1e9900 */
[----:B------:R-:W-:-:S07]  /*01c0*/  VIADD R9, R7, 0x100 ;  /* 0x0000010007097836 */ /* 0x000fce0000000000 */
.L_x_5:
[----:B------:R-:W-:Y:S05]  /*01d0*/  BSYNC.RECONVERGENT B1 ;  /* 0x0000000000017941 */ /* 0x000fea0003800200 */
.L_x_4:
[----:B------:R-:W-:Y:S01]  /*01e0*/  ISETP.GE.AND P0, PT, R9, R20, PT ;  /* 0x000000140900720c */ /* 0x000fe20003f06270 */
[----:B------:R-:W-:-:S12]  /*01f0*/  BSSY.RECONVERGENT B1, `(.L_x_6) ;  /* 0x0000091000017945 */ /* 0x000fd80003800200 */
[----:B------:R-:W-:Y:S05]  /*0200*/  @P0 BRA `(.L_x_7) ;  /* 0x00000008003c0947 */ /* 0x000fea0003800000 */
[----:B0-----:R-:W-:Y:S01]  /*0210*/  LOP3.LUT R3, RZ, R9, RZ, 0x33, !PT ;  /* 0x00000009ff037212 */ /* 0x001fe200078e33ff */
[----:B------:R-:W-:Y:S04]  /*0220*/  BSSY.RECONVERGENT B2, `(.L_x_8) ;  /* 0x0000016000027945 */ /* 0x000fe80003800200 */
[----:B------:R-:W-:-:S05]  /*0230*/  IMAD.IADD R4, R3, 0x1, R20 ;  /* 0x0000000103047824 */ /* 0x000fca00078e0214 */
[C---:B------:R-:W-:Y:S02]  /*0240*/  LOP3.LUT R2, R4.reuse, 0x300, RZ, 0xc0, !PT ;  /* 0x0000030004027812 */ /* 0x040fe400078ec0ff */
[----:B------:R-:W-:Y:S02]  /*0250*/  ISETP.GE.U32.AND P0, PT, R4, 0x300, PT ;  /* 0x000003000400780c */ /* 0x000fe40003f06070 */
[----:B------:R-:W-:-:S13]  /*0260*/  ISETP.NE.AND P1, PT, R2, 0x300, PT ;  /* 0x000003000200780c */ /* 0x000fda0003f25270 */
[----:B------:R-:W-:Y:S05]  /*0270*/  @!P1 BRA `(.L_x_9) ;  /* 0x0000000000409947 */ /* 0x000fea0003800000 */
[----:B------:R-:W0:Y:S01]  /*0280*/  LDC.64 R2, c[0x0][0x380] ;  /* 0x0000e000ff027b82 */ /* 0x000e220000000a00 */
[----:B------:R-:W-:-:S04]  /*0290*/  LEA.HI R4, R4, 0x1, RZ, 0x18 ;  /* 0x0000000104047811 */ /* 0x000fc800078fc0ff */
[----:B------:R-:W-:-:S05]  /*02a0*/  LOP3.LUT R4, R4, 0x3, RZ, 0xc0, !PT ;  /* 0x0000000304047812 */ /* 0x000fca00078ec0ff */
[----:B------:R-:W-:Y:S02]  /*02b0*/  IMAD.MOV R4, RZ, RZ, -R4 ;  /* 0x000000ffff047224 */ /* 0x000fe400078e0a04 */
[----:B0-----:R-:W-:-:S04]  /*02c0*/  IMAD.WIDE.U32 R2, R9, 0x4, R2 ;  /* 0x0000000409027825 */ /* 0x001fc800078e0002 */
[----:B------:R-:W-:-:S07]  /*02d0*/  IMAD.MOV.U32 R5, RZ, RZ, R3 ;  /* 0x000000ffff057224 */ /* 0x000fce00078e0003 */
.L_x_10:
[----:B------:R-:W-:-:S06]  /*02e0*/  IMAD.MOV.U32 R3, RZ, RZ, R5 ;  /* 0x000000ffff037224 */ /* 0x000fcc00078e0005 */
[----:B------:R0:W2:Y:S01]  /*02f0*/  LDG.E.CONSTANT R3, desc[UR6][R2.64] ;  /* 0x0000000602037981 */ /* 0x0000a2000c1e9900 */
[----:B------:R-:W-:Y:S02]  /*0300*/  VIADD R4, R4, 0x1 ;  /* 0x0000000104047836 */ /* 0x000fe40000000000 */
[----:B------:R-:W-:-:S03]  /*0310*/  VIADD R9, R9, 0x100 ;  /* 0x0000010009097836 */ /* 0x000fc60000000000 */
[----:B------:R-:W-:Y:S02]  /*0320*/  ISETP.NE.AND P2, PT, R4, RZ, PT ;  /* 0x000000ff0400720c */ /* 0x000fe40003f45270 */
[----:B0-----:R-:W-:-:S05]  /*0330*/  IADD3 R2, P3, PT, R2, 0x400, RZ ;  /* 0x0000040002027810 */ /* 0x001fca0007f7e0ff */
[----:B------:R-:W-:Y:S01]  /*0340*/  IMAD.X R5, RZ, RZ, R5, P3 ;  /* 0x000000ffff057224 */ /* 0x000fe200018e0605 */
[----:B--2--5:R-:W-:-:S04]  /*0350*/  FSETP.GEU.AND P1, PT, R0, R3, PT ;  /* 0x000000030000720b */ /* 0x024fc80003f2e000 */
[----:B------:R-:W-:Y:S01]  /*0360*/  FSEL R0, R0, R3, !P1 ;  /* 0x0000000300007208 */ /* 0x000fe20004800000 */
[----:B------:R-:W-:Y:S08]  /*0370*/  @P2 BRA `(.L_x_10) ;  /* 0xfffffffc00d82947 */ /* 0x000ff0000383ffff */
.L_x_9:
[----:B------:R-:W-:Y:S05]  /*0380*/  BSYNC.RECONVERGENT B2 ;  /* 0x0000000000027941 */ /* 0x000fea0003800200 */
.L_x_8:
[----:B------:R-:W-:Y:S05]  /*0390*/  @!P0 BRA `(.L_x_7) ;  /* 0x0000000400d88947 */ /* 0x000fea0003800000 */
[----:B------:R-:W-:Y:S01]  /*03a0*/  IMAD.IADD R2, R20, 0x1, -R9 ;  /* 0x0000000114027824 */ /* 0x000fe200078e0a09 */
[----:B------:R-:W-:Y:S01]  /*03b0*/  BSSY.RECONVERGENT B2, `(.L_x_11) ;  /* 0x0000041000027945 */ /* 0x000fe20003800200 */
[----:B------:R-:W-:-:S03]  /*03c0*/  PLOP3.LUT P0, PT, PT, PT, PT, 0x80, 0x8 ;  /* 0x000000000008781c */ /* 0x000fc60003f0f070 */
[----:B------:R-:W-:-:S13]  /*03d0*/  ISETP.GT.AND P1, PT, R2, 0xc00, PT ;  /* 0x00000c000200780c */ /* 0x000fda0003f24270 */
[----:B------:R-:W-:Y:S05]  /*03e0*/  @!P1 BRA `(.L_x_12) ;  /* 0x0000000000f49947 */ /* 0x000fea0003800000 */
[----:B------:R-:W-:Y:S01]  /*03f0*/  PLOP3.LUT P0, PT, PT, PT, PT, 0x8, 0x80 ;  /* 0x000000000080781c */ /* 0x000fe20003f0e170 */
[----:B------:R-:W-:-:S12]  /*0400*/  VIADD R6, R20, 0xfffff400 ;  /* 0xfffff40014067836 */ /* 0x000fd80000000000 */
.L_x_13:
[----:B------:R-:W0:Y:S02]  /*0410*/  LDC.64 R2, c[0x0][0x380] ;  /* 0x0000e000ff027b82 */ /* 0x000e240000000a00 */
[----:B0-----:R-:W-:-:S05]  /*0420*/  IMAD.WIDE R22, R9, 0x4, R2 ;  /* 0x0000000409167825 */ /* 0x001fca00078e0202 */
[----:B------:R-:W2:Y:S04]  /*0430*/  LDG.E.CONSTANT R11, desc[UR6][R22.64] ;  /* 0x00000006160b7981 */ /* 0x000ea8000c1e9900 */
[----:B------:R-:W3:Y:S04]  /*0440*/  LDG.E.CONSTANT R8, desc[UR6][R22.64+0x400] ;  /* 0x0004000616087981 */ /* 0x000ee8000c1e9900 */
[----:B------:R-:W4:Y:S01]  /*0450*/  LDG.E.CONSTANT R10, desc[UR6][R22.64+0x800] ;  /* 0x00080006160a7981 */ /* 0x000f22000c1e9900 */
[----:B------:R-:W-:-:S03]  /*0460*/  VIADD R27, R9, 0x400 ;  /* 0x00000400091b7836 */ /* 0x000fc60000000000 */
[----:B------:R0:W4:Y:S01]  /*0470*/  LDG.E.CONSTANT R15, desc[UR6][R22.64+0xc00] ;  /* 0x000c0006160f7981 */ /* 0x000122000c1e9900 */
[----:B------:R-:W-:-:S05]  /*0480*/  IMAD.WIDE R26, R27, 0x4, R2 ;  /* 0x000000041b1a7825 */ /* 0x000fca00078e0202 */
[----:B------:R-:W4:Y:S04]  /*0490*/  LDG.E.CONSTANT R14, desc[UR6][R26.64] ;  /* 0x000000061a0e7981 */ /* 0x000f28000c1e9900 */
[----:B------:R-:W4:Y:S04]  /*04a0*/  LDG.E.CONSTANT R13, desc[UR6][R26.64+0x400] ;  /* 0x000400061a0d7981 */ /* 0x000f28000c1e9900 */
[----:B------:R-:W4:Y:S01]  /*04b0*/  LDG.E.CONSTANT R12, desc[UR6][R26.64+0x800] ;  /* 0x000800061a0c7981 */ /* 0x000f22000c1e9900 */
[----:B------:R-:W-:-:S03]  /*04c0*/  VIADD R5, R9, 0x800 ;  /* 0x0000080009057836 */ /* 0x000fc60000000000 */
[----:B------:R-:W4:Y:S01]  /*04d0*/  LDG.E.CONSTANT R19, desc[UR6][R26.64+0xc00] ;  /* 0x000c00061a137981 */ /* 0x000f22000c1e9900 */
[----:B------:R-:W-:-:S05]  /*04e0*/  IMAD.WIDE R4, R5, 0x4, R2 ;  /* 0x0000000405047825 */ /* 0x000fca00078e0202 */
[----:B------:R-:W4:Y:S04]  /*04f0*/  LDG.E.CONSTANT R18, desc[UR6][R4.64] ;  /* 0x0000000604127981 */ /* 0x000f28000c1e9900 */
[----:B------:R-:W4:Y:S04]  /*0500*/  LDG.E.CONSTANT R17, desc[UR6][R4.64+0x400] ;  /* 0x0004000604117981 */ /* 0x000f28000c1e9900 */
[----:B------:R-:W4:Y:S01]  /*0510*/  LDG.E.CONSTANT R16, desc[UR6][R4.64+0x800] ;  /* 0x0008000604107981 */ /* 0x000f22000c1e9900 */
[----:B0-----:R-:W-:-:S03]  /*0520*/  VIADD R23, R9, 0xc00 ;  /* 0x00000c0009177836 */ /* 0x001fc60000000000 */
[----:B------:R-:W4:Y:S01]  /*0530*/  LDG.E.CONSTANT R21, desc[UR6][R4.64+0xc00] ;  /* 0x000c000604157981 */ /* 0x000f22000c1e9900 */
[----:B------:R-:W-:-:S05]  /*0540*/  IMAD.WIDE R2, R23, 0x4, R2 ;  /* 0x0000000417027825 */ /* 0x000fca00078e0202 */
[----:B------:R-:W4:Y:S04]  /*0550*/  LDG.E.CONSTANT R24, desc[UR6][R2.64] ;  /* 0x0000000602187981 */ /* 0x000f28000c1e9900 */
[----:B------:R-:W4:Y:S04]  /*0560*/  LDG.E.CONSTANT R23, desc[UR6][R2.64+0x400] ;  /* 0x0004000602177981 */ /* 0x000f28000c1e9900 */
[----:B------:R-:W4:Y:S04]  /*0570*/  LDG.E.CONSTANT R22, desc[UR6][R2.64+0x800] ;  /* 0x0008000602167981 */ /* 0x000f28000c1e9900 */
[----:B------:R-:W4:Y:S01]  /*0580*/  LDG.E.CONSTANT R25, desc[UR6][R2.64+0xc00] ;  /* 0x000c000602197981 */ /* 0x000f22000c1e9900 */
[----:B------:R-:W-:-:S05]  /*0590*/  VIADD R9, R9, 0x1000 ;  /* 0x0000100009097836 */ /* 0x000fca0000000000 */
[----:B------:R-:W-:Y:S02]  /*05a0*/  ISETP.GE.AND P2, PT, R9, R6, PT ;  /* 0x000000060900720c */ /* 0x000fe40003f46270 */
[----:B--2--5:R-:W-:-:S04]  /*05b0*/  FSETP.GEU.AND P1, PT, R0, R11, PT ;  /* 0x0000000b0000720b */ /* 0x024fc80003f2e000 */
[----:B------:R-:W-:-:S04]  /*05c0*/  FSEL R11, R0, R11, !P1 ;  /* 0x0000000b000b7208 */ /* 0x000fc80004800000 */
[----:B---3--:R-:W-:-:S04]  /*05d0*/  FSETP.GEU.AND P1, PT, R11, R8, PT ;  /* 0x000000080b00720b */ /* 0x008fc80003f2e000 */
[----:B------:R-:W-:-:S04]  /*05e0*/  FSEL R11, R11, R8, !P1 ;  /* 0x000000080b0b7208 */ /* 0x000fc80004800000 */
[----:B----4-:R-:W-:-:S04]  /*05f0*/  FSETP.GEU.AND P1, PT, R11, R10, PT ;  /* 0x0000000a0b00720b */ /* 0x010fc80003f2e000 */
[----:B------:R-:W-:-:S04]  /*0600*/  FSEL R10, R11, R10, !P1 ;  /* 0x0000000a0b0a7208 */ /* 0x000fc80004800000 */
[----:B------:R-:W-:-:S04]  /*0610*/  FSETP.GEU.AND P1, PT, R10, R15, PT ;  /* 0x0000000f0a00720b */ /* 0x000fc80003f2e000 */
        /* <DEDUP_REMOVED lines=24> */
[----:B------:R-:W-:Y:S01]  /*07a0*/  FSEL R0, R0, R25, !P1 ;  /* 0x0000001900007208 */ /* 0x000fe20004800000 */
[----:B------:R-:W-:Y:S08]  /*07b0*/  @!P2 BRA `(.L_x_13) ;  /* 0xfffffffc0014a947 */ /* 0x000ff0000383ffff */
.L_x_12:
[----:B------:R-:W-:Y:S05]  /*07c0*/  BSYNC.RECONVERGENT B2 ;  /* 0x0000000000027941 */ /* 0x000fea0003800200 */
.L_x_11:
[----:B------:R-:W-:Y:S01]  /*07d0*/  IMAD.IADD R2, R20, 0x1, -R9 ;  /* 0x0000000114027824 */ /* 0x000fe200078e0a09 */
[----:B------:R-:W-:Y:S04]  /*07e0*/  BSSY.RECONVERGENT B2, `(.L_x_14) ;  /* 0x0000021000027945 */ /* 0x000fe80003800200 */
[----:B------:R-:W-:-:S13]  /*07f0*/  ISETP.GT.AND P1, PT, R2, 0x400, PT ;  /* 0x000004000200780c */ /* 0x000fda0003f24270 */
[----:B------:R-:W-:Y:S05]  /*0800*/  @!P1 BRA `(.L_x_15) ;  /* 0x0000000000789947 */ /* 0x000fea0003800000 */
[----:B------:R-:W0:Y:S02]  /*0810*/  LDC.64 R4, c[0x0][0x380] ;  /* 0x0000e000ff047b82 */ /* 0x000e240000000a00 */
[----:B0-----:R-:W-:-:S05]  /*0820*/  IMAD.WIDE R2, R9, 0x4, R4 ;  /* 0x0000000409027825 */ /* 0x001fca00078e0204 */
[----:B------:R-:W2:Y:S04]  /*0830*/  LDG.E.CONSTANT R11, desc[UR6][R2.64] ;  /* 0x00000006020b7981 */ /* 0x000ea8000c1e9900 */
[----:B------:R-:W3:Y:S04]  /*0840*/  LDG.E.CONSTANT R13, desc[UR6][R2.64+0x400] ;  /* 0x00040006020d7981 */ /* 0x000ee8000c1e9900 */
[----:B------:R-:W4:Y:S01]  /*0850*/  LDG.E.CONSTANT R15, desc[UR6][R2.64+0x800] ;  /* 0x00080006020f7981 */ /* 0x000f22000c1e9900 */
[----:B------:R-:W-:-:S03]  /*0860*/  VIADD R19, R9, 0x400 ;  /* 0x0000040009137836 */ /* 0x000fc60000000000 */
[----:B------:R-:W4:Y:S01]  /*0870*/  LDG.E.CONSTANT R17, desc[UR6][R2.64+0xc00] ;  /* 0x000c000602117981 */ /* 0x000f22000c1e9900 */
[----:B------:R-:W-:-:S05]  /*0880*/  IMAD.WIDE R4, R19, 0x4, R4 ;  /* 0x0000000413047825 */ /* 0x000fca00078e0204 */
[----:B------:R-:W4:Y:S04]  /*0890*/  LDG.E.CONSTANT R19, desc[UR6][R4.64] ;  /* 0x0000000604137981 */ /* 0x000f28000c1e9900 */
[----:B------:R-:W4:Y:S04]  /*08a0*/  LDG.E.CONSTANT R21, desc[UR6][R4.64+0x400] ;  /* 0x0004000604157981 */ /* 0x000f28000c1e9900 */
[----:B------:R-:W4:Y:S04]  /*08b0*/  LDG.E.CONSTANT R23, desc[UR6][R4.64+0x800] ;  /* 0x0008000604177981 */ /* 0x000f28000c1e9900 */
[----:B------:R-:W4:Y:S01]  /*08c0*/  LDG.E.CONSTANT R25, desc[UR6][R4.64+0xc00] ;  /* 0x000c000604197981 */ /* 0x000f22000c1e9900 */
[----:B------:R-:W-:Y:S01]  /*08d0*/  VIADD R9, R9, 0x800 ;  /* 0x0000080009097836 */ /* 0x000fe20000000000 */
        /* <DEDUP_REMOVED lines=13> */
[----:B------:R-:W-:Y:S02]  /*09b0*/  FSEL R0, R0, R23, !P0 ;  /* 0x0000001700007208 */ /* 0x000fe40004000000 */
[----:B------:R-:W-:Y:S02]  /*09c0*/  PLOP3.LUT P0, PT, PT, PT, PT, 0x8, 0x80 ;  /* 0x000000000080781c */ /* 0x000fe40003f0e170 */
[----:B------:R-:W-:-:S04]  /*09d0*/  FSETP.GEU.AND P1, PT, R0, R25, PT ;  /* 0x000000190000720b */ /* 0x000fc80003f2e000 */
[----:B------:R-:W-:-:S09]  /*09e0*/  FSEL R0, R0, R25, !P1 ;  /* 0x0000001900007208 */ /* 0x000fd20004800000 */
.L_x_15:
[----:B------:R-:W-:Y:S05]  /*09f0*/  BSYNC.RECONVERGENT B2 ;  /* 0x0000000000027941 */ /* 0x000fea0003800200 */
.L_x_14:
[----:B------:R-:W-:-:S13]  /*0a00*/  ISETP.LT.OR P0, PT, R9, R20, P0 ;  /* 0x000000140900720c */ /* 0x000fda0000701670 */
[----:B------:R-:W-:Y:S05]  /*0a10*/  @!P0 BRA `(.L_x_7) ;  /* 0x0000000000388947 */ /* 0x000fea0003800000 */
[----:B------:R-:W0:Y:S02]  /*0a20*/  LDC.64 R2, c[0x0][0x380] ;  /* 0x0000e000ff027b82 */ /* 0x000e240000000a00 */
[----:B0-----:R-:W-:-:S05]  /*0a30*/  IMAD.WIDE R2, R9, 0x4, R2 ;  /* 0x0000000409027825 */ /* 0x001fca00078e0202 */
[----:B------:R-:W2:Y:S04]  /*0a40*/  LDG.E.CONSTANT R5, desc[UR6][R2.64] ;  /* 0x0000000602057981 */ /* 0x000ea8000c1e9900 */
[----:B------:R-:W3:Y:S04]  /*0a50*/  LDG.E.CONSTANT R9, desc[UR6][R2.64+0x400] ;  /* 0x0004000602097981 */ /* 0x000ee8000c1e9900 */
[----:B------:R-:W4:Y:S04]  /*0a60*/  LDG.E.CONSTANT R11, desc[UR6][R2.64+0x800] ;  /* 0x00080006020b7981 */ /* 0x000f28000c1e9900 */
[----:B------:R-:W4:Y:S01]  /*0a70*/  LDG.E.CONSTANT R13, desc[UR6][R2.64+0xc00] ;  /* 0x000c0006020d7981 */ /* 0x000f22000c1e9900 */
[----:B--2--5:R-:W-:-:S04]  /*0a80*/  FSETP.GEU.AND P0, PT, R0, R5, PT ;  /* 0x000000050000720b */ /* 0x024fc80003f0e000 */
[----:B------:R-:W-:-:S04]  /*0a90*/  FSEL R0, R0, R5, !P0 ;  /* 0x0000000500007208 */ /* 0x000fc80004000000 */
[----:B---3--:R-:W-:-:S04]  /*0aa0*/  FSETP.GEU.AND P0, PT, R0, R9, PT ;  /* 0x000000090000720b */ /* 0x008fc80003f0e000 */
[----:B------:R-:W-:-:S04]  /*0ab0*/  FSEL R0, R0, R9, !P0 ;  /* 0x0000000900007208 */ /* 0x000fc80004000000 */
[----:B----4-:R-:W-:-:S04]  /*0ac0*/  FSETP.GEU.AND P0, PT, R0, R11, PT ;  /* 0x0000000b0000720b */ /* 0x010fc80003f0e000 */
[----:B------:R-:W-:-:S04]  /*0ad0*/  FSEL R0, R0, R11, !P0 ;  /* 0x0000000b00007208 */ /* 0x000fc80004000000 */
[----:B------:R-:W-:-:S04]  /*0ae0*/  FSETP.GEU.AND P0, PT, R0, R13, PT ;  /* 0x0000000d0000720b */ /* 0x000fc80003f0e000 */
[----:B------:R-:W-:-:S09]  /*0af0*/  FSEL R0, R0, R13, !P0 ;  /* 0x0000000d00007208 */ /* 0x000fd20004000000 */
.L_x_7:
[----:B------:R-:W-:Y:S05]  /*0b00*/  BSYNC.RECONVERGENT B1 ;  /* 0x0000000000017941 */ /* 0x000fea0003800200 */
.L_x_6:
[----:B------:R-:W-:Y:S01]  /*0b10*/  ISETP.GE.AND P0, PT, R20, 0x100, PT ;  /* 0x000001001400780c */ /* 0x000fe20003f06270 */
[----:B-----5:R-:W-:-:S12]  /*0b20*/  IMAD.MOV.U32 R9, RZ, RZ, R0 ;  /* 0x000000ffff097224 */ /* 0x020fd800078e0000 */
[----:B------:R-:W-:Y:S05]  /*0b30*/  @!P0 BRA `(.L_x_16) ;  /* 0x0000000000dc8947 */ /* 0x000fea0003800000 */
[----:B0-----:R-:W0:Y:S01]  /*0b40*/  S2R R2, SR_LANEID ;  /* 0x0000000000027919 */ /* 0x001e220000000000 */
[----:B------:R-:W1:Y:S02]  /*0b50*/  SHFL.DOWN PT, R0, R9, 0x1, 0x1f ;  /* 0x08201f0009007f89 */ /* 0x000e6400000e0000 */
[CC--:B-1----:R-:W-:Y:S02]  /*0b60*/  FSETP.GEU.AND P1, PT, R9.reuse, R0.reuse, PT ;  /* 0x000000000900720b */ /* 0x0c2fe40003f2e000 */
[----:B0-----:R-:W-:Y:S02]  /*0b70*/  ISETP.GT.AND P0, PT, R2, 0x1e, PT ;  /* 0x0000001e0200780c */ /* 0x001fe40003f04270 */
[----:B------:R-:W-:-:S04]  /*0b80*/  FSEL R0, R9, R0, !P1 ;  /* 0x0000000009007208 */ /* 0x000fc80004800000 */
[----:B------:R-:W-:Y:S02]  /*0b90*/  FSEL R0, R9, R0, P0 ;  /* 0x0000000009007208 */ /* 0x000fe40000000000 */
[----:B------:R-:W-:-:S03]  /*0ba0*/  ISETP.GT.AND P0, PT, R2, 0x1d, PT ;  /* 0x0000001d0200780c */ /* 0x000fc60003f04270 */
[----:B------:R-:W0:Y:S02]  /*0bb0*/  SHFL.DOWN PT, R3, R0, 0x2, 0x1f ;  /* 0x08401f0000037f89 */ /* 0x000e2400000e0000 */
[----:B0-----:R-:W-:-:S08]  /*0bc0*/  FSETP.GEU.AND P1, PT, R0, R3, PT ;  /* 0x000000030000720b */ /* 0x001fd00003f2e000 */
[----:B------:R-:W-:Y:S02]  /*0bd0*/  @!P0 FSEL R0, R0, R3, !P1 ;  /* 0x0000000300008208 */ /* 0x000fe40004800000 */
[----:B------:R-:W-:-:S03]  /*0be0*/  ISETP.GT.AND P0, PT, R2, 0x1b, PT ;  /* 0x0000001b0200780c */ /* 0x000fc60003f04270 */
[----:B------:R-:W0:Y:S02]  /*0bf0*/  SHFL.DOWN PT, R3, R0, 0x4, 0x1f ;  /* 0x08801f0000037f89 */ /* 0x000e2400000e0000 */
[----:B0-----:R-:W-:-:S08]  /*0c00*/  FSETP.GEU.AND P1, PT, R0, R3, PT ;  /* 0x000000030000720b */ /* 0x001fd00003f2e000 */
[----:B------:R-:W-:Y:S02]  /*0c10*/  @!P0 FSEL R0, R0, R3, !P1 ;  /* 0x0000000300008208 */ /* 0x000fe40004800000 */
[C---:B------:R-:W-:Y:S02]  /*0c20*/  ISETP.NE.AND P0, PT, R2.reuse, RZ, PT ;  /* 0x000000ff0200720c */ /* 0x040fe40003f05270 */
[----:B------:R-:W-:Y:S01]  /*0c30*/  ISETP.GT.AND P1, PT, R2, 0x17, PT ;  /* 0x000000170200780c */ /* 0x000fe20003f24270 */
[----:B------:R-:W0:Y:S10]  /*0c40*/  SHFL.DOWN PT, R3, R0, 0x8, 0x1f ;  /* 0x09001f0000037f89 */ /* 0x000e3400000e0000 */
[----:B------:R-:W1:Y:S01]  /*0c50*/  @!P0 S2R R5, SR_CgaCtaId ;  /* 0x0000000000058919 */ /* 0x000e620000008800 */
[----:B------:R-:W-:-:S02]  /*0c60*/  @!P0 MOV R4, 0x400 ;  /* 0x0000040000048802 */ /* 0x000fc40000000f00 */
[----:B0-----:R-:W-:-:S04]  /*0c70*/  FSETP.GEU.AND P2, PT, R0, R3, PT ;  /* 0x000000030000720b */ /* 0x001fc80003f4e000 */
[----:B------:R-:W-:Y:S02]  /*0c80*/  @!P1 FSEL R0, R0, R3, !P2 ;  /* 0x0000000300009208 */ /* 0x000fe40005000000 */
[----:B------:R-:W-:Y:S02]  /*0c90*/  ISETP.GT.AND P1, PT, R2, 0xf, PT ;  /* 0x0000000f0200780c */ /* 0x000fe40003f24270 */
[----:B------:R-:W-:Y:S01]  /*0ca0*/  @!P0 SHF.R.U32.HI R2, RZ, 0x3, R7 ;  /* 0x00000003ff028819 */ /* 0x000fe20000011607 */
[----:B------:R-:W0:Y:S03]  /*0cb0*/  SHFL.DOWN PT, R3, R0, 0x10, 0x1f ;  /* 0x0a001f0000037f89 */ /* 0x000e2600000e0000 */
[----:B------:R-:W-:Y:S02]  /*0cc0*/  @!P0 LOP3.LUT R2, R2, 0x7c, RZ, 0xc0, !PT ;  /* 0x0000007c02028812 */ /* 0x000fe400078ec0ff */
[----:B-1----:R-:W-:-:S05]  /*0cd0*/  @!P0 LEA R5, R5, R4, 0x18 ;  /* 0x0000000405058211 */ /* 0x002fca00078ec0ff */
[----:B------:R-:W-:Y:S01]  /*0ce0*/  @!P0 IMAD.IADD R5, R2, 0x1, R5 ;  /* 0x0000000102058824 */ /* 0x000fe200078e0205 */
[----:B0-----:R-:W-:-:S04]  /*0cf0*/  FSETP.GEU.AND P2, PT, R0, R3, PT ;  /* 0x000000030000720b */ /* 0x001fc80003f4e000 */
[----:B------:R-:W-:-:S05]  /*0d00*/  @!P1 FSEL R0, R0, R3, !P2 ;  /* 0x0000000300009208 */ /* 0x000fca0005000000 */
[----:B------:R-:W-:-:S05]  /*0d10*/  IMAD.MOV.U32 R2, RZ, RZ, R0 ;  /* 0x000000ffff027224 */ /* 0x000fca00078e0000 */
[----:B------:R0:W-:Y:S01]  /*0d20*/  @!P0 STS [R5+0x8], R2 ;  /* 0x0000080205008388 */ /* 0x0001e20000000800 */
[----:B------:R-:W-:Y:S01]  /*0d30*/  BAR.SYNC.DEFER_BLOCKING 0x0 ;  /* 0x0000000000007b1d */ /* 0x000fe20000010000 */
[----:B------:R-:W-:-:S13]  /*0d40*/  ISETP.NE.AND P0, PT, R7, RZ, PT ;  /* 0x000000ff0700720c */ /* 0x000fda0003f05270 */
[----:B0-----:R-:W-:Y:S05]  /*0d50*/  @P0 BRA `(.L_x_17) ;  /* 0x0000003c00e00947 */ /* 0x001fea0003800000 */
[----:B------:R-:W0:Y:S01]  /*0d60*/  S2UR UR5, SR_CgaCtaId ;  /* 0x00000000000579c3 */ /* 0x000e220000008800 */
[----:B------:R-:W-:Y:S02]  /*0d70*/  UMOV UR4, 0x400 ;  /* 0x0000040000047882 */ /* 0x000fe40000000000 */
[----:B0-----:R-:W-:-:S09]  /*0d80*/  ULEA UR4, UR5, UR4, 0x18 ;  /* 0x0000000405047291 */ /* 0x001fd2000f8ec0ff */
[----:B------:R-:W0:Y:S04]  /*0d90*/  LDS R3, [UR4+0xc] ;  /* 0x00000c04ff037984 */ /* 0x000e280008000800 */
[----:B------:R-:W1:Y:S04]  /*0da0*/  LDS.128 R4, [UR4+0x10] ;  /* 0x00001004ff047984 */ /* 0x000e680008000c00 */
[----:B------:R-:W2:Y:S01]  /*0db0*/  LDS.64 R8, [UR4+0x20] ;  /* 0x00002004ff087984 */ /* 0x000ea20008000a00 */
[----:B0-----:R-:W-:-:S04]  /*0dc0*/  FSETP.GEU.AND P1, PT, R2, R3, PT ;  /* 0x000000030200720b */ /* 0x001fc80003f2e000 */
[----:B------:R-:W-:-:S04]  /*0dd0*/  FSEL R3, R2, R3, !P1 ;  /* 0x0000000302037208 */ /* 0x000fc80004800000 */
[----:B-1----:R-:W-:-:S04]  /*0de0*/  FSETP.GEU.AND P1, PT, R3, R4, PT ;  /* 0x000000040300720b */ /* 0x002fc80003f2e000 */
[----:B------:R-:W-:-:S04]  /*0df0*/  FSEL R4, R3, R4, !P1 ;  /* 0x0000000403047208 */ /* 0x000fc80004800000 */
[----:B------:R-:W-:-:S04]  /*0e00*/  FSETP.GEU.AND P1, PT, R4, R5, PT ;  /* 0x000000050400720b */ /* 0x000fc80003f2e000 */
[----:B------:R-:W-:-:S04]  /*0e10*/  FSEL R5, R4, R5, !P1 ;  /* 0x0000000504057208 */ /* 0x000fc80004800000 */
[----:B------:R-:W-:-:S04]  /*0e20*/  FSETP.GEU.AND P1, PT, R5, R6, PT ;  /* 0x000000060500720b */ /* 0x000fc80003f2e000 */
[----:B------:R-:W-:-:S04]  /*0e30*/  FSEL R6, R5, R6, !P1 ;  /* 0x0000000605067208 */ /* 0x000fc80004800000 */
[----:B------:R-:W-:-:S04]  /*0e40*/  FSETP.GEU.AND P1, PT, R6, R7, PT ;  /* 0x000000070600720b */ /* 0x000fc80003f2e000 */
[----:B------:R-:W-:-:S04]  /*0e50*/  FSEL R7, R6, R7, !P1 ;  /* 0x0000000706077208 */ /* 0x000fc80004800000 */
[----:B--2---:R-:W-:-:S04]  /*0e60*/  FSETP.GEU.AND P1, PT, R7, R8, PT ;  /* 0x000000080700720b */ /* 0x004fc80003f2e000 */
[----:B------:R-:W-:-:S04]  /*0e70*/  FSEL R2, R7, R8, !P1 ;  /* 0x0000000807027208 */ /* 0x000fc80004800000 */
[----:B------:R-:W-:-:S04]  /*0e80*/  FSETP.GEU.AND P1, PT, R2, R9, PT ;  /* 0x000000090200720b */ /* 0x000fc80003f2e000 */
[----:B------:R-:W-:Y:S01]  /*0e90*/  FSEL R2, R2, R9, !P1 ;  /* 0x0000000902027208 */ /* 0x000fe20004800000 */
[----:B------:R-:W-:Y:S08]  /*0ea0*/  BRA `(.L_x_17) ;  /* 0x0000003c008c7947 */ /* 0x000ff00003800000 */
.L_x_16:
[----:B------:R-:W-:Y:S01]  /*0eb0*/  LOP3.LUT R0, R7, 0x3e0, RZ, 0xc0, !PT ;  /* 0x000003e007007812 */ /* 0x000fe200078ec0ff */
[----:B------:R-:W1:Y:S03]  /*0ec0*/  S2R R4, SR_LANEID ;  /* 0x0000000000047919 */ /* 0x000e660000000000 */
[----:B------:R-:W-:Y:S01]  /*0ed0*/  LOP3.LUT R5, RZ, R0, RZ, 0x33, !PT ;  /* 0x00000000ff057212 */ /* 0x000fe200078e33ff */
[----:B0-----:R-:W-:-:S04]  /*0ee0*/  VIADD R3, R0, 0x20 ;  /* 0x0000002000037836 */ /* 0x001fc80000000000 */
[----:B------:R-:W-:Y:S01]  /*0ef0*/  IMAD.IADD R5, R5, 0x1, R20 ;  /* 0x0000000105057824 */ /* 0x000fe200078e0214 */
[----:B------:R-:W-:-:S04]  /*0f00*/  ISETP.GT.AND P0, PT, R3, R20, PT ;  /* 0x000000140300720c */ /* 0x000fc80003f04270 */
[----:B------:R-:W-:-:S05]  /*0f10*/  SEL R5, R5, 0x1f, P0 ;  /* 0x0000001f05057807 */ /* 0x000fca0000000000 */
[----:B------:R-:W0:Y:S01]  /*0f20*/  SHFL.DOWN PT, R0, R9, 0x1, R5 ;  /* 0x0820000009007989 */ /* 0x000e2200000e0005 */
[C---:B-1----:R-:W-:Y:S01]  /*0f30*/  ISETP.GE.AND P0, PT, R4.reuse, R5, PT ;  /* 0x000000050400720c */ /* 0x042fe20003f06270 */
[----:B------:R-:W-:Y:S01]  /*0f40*/  VIADD R2, R4, 0x2 ;  /* 0x0000000204027836 */ /* 0x000fe20000000000 */
[----:B0-----:R-:W-:-:S11]  /*0f50*/  FSETP.GEU.AND P1, PT, R9, R0, PT ;  /* 0x000000000900720b */ /* 0x001fd60003f2e000 */
[----:B------:R-:W-:Y:S02]  /*0f60*/  @!P0 FSEL R9, R9, R0, !P1 ;  /* 0x0000000009098208 */ /* 0x000fe40004800000 */
[----:B------:R-:W-:Y:S01]  /*0f70*/  ISETP.GT.AND P0, PT, R2, R5, PT ;  /* 0x000000050200720c */ /* 0x000fe20003f04270 */
[----:B------:R-:W-:Y:S02]  /*0f80*/  VIADD R2, R4, 0x4 ;  /* 0x0000000404027836 */ /* 0x000fe40000000000 */
[----:B------:R-:W0:Y:S02]  /*0f90*/  SHFL.DOWN PT, R0, R9, 0x2, R5 ;  /* 0x0840000009007989 */ /* 0x000e2400000e0005 */
[----:B0-----:R-:W-:-:S08]  /*0fa0*/  FSETP.GEU.AND P1, PT, R9, R0, PT ;  /* 0x000000000900720b */ /* 0x001fd00003f2e000 */
[----:B------:R-:W-:Y:S02]  /*0fb0*/  @!P0 FSEL R9, R9, R0, !P1 ;  /* 0x0000000009098208 */ /* 0x000fe40004800000 */
[----:B------:R-:W-:Y:S01]  /*0fc0*/  ISETP.GT.AND P0, PT, R2, R5, PT ;  /* 0x000000050200720c */ /* 0x000fe20003f04270 */
[----:B------:R-:W-:Y:S02]  /*0fd0*/  VIADD R2, R4, 0x8 ;  /* 0x0000000804027836 */ /* 0x000fe40000000000 */
[----:B------:R-:W0:Y:S02]  /*0fe0*/  SHFL.DOWN PT, R0, R9, 0x4, R5 ;  /* 0x0880000009007989 */ /* 0x000e2400000e0005 */
[----:B0-----:R-:W-:-:S08]  /*0ff0*/  FSETP.GEU.AND P1, PT, R9, R0, PT ;  /* 0x000000000900720b */ /* 0x001fd00003f2e000 */
[----:B------:R-:W-:Y:S02]  /*1000*/  @!P0 FSEL R9, R9, R0, !P1 ;  /* 0x0000000009098208 */ /* 0x000fe40004800000 */
[----:B------:R-:W-:Y:S02]  /*1010*/  ISETP.NE.AND P0, PT, R4, RZ, PT ;  /* 0x000000ff0400720c */ /* 0x000fe40003f05270 */
[----:B------:R-:W-:Y:S01]  /*1020*/  ISETP.GT.AND P1, PT, R2, R5, PT ;  /* 0x000000050200720c */ /* 0x000fe20003f24270 */
[----:B------:R-:W0:Y:S01]  /*1030*/  SHFL.DOWN PT, R0, R9, 0x8, R5 ;  /* 0x0900000009007989 */ /* 0x000e2200000e0005 */
[----:B------:R-:W-:-:S09]  /*1040*/  VIADD R2, R4, 0x10 ;  /* 0x0000001004027836 */ /* 0x000fd20000000000 */
[----:B------:R-:W1:Y:S01]  /*1050*/  @!P0 S2R R6, SR_CgaCtaId ;  /* 0x0000000000068919 */ /* 0x000e620000008800 */
[----:B------:R-:W-:Y:S02]  /*1060*/  @!P0 MOV R3, 0x400 ;  /* 0x0000040000038802 */ /* 0x000fe40000000f00 */
[----:B0-----:R-:W-:-:S04]  /*1070*/  FSETP.GEU.AND P2, PT, R9, R0, PT ;  /* 0x000000000900720b */ /* 0x001fc80003f4e000 */
[----:B------:R-:W-:Y:S02]  /*1080*/  @!P1 FSEL R9, R9, R0, !P2 ;  /* 0x0000000009099208 */ /* 0x000fe40005000000 */
[----:B------:R-:W-:Y:S02]  /*1090*/  ISETP.GT.AND P1, PT, R2, R5, PT ;  /* 0x000000050200720c */ /* 0x000fe40003f24270 */
[----:B------:R-:W-:Y:S01]  /*10a0*/  @!P0 SHF.R.U32.HI R2, RZ, 0x3, R7 ;  /* 0x00000003ff028819 */ /* 0x000fe20000011607 */
[----:B------:R-:W0:Y:S03]  /*10b0*/  SHFL.DOWN PT, R0, R9, 0x10, R5 ;  /* 0x0a00000009007989 */ /* 0x000e2600000e0005 */
        /* <DEDUP_REMOVED lines=11> */
[----:B------:R-:W-:Y:S01]  /*1170*/  UMOV UR4, 0x400 ;  /* 0x0000040000047882 */ /* 0x000fe20000000000 */
[C---:B------:R-:W-:Y:S02]  /*1180*/  ISETP.GT.AND P2, PT, R20.reuse, 0x20, PT ;  /* 0x000000201400780c */ /* 0x040fe40003f44270 */
[----:B------:R-:W-:Y:S01]  /*1190*/  ISETP.GT.AND P1, PT, R20, 0x40, PT ;  /* 0x000000401400780c */ /* 0x000fe20003f24270 */
[----:B0-----:R-:W-:-:S09]  /*11a0*/  ULEA UR4, UR5, UR4, 0x18 ;  /* 0x0000000405047291 */ /* 0x001fd2000f8ec0ff */
[----:B------:R-:W0:Y:S04]  /*11b0*/  LDS R3, [UR4+0xc] ;  /* 0x00000c04ff037984 */ /* 0x000e280008000800 */
[----:B------:R-:W1:Y:S04]  /*11c0*/  LDS.128 R4, [UR4+0x10] ;  /* 0x00001004ff047984 */ /* 0x000e680008000c00 */
[----:B------:R-:W2:Y:S01]  /*11d0*/  LDS.64 R8, [UR4+0x20] ;  /* 0x00002004ff087984 */ /* 0x000ea20008000a00 */
[----:B0-----:R-:W-:-:S04]  /*11e0*/  FSETP.GEU.AND P3, PT, R2, R3, PT ;  /* 0x000000030200720b */ /* 0x001fc80003f6e000 */
[----:B------:R-:W-:Y:S02]  /*11f0*/  @P2 FSEL R2, R2, R3, !P3 ;  /* 0x0000000302022208 */ /* 0x000fe40005800000 */
[----:B------:R-:W-:Y:S02]  /*1200*/  ISETP.GT.AND P2, PT, R20, 0x60, PT ;  /* 0x000000601400780c */ /* 0x000fe40003f44270 */
[----:B-1----:R-:W-:-:S04]  /*1210*/  FSETP.GEU.AND P3, PT, R2, R4, PT ;  /* 0x000000040200720b */ /* 0x002fc80003f6e000 */
[----:B------:R-:W-:Y:S02]  /*1220*/  @P1 FSEL R2, R2, R4, !P3 ;  /* 0x0000000402021208 */ /* 0x000fe40005800000 */
[----:B------:R-:W-:Y:S02]  /*1230*/  ISETP.GT.AND P1, PT, R20, 0x80, PT ;  /* 0x000000801400780c */ /* 0x000fe40003f24270 */
[----:B------:R-:W-:-:S04]  /*1240*/  FSETP.GEU.AND P3, PT, R2, R5, PT ;  /* 0x000000050200720b */ /* 0x000fc80003f6e000 */
        /* <DEDUP_REMOVED lines=8> */
[----:B--2---:R-:W-:-:S04]  /*12d0*/  FSETP.GEU.AND P3, PT, R2, R8, PT ;  /* 0x000000080200720b */ /* 0x004fc80003f6e000 */
[----:B------:R-:W-:-:S04]  /*12e0*/  @P1 FSEL R2, R2, R8, !P3 ;  /* 0x0000000802021208 */ /* 0x000fc80005800000 */
[----:B------:R-:W-:-:S04]  /*12f0*/  FSETP.GEU.AND P1, PT, R2, R9, PT ;  /* 0x000000090200720b */ /* 0x000fc80003f2e000 */
[----:B------:R-:W-:Y:S01]  /*1300*/  @P2 FSEL R2, R2, R9, !P1 ;  /* 0x0000000902022208 */ /* 0x000fe20004800000 */
[----:B------:R-:W-:Y:S08]  /*1310*/  BRA `(.L_x_17) ;  /* 0x0000003800707947 */ /* 0x000ff00003800000 */
.L_x_3:
[----:B------:R-:W0:Y:S01]  /*1320*/  S2R R0, SR_TID.X ;  /* 0x0000000000007919 */ /* 0x000e220000002100 */
[----:B------:R-:W1:Y:S01]  /*1330*/  LDC.64 R2, c[0x0][0x380] ;  /* 0x0000e000ff027b82 */ /* 0x000e620000000a00 */
[----:B0-----:R-:W-:-:S04]  /*1340*/  IMAD.SHL.U32 R5, R0, 0x4, RZ ;  /* 0x0000000400057824 */ /* 0x001fc800078e00ff */
[----:B-1----:R-:W-:-:S05]  /*1350*/  IMAD.WIDE.U32 R2, R5, 0x4, R2 ;  /* 0x0000000405027825 */ /* 0x002fca00078e0002 */
[----:B------:R-:W2:Y:S04]  /*1360*/  LDG.E.128.CONSTANT R4, desc[UR6][R2.64] ;  /* 0x0000000602047981 */ /* 0x000ea8000c1e9d00 */
[----:B------:R-:W3:Y:S04]  /*1370*/  LDG.E.128.CONSTANT R8, desc[UR6][R2.64+0x1000] ;  /* 0x0010000602087981 */ /* 0x000ee8000c1e9d00 */
[----:B------:R-:W4:Y:S04]  /*1380*/  LDG.E.128.CONSTANT R12, desc[UR6][R2.64+0x2000] ;  /* 0x00200006020c7981 */ /* 0x000f28000c1e9d00 */
[----:B------:R-:W5:Y:S01]  /*1390*/  LDG.E.128.CONSTANT R16, desc[UR6][R2.64+0x3000] ;  /* 0x0030000602107981 */ /* 0x000f62000c1e9d00 */
[----:B------:R-:W-:Y:S01]  /*13a0*/  IMAD.MOV.U32 R23, RZ, RZ, 0x1000 ;  /* 0x00001000ff177424 */ /* 0x000fe200078e00ff */
[----:B--2---:R-:W-:-:S02]  /*13b0*/  FSETP.GEU.AND P0, PT, R4, R5, PT ;  /* 0x000000050400720b */ /* 0x004fc40003f0e000 */
[----:B------:R-:W-:Y:S02]  /*13c0*/  FSETP.GEU.AND P1, PT, R6, R7, PT ;  /* 0x000000070600720b */ /* 0x000fe40003f2e000 */
[----:B---3--:R-:W-:Y:S02]  /*13d0*/  FSETP.GEU.AND P2, PT, R8, R9, PT ;  /* 0x000000090800720b */ /* 0x008fe40003f4e000 */
[----:B------:R-:W-:Y:S02]  /*13e0*/  FSETP.GEU.AND P3, PT, R10, R11, PT ;  /* 0x0000000b0a00720b */ /* 0x000fe40003f6e000 */
[----:B------:R-:W-:Y:S02]  /*13f0*/  FSEL R4, R4, R5, !P0 ;  /* 0x0000000504047208 */ /* 0x000fe40004000000 */
[----:B------:R-:W-:Y:S02]  /*1400*/  FSEL R7, R6, R7, !P1 ;  /* 0x0000000706077208 */ /* 0x000fe40004800000 */
[----:B------:R-:W-:-:S02]  /*1410*/  FSEL R8, R8, R9, !P2 ;  /* 0x0000000908087208 */ /* 0x000fc40005000000 */
[----:B------:R-:W-:Y:S02]  /*1420*/  FSEL R11, R10, R11, !P3 ;  /* 0x0000000b0a0b7208 */ /* 0x000fe40005800000 */
[----:B----4-:R-:W-:Y:S02]  /*1430*/  FSETP.GEU.AND P0, PT, R12, R13, PT ;  /* 0x0000000d0c00720b */ /* 0x010fe40003f0e000 */
[----:B------:R-:W-:Y:S02]  /*1440*/  FSETP.GEU.AND P1, PT, R14, R15, PT ;  /* 0x0000000f0e00720b */ /* 0x000fe40003f2e000 */
[----:B-----5:R-:W-:Y:S02]  /*1450*/  FSETP.GEU.AND P2, PT, R16, R17, PT ;  /* 0x000000111000720b */ /* 0x020fe40003f4e000 */
[----:B------:R-:W-:Y:S02]  /*1460*/  FSETP.GEU.AND P3, PT, R18, R19, PT ;  /* 0x000000131200720b */ /* 0x000fe40003f6e000 */
[----:B------:R-:W-:-:S02]  /*1470*/  FSEL R12, R12, R13, !P0 ;  /* 0x0000000d0c0c7208 */ /* 0x000fc40004000000 */
[----:B------:R-:W-:Y:S02]  /*1480*/  FSEL R15, R14, R15, !P1 ;  /* 0x0000000f0e0f7208 */ /* 0x000fe40004800000 */
[----:B------:R-:W-:Y:S02]  /*1490*/  FSEL R16, R16, R17, !P2 ;  /* 0x0000001110107208 */ /* 0x000fe40005000000 */
[----:B------:R-:W-:Y:S02]  /*14a0*/  FSEL R19, R18, R19, !P3 ;  /* 0x0000001312137208 */ /* 0x000fe40005800000 */
[----:B------:R-:W-:Y:S02]  /*14b0*/  FSETP.GEU.AND P2, PT, R12, R15, PT ;  /* 0x0000000f0c00720b */ /* 0x000fe40003f4e000 */
[----:B------:R-:W-:Y:S02]  /*14c0*/  FSETP.GEU.AND P3, PT, R16, R19, PT ;  /* 0x000000131000720b */ /* 0x000fe40003f6e000 */
[----:B------:R-:W-:-:S02]  /*14d0*/  FSETP.GEU.AND P1, PT, R8, R11, PT ;  /* 0x0000000b0800720b */ /* 0x000fc40003f2e000 */
[----:B------:R-:W-:Y:S02]  /*14e0*/  FSEL R12, R12, R15, !P2 ;  /* 0x0000000f0c0c7208 */ /* 0x000fe40005000000 */
[----:B------:R-:W-:Y:S02]  /*14f0*/  FSEL R19, R16, R19, !P3 ;  /* 0x0000001310137208 */ /* 0x000fe40005800000 */
[----:B------:R-:W-:Y:S02]  /*1500*/  FSEL R11, R8, R11, !P1 ;  /* 0x0000000b080b7208 */ /* 0x000fe40004800000 */
[----:B------:R-:W-:Y:S02]  /*1510*/  FSETP.GEU.AND P0, PT, R4, R7, PT ;  /* 0x000000070400720b */ /* 0x000fe40003f0e000 */
[----:B------:R-:W-:Y:S02]  /*1520*/  FSETP.GEU.AND P1, PT, R12, R19, PT ;  /* 0x000000130c00720b */ /* 0x000fe40003f2e000 */
[----:B------:R-:W-:-:S02]  /*1530*/  FSEL R4, R4, R7, !P0 ;  /* 0x0000000704047208 */ /* 0x000fc40004000000 */
[----:B------:R-:W-:Y:S02]  /*1540*/  FSEL R19, R12, R19, !P1 ;  /* 0x000000130c137208 */ /* 0x000fe40004800000 */
[----:B------:R-:W-:Y:S02]  /*1550*/  ISETP.GE.U32.AND P1, PT, R20, 0x2000, PT ;  /* 0x000020001400780c */ /* 0x000fe40003f26070 */
[----:B------:R-:W-:-:S04]  /*1560*/  FSETP.GEU.AND P0, PT, R4, R11, PT ;  /* 0x0000000b0400720b */ /* 0x000fc80003f0e000 */
[----:B------:R-:W-:-:S04]  /*1570*/  FSEL R4, R4, R11, !P0 ;  /* 0x0000000b04047208 */ /* 0x000fc80004000000 */
[----:B------:R-:W-:-:S04]  /*1580*/  FSETP.GEU.AND P0, PT, R4, R19, PT ;  /* 0x000000130400720b */ /* 0x000fc80003f0e000 */
[----:B------:R-:W-:Y:S01]  /*1590*/  FSEL R21, R4, R19, !P0 ;  /* 0x0000001304157208 */ /* 0x000fe20004000000 */
[----:B------:R-:W-:Y:S08]  /*15a0*/  @!P1 BRA `(.L_x_18) ;  /* 0x0000000000bc9947 */ /* 0x000ff00003800000 */
[----:B------:R-:W0:Y:S01]  /*15b0*/  LDC R24, c[0x0][0x390] ;  /* 0x0000e400ff187b82 */ /* 0x000e220000000800 */
[----:B------:R-:W-:Y:S02]  /*15c0*/  VIADD R22, R20, 0xfffff000 ;  /* 0xfffff00014167836 */ /* 0x000fe40000000000 */
[----:B------:R-:W-:-:S07]  /*15d0*/  IMAD.MOV.U32 R23, RZ, RZ, 0x1000 ;  /* 0x00001000ff177424 */ /* 0x000fce00078e00ff */
.L_x_20:
[----:B------:R-:W-:-:S05]  /*15e0*/  IMAD.WIDE R26, R23, 0x4, R2 ;  /* 0x00000004171a7825 */ /* 0x000fca00078e0202 */
[----:B------:R-:W2:Y:S04]  /*15f0*/  LDG.E.128.CONSTANT R8, desc[UR6][R26.64] ;  /* 0x000000061a087981 */ /* 0x000ea8000c1e9d00 */
[----:B------:R-:W3:Y:S04]  /*1600*/  LDG.E.128.CONSTANT R12, desc[UR6][R26.64+0x1000] ;  /* 0x001000061a0c7981 */ /* 0x000ee8000c1e9d00 */
[----:B------:R-:W4:Y:S04]  /*1610*/  LDG.E.128.CONSTANT R16, desc[UR6][R26.64+0x2000] ;  /* 0x002000061a107981 */ /* 0x000f28000c1e9d00 */
[----:B------:R-:W5:Y:S01]  /*1620*/  LDG.E.128.CONSTANT R4, desc[UR6][R26.64+0x3000] ;  /* 0x003000061a047981 */ /* 0x000f62000c1e9d00 */
[----:B0-----:R-:W-:Y:S01]  /*1630*/  IMAD.MOV.U32 R20, RZ, RZ, R24 ;  /* 0x000000ffff147224 */ /* 0x001fe200078e0018 */
        /* <DEDUP_REMOVED lines=14> */
[----:B------:R-:W-:Y:S01]  /*1720*/  FSEL R18, R19, R4, !P2 ;  /* 0x0000000413127208 */ /* 0x000fe20005000000 */
[----:B------:R-:W-:Y:S01]  /*1730*/  IMAD.IADD R4, R20, 0x1, -R23 ;  /* 0x0000000114047824 */ /* 0x000fe200078e0a17 */
[----:B------:R-:W-:Y:S02]  /*1740*/  FSEL R5, R5, R6, !P3 ;  /* 0x0000000605057208 */ /* 0x000fe40005800000 */
[----:B------:R-:W-:Y:S02]  /*1750*/  FSETP.GEU.AND P0, PT, R21, R8, PT ;  /* 0x000000081500720b */ /* 0x000fe40003f0e000 */
[----:B------:R-:W-:Y:S02]  /*1760*/  FSETP.GEU.AND P1, PT, R10, R13, PT ;  /* 0x0000000d0a00720b */ /* 0x000fe40003f2e000 */
[----:B------:R-:W-:-:S02]  /*1770*/  FSETP.GEU.AND P2, PT, R14, R17, PT ;  /* 0x000000110e00720b */ /* 0x000fc40003f4e000 */
[----:B------:R-:W-:Y:S02]  /*1780*/  FSETP.GEU.AND P3, PT, R18, R5, PT ;  /* 0x000000051200720b */ /* 0x000fe40003f6e000 */
[----:B------:R-:W-:Y:S02]  /*1790*/  FSEL R8, R21, R8, !P0 ;  /* 0x0000000815087208 */ /* 0x000fe40004000000 */
[----:B------:R-:W-:Y:S02]  /*17a0*/  FSEL R13, R10, R13, !P1 ;  /* 0x0000000d0a0d7208 */ /* 0x000fe40004800000 */
[----:B------:R-:W-:Y:S02]  /*17b0*/  FSEL R14, R14, R17, !P2 ;  /* 0x000000110e0e7208 */ /* 0x000fe40005000000 */
[----:B------:R-:W-:Y:S02]  /*17c0*/  FSEL R5, R18, R5, !P3 ;  /* 0x0000000512057208 */ /* 0x000fe40005800000 */
[----:B------:R-:W-:-:S02]  /*17d0*/  FSETP.GEU.AND P0, PT, R8, R13, PT ;  /* 0x0000000d0800720b */ /* 0x000fc40003f0e000 */
[----:B------:R-:W-:Y:S02]  /*17e0*/  FSETP.GEU.AND P1, PT, R14, R5, PT ;  /* 0x000000050e00720b */ /* 0x000fe40003f2e000 */
[----:B------:R-:W-:Y:S02]  /*17f0*/  FSEL R8, R8, R13, !P0 ;  /* 0x0000000d08087208 */ /* 0x000fe40004000000 */
[----:B------:R-:W-:Y:S02]  /*1800*/  FSEL R5, R14, R5, !P1 ;  /* 0x000000050e057208 */ /* 0x000fe40004800000 */
[----:B------:R-:W-:Y:S02]  /*1810*/  ISETP.GE.AND P1, PT, R4, 0x1000, PT ;  /* 0x000010000400780c */ /* 0x000fe40003f26270 */
[----:B------:R-:W-:-:S04]  /*1820*/  FSETP.GEU.AND P0, PT, R8, R5, PT ;  /* 0x000000050800720b */ /* 0x000fc80003f0e000 */
[----:B------:R-:W-:-:S04]  /*1830*/  FSEL R5, R8, R5, !P0 ;  /* 0x0000000508057208 */ /* 0x000fc80004000000 */
[----:B------:R-:W-:-:S04]  /*1840*/  FSETP.GEU.AND P0, PT, R5, R7, PT ;  /* 0x000000070500720b */ /* 0x000fc80003f0e000 */
[----:B------:R-:W-:Y:S01]  /*1850*/  FSEL R21, R5, R7, !P0 ;  /* 0x0000000705157208 */ /* 0x000fe20004000000 */
[----:B------:R-:W-:Y:S08]  /*1860*/  @!P1 BRA `(.L_x_19) ;  /* 0x00000008009c9947 */ /* 0x000ff00003800000 */
[----:B------:R-:W-:-:S05]  /*1870*/  VIADD R23, R23, 0x1000 ;  /* 0x0000100017177836 */ /* 0x000fca0000000000 */
[----:B------:R-:W-:-:S13]  /*1880*/  ISETP.GT.AND P0, PT, R23, R22, PT ;  /* 0x000000161700720c */ /* 0x000fda0003f04270 */
[----:B------:R-:W-:Y:S05]  /*1890*/  @!P0 BRA `(.L_x_20) ;  /* 0xfffffffc00508947 */ /* 0x000fea000383ffff */
.L_x_18:
[----:B------:R-:W-:-:S13]  /*18a0*/  ISETP.GE.AND P0, PT, R23, R20, PT ;  /* 0x000000141700720c */ /* 0x000fda0003f06270 */
[----:B------:R-:W-:Y:S05]  /*18b0*/  @P0 BRA `(.L_x_19) ;  /* 0x0000000800880947 */ /* 0x000fea0003800000 */
[----:B------:R-:W-:Y:S01]  /*18c0*/  IMAD.IADD R9, R20, 0x1, -R23 ;  /* 0x0000000114097824 */ /* 0x000fe200078e0a17 */
[----:B------:R-:W-:Y:S04]  /*18d0*/  BSSY.RECONVERGENT B1, `(.L_x_19) ;  /* 0x00000a0000017945 */ /* 0x000fe80003800200 */
[----:B------:R-:W-:-:S13]  /*18e0*/  ISETP.GE.AND P0, PT, R0, R9, PT ;  /* 0x000000090000720c */ /* 0x000fda0003f06270 */
[----:B------:R-:W-:Y:S05]  /*18f0*/  @P0 BRA `(.L_x_21) ;  /* 0x0000000800740947 */ /* 0x000fea0003800000 */
[----:B------:R-:W-:Y:S01]  /*1900*/  LOP3.LUT R2, RZ, R0, RZ, 0x33, !PT ;  /* 0x00000000ff027212 */ /* 0x000fe200078e33ff */
[----:B------:R-:W-:Y:S01]  /*1910*/  BSSY.RECONVERGENT B2, `(.L_x_22) ;  /* 0x0000016000027945 */ /* 0x000fe20003800200 */
[----:B------:R-:W-:Y:S02]  /*1920*/  IMAD.MOV.U32 R8, RZ, RZ, R0 ;  /* 0x000000ffff087224 */ /* 0x000fe400078e0000 */
[----:B------:R-:W-:-:S04]  /*1930*/  IADD3 R2, PT, PT, -R23, R20, R2 ;  /* 0x0000001417027210 */ /* 0x000fc80007ffe102 */
[C---:B------:R-:W-:Y:S02]  /*1940*/  LOP3.LUT R3, R2.reuse, 0x300, RZ, 0xc0, !PT ;  /* 0x0000030002037812 */ /* 0x040fe400078ec0ff */
[----:B------:R-:W-:Y:S02]  /*1950*/  ISETP.GE.U32.AND P2, PT, R2, 0x300, PT ;  /* 0x000003000200780c */ /* 0x000fe40003f46070 */
[----:B------:R-:W-:-:S13]  /*1960*/  ISETP.NE.AND P0, PT, R3, 0x300, PT ;  /* 0x000003000300780c */ /* 0x000fda0003f05270 */
[----:B------:R-:W-:Y:S05]  /*1970*/  @!P0 BRA `(.L_x_23) ;  /* 0x00000000003c8947 */ /* 0x000fea0003800000 */
[----:B------:R-:W0:Y:S01]  /*1980*/  LDC.64 R4, c[0x0][0x380] ;  /* 0x0000e000ff047b82 */ /* 0x000e220000000a00 */
[----:B------:R-:W-:Y:S01]  /*1990*/  LEA.HI R2, R2, 0x1, RZ, 0x18 ;  /* 0x0000000102027811 */ /* 0x000fe200078fc0ff */
[----:B------:R-:W-:Y:S02]  /*19a0*/  IMAD.IADD R7, R0, 0x1, R23 ;  /* 0x0000000100077824 */ /* 0x000fe400078e0217 */
[----:B------:R-:W-:Y:S01]  /*19b0*/  IMAD.MOV.U32 R8, RZ, RZ, R0 ;  /* 0x000000ffff087224 */ /* 0x000fe200078e0000 */
[----:B------:R-:W-:-:S05]  /*19c0*/  LOP3.LUT R2, R2, 0x3, RZ, 0xc0, !PT ;  /* 0x0000000302027812 */ /* 0x000fca00078ec0ff */
[----:B------:R-:W-:-:S07]  /*19d0*/  IMAD.MOV R6, RZ, RZ, -R2 ;  /* 0x000000ffff067224 */ /* 0x000fce00078e0a02 */
.L_x_24:
[----:B0-----:R-:W-:-:S06]  /*19e0*/  IMAD.WIDE.U32 R2, R7, 0x4, R4 ;  /* 0x0000000407027825 */ /* 0x001fcc00078e0004 */
[----:B------:R-:W2:Y:S01]  /*19f0*/  LDG.E.CONSTANT R2, desc[UR6][R2.64] ;  /* 0x0000000602027981 */ /* 0x000ea2000c1e9900 */
[----:B------:R-:W-:Y:S02]  /*1a00*/  VIADD R6, R6, 0x1 ;  /* 0x0000000106067836 */ /* 0x000fe40000000000 */
[----:B------:R-:W-:Y:S02]  /*1a10*/  VIADD R8, R8, 0x100 ;  /* 0x0000010008087836 */ /* 0x000fe40000000000 */
[----:B------:R-:W-:Y:S01]  /*1a20*/  VIADD R7, R7, 0x100 ;  /* 0x0000010007077836 */ /* 0x000fe20000000000 */
[----:B------:R-:W-:Y:S02]  /*1a30*/  ISETP.NE.AND P1, PT, R6, RZ, PT ;  /* 0x000000ff0600720c */ /* 0x000fe40003f25270 */
[----:B--2---:R-:W-:-:S04]  /*1a40*/  FSETP.GEU.AND P0, PT, R21, R2, PT ;  /* 0x000000021500720b */ /* 0x004fc80003f0e000 */
[----:B------:R-:W-:-:S07]  /*1a50*/  FSEL R21, R21, R2, !P0 ;  /* 0x0000000215157208 */ /* 0x000fce0004000000 */
[----:B------:R-:W-:Y:S05]  /*1a60*/  @P1 BRA `(.L_x_24) ;  /* 0xfffffffc00dc1947 */ /* 0x000fea000383ffff */
.L_x_23:
[----:B------:R-:W-:Y:S05]  /*1a70*/  BSYNC.RECONVERGENT B2 ;  /* 0x0000000000027941 */ /* 0x000fea0003800200 */
.L_x_22:
[----:B------:R-:W-:Y:S05]  /*1a80*/  @!P2 BRA `(.L_x_21) ;  /* 0x000000080010a947 */ /* 0x000fea0003800000 */
[----:B------:R-:W0:Y:S01]  /*1a90*/  LDCU.64 UR4, c[0x0][0x380] ;  /* 0x00007000ff0477ac */ /* 0x000e220008000a00 */
[----:B------:R-:W-:Y:S01]  /*1aa0*/  IMAD.IADD R5, R9, 0x1, -R8 ;  /* 0x0000000109057824 */ /* 0x000fe200078e0a08 */
[C---:B------:R-:W-:Y:S01]  /*1ab0*/  IADD3 R3, P0, PT, R8.reuse, R23, RZ ;  /* 0x0000001708037210 */ /* 0x040fe20007f1e0ff */
[----:B------:R-:W-:Y:S01]  /*1ac0*/  BSSY.RECONVERGENT B2, `(.L_x_25) ;  /* 0x000004a000027945 */ /* 0x000fe20003800200 */
[----:B------:R-:W-:Y:S02]  /*1ad0*/  IMAD.IADD R11, R8, 0x1, R23 ;  /* 0x00000001080b7824 */ /* 0x000fe400078e0217 */
[----:B------:R-:W-:Y:S01]  /*1ae0*/  ISETP.GT.AND P1, PT, R5, 0xc00, PT ;  /* 0x00000c000500780c */ /* 0x000fe20003f24270 */
[----:B------:R-:W-:Y:S01]  /*1af0*/  IMAD.X R4, RZ, RZ, RZ, P0 ;  /* 0x000000ffff047224 */ /* 0x000fe200000e06ff */
[----:B0-----:R-:W-:-:S04]  /*1b00*/  LEA R2, P0, R3, UR4, 0x2 ;  /* 0x0000000403027c11 */ /* 0x001fc8000f8010ff */
[----:B------:R-:W-:Y:S02]  /*1b10*/  LEA.HI.X R3, R3, UR5, R4, 0x2, P0 ;  /* 0x0000000503037c11 */ /* 0x000fe400080f1404 */
[----:B------:R-:W-:-:S05]  /*1b20*/  IADD3 R2, P0, PT, R2, 0x800, RZ ;  /* 0x0000080002027810 */ /* 0x000fca0007f1e0ff */
[----:B------:R-:W-:Y:S01]  /*1b30*/  IMAD.X R3, RZ, RZ, R3, P0 ;  /* 0x000000ffff037224 */ /* 0x000fe200000e0603 */
[----:B------:R-:W-:Y:S01]  /*1b40*/  PLOP3.LUT P0, PT, PT, PT, PT, 0x80, 0x8 ;  /* 0x000000000008781c */ /* 0x000fe20003f0f070 */
[----:B------:R-:W-:-:S12]  /*1b50*/  @!P1 BRA `(.L_x_26) ;  /* 0x0000000400009947 */ /* 0x000fd80003800000 */
[----:B------:R-:W-:Y:S01]  /*1b60*/  PLOP3.LUT P0, PT, PT, PT, PT, 0x8, 0x80 ;  /* 0x000000000080781c */ /* 0x000fe20003f0e170 */
[----:B------:R-:W-:-:S12]  /*1b70*/  VIADD R13, R9, 0xfffff400 ;  /* 0xfffff400090d7836 */ /* 0x000fd80000000000 */
.L_x_27:
[----:B------:R-:W0:Y:S01]  /*1b80*/  LDC.64 R4, c[0x0][0x380] ;  /* 0x0000e000ff047b82 */ /* 0x000e220000000a00 */
[----:B------:R-:W2:Y:S04]  /*1b90*/  LDG.E.CONSTANT R12, desc[UR6][R2.64+-0x400] ;  /* 0xfffc0006020c7981 */ /* 0x000ea8000c1e9900 */
[----:B------:R-:W3:Y:S01]  /*1ba0*/  LDG.E.CONSTANT R19, desc[UR6][R2.64] ;  /* 0x0000000602137981 */ /* 0x000ee2000c1e9900 */
[----:B------:R-:W-:-:S03]  /*1bb0*/  VIADD R25, R11, 0x400 ;  /* 0x000004000b197836 */ /* 0x000fc60000000000 */
[----:B------:R-:W4:Y:S04]  /*1bc0*/  LDG.E.CONSTANT R18, desc[UR6][R2.64+0x400] ;  /* 0x0004000602127981 */ /* 0x000f28000c1e9900 */
[----:B------:R-:W5:Y:S04]  /*1bd0*/  LDG.E.CONSTANT R16, desc[UR6][R2.64+0xc00] ;  /* 0x000c000602107981 */ /* 0x000f68000c1e9900 */
[----:B------:R-:W5:Y:S01]  /*1be0*/  LDG.E.CONSTANT R15, desc[UR6][R2.64+0x1000] ;  /* 0x00100006020f7981 */ /* 0x000f62000c1e9900 */
[----:B------:R-:W-:-:S03]  /*1bf0*/  VIADD R23, R11, 0x800 ;  /* 0x000008000b177836 */ /* 0x000fc60000000000 */
[----:B------:R-:W5:Y:S01]  /*1c00*/  LDG.E.CONSTANT R14, desc[UR6][R2.64+0x1400] ;  /* 0x00140006020e7981 */ /* 0x000f62000c1e9900 */
[----:B0-----:R-:W-:-:S03]  /*1c10*/  IMAD.WIDE.U32 R6, R11, 0x4, R4 ;  /* 0x000000040b067825 */ /* 0x001fc600078e0004 */
[----:B------:R-:W5:Y:S04]  /*1c20*/  LDG.E.CONSTANT R22, desc[UR6][R2.64+0x2000] ;  /* 0x0020000602167981 */ /* 0x000f68000c1e9900 */
[----:B------:R0:W2:Y:S01]  /*1c30*/  LDG.E.CONSTANT R10, desc[UR6][R6.64] ;  /* 0x00000006060a7981 */ /* 0x0000a2000c1e9900 */
[----:B------:R-:W-:-:S03]  /*1c40*/  IMAD.WIDE.U32 R24, R25, 0x4, R4 ;  /* 0x0000000419187825 */ /* 0x000fc600078e0004 */
[----:B------:R-:W5:Y:S04]  /*1c50*/  LDG.E.CONSTANT R20, desc[UR6][R2.64+0x2400] ;  /* 0x0024000602147981 */ /* 0x000f68000c1e9900 */
[----:B------:R-:W5:Y:S01]  /*1c60*/  LDG.E.CONSTANT R17, desc[UR6][R24.64] ;  /* 0x0000000618117981 */ /* 0x000f62000c1e9900 */
[----:B0-----:R-:W-:-:S03]  /*1c70*/  IMAD.WIDE.U32 R6, R23, 0x4, R4 ;  /* 0x0000000417067825 */ /* 0x001fc600078e0004 */
[----:B------:R-:W5:Y:S04]  /*1c80*/  LDG.E.CONSTANT R23, desc[UR6][R2.64+0x1c00] ;  /* 0x001c000602177981 */ /* 0x000f68000c1e9900 */
[----:B------:R-:W5:Y:S01]  /*1c90*/  LDG.E.CONSTANT R6, desc[UR6][R6.64] ;  /* 0x0000000606067981 */ /* 0x000f62000c1e9900 */
[----:B------:R-:W-:-:S03]  /*1ca0*/  VIADD R27, R11, 0xc00 ;  /* 0x00000c000b1b7836 */ /* 0x000fc60000000000 */
[----:B------:R-:W5:Y:S01]  /*1cb0*/  LDG.E.CONSTANT R26, desc[UR6][R2.64+0x2c00] ;  /* 0x002c0006021a7981 */ /* 0x000f62000c1e9900 */
[----:B------:R-:W-:-:S03]  /*1cc0*/  IMAD.WIDE.U32 R4, R27, 0x4, R4 ;  /* 0x000000041b047825 */ /* 0x000fc600078e0004 */
[----:B------:R-:W5:Y:S04]  /*1cd0*/  LDG.E.CONSTANT R24, desc[UR6][R2.64+0x3000] ;  /* 0x0030000602187981 */ /* 0x000f68000c1e9900 */
[----:B------:R-:W5:Y:S04]  /*1ce0*/  LDG.E.CONSTANT R4, desc[UR6][R4.64] ;  /* 0x0000000604047981 */ /* 0x000f68000c1e9900 */
[----:B------:R0:W5:Y:S01]  /*1cf0*/  LDG.E.CONSTANT R25, desc[UR6][R2.64+0x3400] ;  /* 0x0034000602197981 */ /* 0x000162000c1e9900 */
[----:B------:R-:W-:-:S05]  /*1d00*/  VIADD R8, R8, 0x1000 ;  /* 0x0000100008087836 */ /* 0x000fca0000000000 */
[----:B------:R-:W-:Y:S02]  /*1d10*/  ISETP.GE.AND P2, PT, R8, R13, PT ;  /* 0x0000000d0800720c */ /* 0x000fe40003f46270 */
[----:B0-----:R-:W-:Y:S01]  /*1d20*/  IADD3 R2, P3, PT, R2, 0x4000, RZ ;  /* 0x0000400002027810 */ /* 0x001fe20007f7e0ff */
[----:B------:R-:W-:-:S04]  /*1d30*/  VIADD R11, R11, 0x1000 ;  /* 0x000010000b0b7836 */ /* 0x000fc80000000000 */
[----:B------:R-:W-:Y:S01]  /*1d40*/  IMAD.X R3, RZ, RZ, R3, P3 ;  /* 0x000000ffff037224 */ /* 0x000fe200018e0603 */
[----:B--2---:R-:W-:-:S04]  /*1d50*/  FSETP.GEU.AND P1, PT, R21, R10, PT ;  /* 0x0000000a1500720b */ /* 0x004fc80003f2e000 */
[----:B------:R-:W-:-:S04]  /*1d60*/  FSEL R21, R21, R10, !P1 ;  /* 0x0000000a15157208 */ /* 0x000fc80004800000 */
[----:B------:R-:W-:-:S04]  /*1d70*/  FSETP.GEU.AND P1, PT, R21, R12, PT ;  /* 0x0000000c1500720b */ /* 0x000fc80003f2e000 */
[----:B------:R-:W-:-:S04]  /*1d80*/  FSEL R12, R21, R12, !P1 ;  /* 0x0000000c150c7208 */ /* 0x000fc80004800000 */
[----:B---3--:R-:W-:-:S04]  /*1d90*/  FSETP.GEU.AND P1, PT, R12, R19, PT ;  /* 0x000000130c00720b */ /* 0x008fc80003f2e000 */
[----:B------:R-:W-:-:S04]  /*1da0*/  FSEL R19, R12, R19, !P1 ;  /* 0x000000130c137208 */ /* 0x000fc80004800000 */
[----:B----4-:R-:W-:-:S04]  /*1db0*/  FSETP.GEU.AND P1, PT, R19, R18, PT ;  /* 0x000000121300720b */ /* 0x010fc80003f2e000 */
[----:B------:R-:W-:-:S04]  /*1dc0*/  FSEL R18, R19, R18, !P1 ;  /* 0x0000001213127208 */ /* 0x000fc80004800000 */
[----:B-----5:R-:W-:-:S04]  /*1dd0*/  FSETP.GEU.AND P1, PT, R18, R17, PT ;  /* 0x000000111200720b */ /* 0x020fc80003f2e000 */
        /* <DEDUP_REMOVED lines=24> */
.L_x_26:
[----:B------:R-:W-:Y:S05]  /*1f60*/  BSYNC.RECONVERGENT B2 ;  /* 0x0000000000027941 */ /* 0x000fea0003800200 */
.L_x_25:
[----:B------:R-:W-:Y:S01]  /*1f70*/  IMAD.IADD R4, R9, 0x1, -R8 ;  /* 0x0000000109047824 */ /* 0x000fe200078e0a08 */
[----:B------:R-:W-:Y:S04]  /*1f80*/  BSSY.RECONVERGENT B2, `(.L_x_28) ;  /* 0x0000024000027945 */ /* 0x000fe80003800200 */
[----:B------:R-:W-:-:S13]  /*1f90*/  ISETP.GT.AND P1, PT, R4, 0x400, PT ;  /* 0x000004000400780c */ /* 0x000fda0003f24270 */
[----:B------:R-:W-:Y:S05]  /*1fa0*/  @!P1 BRA `(.L_x_29) ;  /* 0x0000000000849947 */ /* 0x000fea0003800000 */
[----:B------:R-:W0:Y:S01]  /*1fb0*/  LDC.64 R6, c[0x0][0x380] ;  /* 0x0000e000ff067b82 */ /* 0x000e220000000a00 */
[----:B------:R-:W2:Y:S04]  /*1fc0*/  LDG.E.CONSTANT R13, desc[UR6][R2.64+-0x400] ;  /* 0xfffc0006020d7981 */ /* 0x000ea8000c1e9900 */
[----:B------:R-:W3:Y:S01]  /*1fd0*/  LDG.E.CONSTANT R15, desc[UR6][R2.64] ;  /* 0x00000006020f7981 */ /* 0x000ee2000c1e9900 */
[----:B------:R-:W-:-:S03]  /*1fe0*/  VIADD R19, R11, 0x400 ;  /* 0x000004000b137836 */ /* 0x000fc60000000000 */
[----:B------:R-:W4:Y:S04]  /*1ff0*/  LDG.E.CONSTANT R17, desc[UR6][R2.64+0x400] ;  /* 0x0004000602117981 */ /* 0x000f28000c1e9900 */
[----:B------:R-:W5:Y:S04]  /*2000*/  LDG.E.CONSTANT R23, desc[UR6][R2.64+0x1000] ;  /* 0x0010000602177981 */ /* 0x000f68000c1e9900 */
[----:B------:R-:W5:Y:S01]  /*2010*/  LDG.E.CONSTANT R25, desc[UR6][R2.64+0x1400] ;  /* 0x0014000602197981 */ /* 0x000f62000c1e9900 */
[----:B0-----:R-:W-:-:S06]  /*2020*/  IMAD.WIDE.U32 R4, R11, 0x4, R6 ;  /* 0x000000040b047825 */ /* 0x001fcc00078e0006 */
[----:B------:R-:W2:Y:S01]  /*2030*/  LDG.E.CONSTANT R4, desc[UR6][R4.64] ;  /* 0x0000000604047981 */ /* 0x000ea2000c1e9900 */
[----:B------:R-:W-:-:S03]  /*2040*/  IMAD.WIDE.U32 R6, R19, 0x4, R6 ;  /* 0x0000000413067825 */ /* 0x000fc600078e0006 */
[----:B------:R0:W5:Y:S04]  /*2050*/  LDG.E.CONSTANT R19, desc[UR6][R2.64+0xc00] ;  /* 0x000c000602137981 */ /* 0x000168000c1e9900 */
[----:B------:R-:W5:Y:S01]  /*2060*/  LDG.E.CONSTANT R7, desc[UR6][R6.64] ;  /* 0x0000000606077981 */ /* 0x000f62000c1e9900 */
[----:B------:R-:W-:Y:S01]  /*2070*/  VIADD R8, R8, 0x800 ;  /* 0x0000080008087836 */ /* 0x000fe20000000000 */
        /* <DEDUP_REMOVED lines=17> */
[CC--:B------:R-:W-:Y:S02]  /*2190*/  FSETP.GEU.AND P1, PT, R4.reuse, R25.reuse, PT ;  /* 0x000000190400720b */ /* 0x0c0fe40003f2e000 */
[----:B------:R-:W-:Y:S02]  /*21a0*/  PLOP3.LUT P0, PT, PT, PT, PT, 0x8, 0x80 ;  /* 0x000000000080781c */ /* 0x000fe40003f0e170 */
[----:B------:R-:W-:-:S11]  /*21b0*/  FSEL R21, R4, R25, !P1 ;  /* 0x0000001904157208 */ /* 0x000fd60004800000 */
.L_x_29:
[----:B------:R-:W-:Y:S05]  /*21c0*/  BSYNC.RECONVERGENT B2 ;  /* 0x0000000000027941 */ /* 0x000fea0003800200 */
.L_x_28:
[----:B------:R-:W-:-:S13]  /*21d0*/  ISETP.LT.OR P0, PT, R8, R9, P0 ;  /* 0x000000090800720c */ /* 0x000fda0000701670 */
[----:B------:R-:W-:Y:S05]  /*21e0*/  @!P0 BRA `(.L_x_21) ;  /* 0x0000000000388947 */ /* 0x000fea0003800000 */
[----:B------:R-:W0:Y:S01]  /*21f0*/  LDC.64 R4, c[0x0][0x380] ;  /* 0x0000e000ff047b82 */ /* 0x000e220000000a00 */
[----:B------:R-:W2:Y:S04]  /*2200*/  LDG.E.CONSTANT R6, desc[UR6][R2.64+-0x400] ;  /* 0xfffc000602067981 */ /* 0x000ea8000c1e9900 */
[----:B------:R-:W3:Y:S04]  /*2210*/  LDG.E.CONSTANT R7, desc[UR6][R2.64] ;  /* 0x0000000602077981 */ /* 0x000ee8000c1e9900 */
[----:B------:R-:W4:Y:S01]  /*2220*/  LDG.E.CONSTANT R9, desc[UR6][R2.64+0x400] ;  /* 0x0004000602097981 */ /* 0x000f22000c1e9900 */
[----:B0-----:R-:W-:-:S06]  /*2230*/  IMAD.WIDE.U32 R4, R11, 0x4, R4 ;  /* 0x000000040b047825 */ /* 0x001fcc00078e0004 */
[----:B------:R-:W5:Y:S02]  /*2240*/  LDG.E.CONSTANT R4, desc[UR6][R4.64] ;  /* 0x0000000604047981 */ /* 0x000f64000c1e9900 */
[----:B-----5:R-:W-:-:S04]  /*2250*/  FSETP.GEU.AND P0, PT, R21, R4, PT ;  /* 0x000000041500720b */ /* 0x020fc80003f0e000 */
[----:B------:R-:W-:-:S04]  /*2260*/  FSEL R21, R21, R4, !P0 ;  /* 0x0000000415157208 */ /* 0x000fc80004000000 */
[----:B--2---:R-:W-:-:S04]  /*2270*/  FSETP.GEU.AND P0, PT, R21, R6, PT ;  /* 0x000000061500720b */ /* 0x004fc80003f0e000 */
[----:B------:R-:W-:-:S04]  /*2280*/  FSEL R6, R21, R6, !P0 ;  /* 0x0000000615067208 */ /* 0x000fc80004000000 */
[----:B---3--:R-:W-:-:S04]  /*2290*/  FSETP.GEU.AND P0, PT, R6, R7, PT ;  /* 0x000000070600720b */ /* 0x008fc80003f0e000 */
[----:B------:R-:W-:-:S04]  /*22a0*/  FSEL R6, R6, R7, !P0 ;  /* 0x0000000706067208 */ /* 0x000fc80004000000 */
[----:B----4-:R-:W-:-:S04]  /*22b0*/  FSETP.GEU.AND P0, PT, R6, R9, PT ;  /* 0x000000090600720b */ /* 0x010fc80003f0e000 */
[----:B------:R-:W-:-:S09]  /*22c0*/  FSEL R21, R6, R9, !P0 ;  /* 0x0000000906157208 */ /* 0x000fd20004000000 */
.L_x_21:
[----:B------:R-:W-:Y:S05]  /*22d0*/  BSYNC.RECONVERGENT B1 ;  /* 0x0000000000017941 */ /* 0x000fea0003800200 */
.L_x_19:
[----:B------:R-:W0:Y:S01]  /*22e0*/  S2R R3, SR_LANEID ;  /* 0x0000000000037919 */ /* 0x000e220000000000 */
[----:B------:R-:W1:Y:S02]  /*22f0*/  SHFL.DOWN PT, R2, R21, 0x1, 0x1f ;  /* 0x08201f0015027f89 */ /* 0x000e6400000e0000 */
[----:B-1----:R-:W-:Y:S02]  /*2300*/  FSETP.GEU.AND P0, PT, R21, R2, PT ;  /* 0x000000021500720b */ /* 0x002fe40003f0e000 */
[C---:B0-----:R-:W-:Y:S02]  /*2310*/  ISETP.GT.AND P1, PT, R3.reuse, 0x1e, PT ;  /* 0x0000001e0300780c */ /* 0x041fe40003f24270 */
[----:B------:R-:W-:-:S11]  /*2320*/  ISETP.GT.AND P2, PT, R3, 0x17, PT ;  /* 0x000000170300780c */ /* 0x000fd60003f44270 */
[----:B------:R-:W-:Y:S02]  /*2330*/  @!P1 FSEL R21, R21, R2, !P0 ;  /* 0x0000000215159208 */ /* 0x000fe40004000000 */
        /* <DEDUP_REMOVED lines=8> */
[----:B------:R-:W-:-:S03]  /*23c0*/  ISETP.NE.AND P0, PT, R3, RZ, PT ;  /* 0x000000ff0300720c */ /* 0x000fc60003f05270 */
        /* <DEDUP_REMOVED lines=39> */
.L_x_2:
        /* <DEDUP_REMOVED lines=12> */
.L_x_32:
[----:B------:R-:W-:Y:S05]  /*2700*/  BSYNC.RECONVERGENT B1 ;  /* 0x0000000000017941 */ /* 0x000fea0003800200 */
.L_x_31:
        /* <DEDUP_REMOVED lines=16> */
.L_x_37:
        /* <DEDUP_REMOVED lines=10> */
.L_x_36:
[----:B------:R-:W-:Y:S05]  /*28b0*/  BSYNC.RECONVERGENT B2 ;  /* 0x0000000000027941 */ /* 0x000fea0003800200 */
.L_x_35:
        /* <DEDUP_REMOVED lines=8> */
.L_x_40:
        /* <DEDUP_REMOVED lines=59> */
.L_x_39:
[----:B------:R-:W-:Y:S05]  /*2cf0*/  BSYNC.RECONVERGENT B2 ;  /* 0x0000000000027941 */ /* 0x000fea0003800200 */
.L_x_38:
        /* <DEDUP_REMOVED lines=34> */
.L_x_42:
[----:B------:R-:W-:Y:S05]  /*2f20*/  BSYNC.RECONVERGENT B2 ;  /* 0x0000000000027941 */ /* 0x000fea0003800200 */
.L_x_41:
        /* <DEDUP_REMOVED lines=16> */
.L_x_34:
[----:B------:R-:W-:Y:S05]  /*3030*/  BSYNC.RECONVERGENT B1 ;  /* 0x0000000000017941 */ /* 0x000fea0003800200 */
.L_x_33:
[----:B------:R-:W-:Y:S01]  /*3040*/  ISETP.GE.AND P0, PT, R20, 0x100, PT ;  /* 0x000001001400780c */ /* 0x000fe20003f06270 */
[----:B-----5:R-:W-:-:S12]  /*3050*/  IMAD.MOV.U32 R5, RZ, RZ, R0 ;  /* 0x000000ffff057224 */ /* 0x020fd800078e0000 */
[----:B------:R-:W-:Y:S05]  /*3060*/  @!P0 BRA `(.L_x_43) ;  /* 0x0000000000dc8947 */ /* 0x000fea0003800000 */
[----:B0-----:R-:W0:Y:S01]  /*3070*/  S2R R2, SR_LANEID ;  /* 0x0000000000027919 */ /* 0x001e220000000000 */
[----:B------:R-:W1:Y:S02]  /*3080*/  SHFL.DOWN PT, R0, R5, 0x1, 0x1f ;  /* 0x08201f0005007f89 */ /* 0x000e6400000e0000 */
[CC--:B-1----:R-:W-:Y:S02]  /*3090*/  FSETP.GEU.AND P0, PT, R5.reuse, R0.reuse, PT ;  /* 0x000000000500720b */ /* 0x0c2fe40003f0e000 */
[C---:B0-----:R-:W-:Y:S02]  /*30a0*/  ISETP.GT.AND P1, PT, R2.reuse, 0x1e, PT ;  /* 0x0000001e0200780c */ /* 0x041fe40003f24270 */
[C---:B------:R-:W-:Y:S02]  /*30b0*/  FSEL R0, R5.reuse, R0, !P0 ;  /* 0x0000000005007208 */ /* 0x040fe40004000000 */
[----:B------:R-:W-:Y:S02]  /*30c0*/  ISETP.GT.AND P2, PT, R2, 0x17, PT ;  /* 0x000000170200780c */ /* 0x000fe40003f44270 */
[----:B------:R-:W-:-:S02]  /*30d0*/  FSEL R0, R5, R0, P1 ;  /* 0x0000000005007208 */ /* 0x000fc40000800000 */
        /* <DEDUP_REMOVED lines=48> */
.L_x_43:
[----:B------:R-:W-:Y:S01]  /*33e0*/  LOP3.LUT R0, R7, 0x3e0, RZ, 0xc0, !PT ;  /* 0x000003e007007812 */ /* 0x000fe200078ec0ff */
[----:B0-----:R-:W0:Y:S03]  /*33f0*/  S2R R2, SR_LANEID ;  /* 0x0000000000027919 */ /* 0x001e260000000000 */
[----:B------:R-:W-:Y:S01]  /*3400*/  LOP3.LUT R9, RZ, R0, RZ, 0x33, !PT ;  /* 0x00000000ff097212 */ /* 0x000fe200078e33ff */
[----:B------:R-:W-:-:S04]  /*3410*/  VIADD R3, R0, 0x20 ;  /* 0x0000002000037836 */ /* 0x000fc80000000000 */
[----:B------:R-:W-:Y:S01]  /*3420*/  IMAD.IADD R9, R9, 0x1, R20 ;  /* 0x0000000109097824 */ /* 0x000fe200078e0214 */
[----:B------:R-:W-:-:S04]  /*3430*/  ISETP.GT.AND P0, PT, R3, R20, PT ;  /* 0x000000140300720c */ /* 0x000fc80003f04270 */
[----:B------:R-:W-:-:S05]  /*3440*/  SEL R4, R9, 0x1f, P0 ;  /* 0x0000001f09047807 */ /* 0x000fca0000000000 */
[----:B------:R-:W1:Y:S01]  /*3450*/  SHFL.DOWN PT, R0, R5, 0x1, R4 ;  /* 0x0820000005007989 */ /* 0x000e6200000e0004 */
[C---:B0-----:R-:W-:Y:S01]  /*3460*/  ISETP.GE.AND P1, PT, R2.reuse, R4, PT ;  /* 0x000000040200720c */ /* 0x041fe20003f26270 */
[----:B------:R-:W-:Y:S01]  /*3470*/  VIADD R3, R2, 0x2 ;  /* 0x0000000202037836 */ /* 0x000fe20000000000 */
[----:B-1----:R-:W-:-:S11]  /*3480*/  FSETP.GEU.AND P0, PT, R5, R0, PT ;  /* 0x000000000500720b */ /* 0x002fd60003f0e000 */
[----:B------:R-:W-:Y:S02]  /*3490*/  @!P1 FSEL R5, R5, R0, !P0 ;  /* 0x0000000005059208 */ /* 0x000fe40004000000 */
[----:B------:R-:W-:Y:S01]  /*34a0*/  ISETP.GT.AND P1, PT, R3, R4, PT ;  /* 0x000000040300720c */ /* 0x000fe20003f24270 */
[----:B------:R-:W-:Y:S02]  /*34b0*/  VIADD R3, R2, 0x4 ;  /* 0x0000000402037836 */ /* 0x000fe40000000000 */
[----:B------:R-:W0:Y:S02]  /*34c0*/  SHFL.DOWN PT, R0, R5, 0x2, R4 ;  /* 0x0840000005007989 */ /* 0x000e2400000e0004 */
[----:B0-----:R-:W-:-:S08]  /*34d0*/  FSETP.GEU.AND P0, PT, R5, R0, PT ;  /* 0x000000000500720b */ /* 0x001fd00003f0e000 */
[----:B------:R-:W-:Y:S02]  /*34e0*/  @!P1 FSEL R5, R5, R0, !P0 ;  /* 0x0000000005059208 */ /* 0x000fe40004000000 */
[-C--:B------:R-:W-:Y:S01]  /*34f0*/  ISETP.GT.AND P1, PT, R3, R4.reuse, PT ;  /* 0x000000040300720c */ /* 0x080fe20003f24270 */
[C---:B------:R-:W-:Y:S02]  /*3500*/  VIADD R3, R2.reuse, 0x8 ;  /* 0x0000000802037836 */ /* 0x040fe40000000000 */
[----:B------:R-:W0:Y:S03]  /*3510*/  SHFL.DOWN PT, R0, R5, 0x4, R4 ;  /* 0x0880000005007989 */ /* 0x000e2600000e0004 */
[----:B------:R-:W-:Y:S01]  /*3520*/  ISETP.GT.AND P2, PT, R3, R4, PT ;  /* 0x000000040300720c */ /* 0x000fe20003f44270 */
[----:B------:R-:W-:Y:S01]  /*3530*/  VIADD R3, R2, 0x10 ;  /* 0x0000001002037836 */ /* 0x000fe20000000000 */
[----:B0-----:R-:W-:-:S05]  /*3540*/  FSETP.GEU.AND P0, PT, R5, R0, PT ;  /* 0x000000000500720b */ /* 0x001fca0003f0e000 */
[----:B------:R-:W-:Y:S02]  /*3550*/  @!P1 FSEL R5, R5, R0, !P0 ;  /* 0x0000000005059208 */ /* 0x000fe40004000000 */
[----:B------:R-:W-:-:S03]  /*3560*/  ISETP.NE.AND P0, PT, R2, RZ, PT ;  /* 0x000000ff0200720c */ /* 0x000fc60003f05270 */
[----:B------:R-:W0:Y:S10]  /*3570*/  SHFL.DOWN PT, R0, R5, 0x8, R4 ;  /* 0x0900000005007989 */ /* 0x000e3400000e0004 */
[----:B------:R-:W1:Y:S01]  /*3580*/  @!P0 S2R R6, SR_CgaCtaId ;  /* 0x0000000000068919 */ /* 0x000e620000008800 */
[----:B------:R-:W-:-:S04]  /*3590*/  @!P0 SHF.R.U32.HI R2, RZ, 0x3, R7 ;  /* 0x00000003ff028819 */ /* 0x000fc80000011607 */
[----:B------:R-:W-:Y:S02]  /*35a0*/  @!P0 LOP3.LUT R2, R2, 0x7c, RZ, 0xc0, !PT ;  /* 0x0000007c02028812 */ /* 0x000fe400078ec0ff */
[----:B0-----:R-:W-:-:S04]  /*35b0*/  FSETP.GEU.AND P1, PT, R5, R0, PT ;  /* 0x000000000500720b */ /* 0x001fc80003f2e000 */
[----:B------:R-:W-:Y:S02]  /*35c0*/  @!P2 FSEL R5, R5, R0, !P1 ;  /* 0x000000000505a208 */ /* 0x000fe40004800000 */
[----:B------:R-:W-:Y:S02]  /*35d0*/  ISETP.GT.AND P2, PT, R3, R4, PT ;  /* 0x000000040300720c */ /* 0x000fe40003f44270 */
[----:B------:R-:W-:Y:S01]  /*35e0*/  @!P0 MOV R3, 0x400 ;  /* 0x0000040000038802 */ /* 0x000fe20000000f00 */
[----:B------:R-:W0:Y:S03]  /*35f0*/  SHFL.DOWN PT, R0, R5, 0x10, R4 ;  /* 0x0a00000005007989 */ /* 0x000e2600000e0004 */
        /* <DEDUP_REMOVED lines=37> */
.L_x_30:
[----:B------:R-:W0:Y:S01]  /*3850*/  S2R R0, SR_TID.X ;  /* 0x0000000000007919 */ /* 0x000e220000002100 */
[----:B------:R-:W0:Y:S02]  /*3860*/  LDC.64 R2, c[0x0][0x380] ;  /* 0x0000e000ff027b82 */ /* 0x000e240000000a00 */
[----:B0-----:R-:W-:-:S05]  /*3870*/  IMAD.WIDE.U32 R2, R0, 0x4, R2 ;  /* 0x0000000400027825 */ /* 0x001fca00078e0002 */
[----:B------:R-:W2:Y:S04]  /*3880*/  LDG.E.CONSTANT R19, desc[UR6][R2.64] ;  /* 0x0000000602137981 */ /* 0x000ea8000c1e9900 */
[----:B------:R-:W2:Y:S04]  /*3890*/  LDG.E.CONSTANT R4, desc[UR6][R2.64+0x400] ;  /* 0x0004000602047981 */ /* 0x000ea8000c1e9900 */
[----:B------:R-:W3:Y:S04]  /*38a0*/  LDG.E.CONSTANT R5, desc[UR6][R2.64+0x800] ;  /* 0x0008000602057981 */ /* 0x000ee8000c1e9900 */
[----:B------:R-:W3:Y:S04]  /*38b0*/  LDG.E.CONSTANT R6, desc[UR6][R2.64+0xc00] ;  /* 0x000c000602067981 */ /* 0x000ee8000c1e9900 */
[----:B------:R-:W4:Y:S04]  /*38c0*/  LDG.E.CONSTANT R7, desc[UR6][R2.64+0x1000] ;  /* 0x0010000602077981 */ /* 0x000f28000c1e9900 */
[----:B------:R-:W4:Y:S04]  /*38d0*/  LDG.E.CONSTANT R8, desc[UR6][R2.64+0x1400] ;  /* 0x0014000602087981 */ /* 0x000f28000c1e9900 */
[----:B------:R-:W5:Y:S04]  /*38e0*/  LDG.E.CONSTANT R9, desc[UR6][R2.64+0x1800] ;  /* 0x0018000602097981 */ /* 0x000f68000c1e9900 */
        /* <DEDUP_REMOVED lines=8> */
[----:B------:R-:W5:Y:S01]  /*3970*/  LDG.E.CONSTANT R18, desc[UR6][R2.64+0x3c00] ;  /* 0x003c000602127981 */ /* 0x000f62000c1e9900 */
[----:B--2---:R-:W-:-:S04]  /*3980*/  FSETP.GEU.AND P0, PT, R19, R4, PT ;  /* 0x000000041300720b */ /* 0x004fc80003f0e000 */
[----:B------:R-:W-:Y:S02]  /*3990*/  FSEL R4, R19, R4, !P0 ;  /* 0x0000000413047208 */ /* 0x000fe40004000000 */
[----:B---3--:R-:W-:-:S04]  /*39a0*/  FSETP.GEU.AND P1, PT, R5, R6, PT ;  /* 0x000000060500720b */ /* 0x008fc80003f2e000 */
[----:B------:R-:W-:Y:S02]  /*39b0*/  FSEL R5, R5, R6, !P1 ;  /* 0x0000000605057208 */ /* 0x000fe40004800000 */
[----:B----4-:R-:W-:-:S04]  /*39c0*/  FSETP.GEU.AND P2, PT, R7, R8, PT ;  /* 0x000000080700720b */ /* 0x010fc80003f4e000 */
[----:B------:R-:W-:Y:S02]  /*39d0*/  FSEL R7, R7, R8, !P2 ;  /* 0x0000000807077208 */ /* 0x000fe40005000000 */
[----:B-----5:R-:W-:-:S04]  /*39e0*/  FSETP.GEU.AND P3, PT, R9, R10, PT ;  /* 0x0000000a0900720b */ /* 0x020fc80003f6e000 */
[----:B------:R-:W-:Y:S02]  /*39f0*/  FSEL R10, R9, R10, !P3 ;  /* 0x0000000a090a7208 */ /* 0x000fe40005800000 */
[----:B------:R-:W-:-:S04]  /*3a00*/  FSETP.GEU.AND P0, PT, R11, R12, PT ;  /* 0x0000000c0b00720b */ /* 0x000fc80003f0e000 */
[----:B------:R-:W-:Y:S02]  /*3a10*/  FSEL R11, R11, R12, !P0 ;  /* 0x0000000c0b0b7208 */ /* 0x000fe40004000000 */
[CC--:B------:R-:W-:Y:S02]  /*3a20*/  FSETP.GEU.AND P0, PT, R4.reuse, R5.reuse, PT ;  /* 0x000000050400720b */ /* 0x0c0fe40003f0e000 */
[CC--:B------:R-:W-:Y:S02]  /*3a30*/  FSETP.GEU.AND P1, PT, R13.reuse, R14.reuse, PT ;  /* 0x0000000e0d00720b */ /* 0x0c0fe40003f2e000 */
[----:B------:R-:W-:Y:S02]  /*3a40*/  FSEL R4, R4, R5, !P0 ;  /* 0x0000000504047208 */ /* 0x000fe40004000000 */
[----:B------:R-:W-:Y:S02]  /*3a50*/  FSEL R14, R13, R14, !P1 ;  /* 0x0000000e0d0e7208 */ /* 0x000fe40004800000 */
[----:B------:R-:W-:-:S02]  /*3a60*/  FSETP.GEU.AND P1, PT, R7, R10, PT ;  /* 0x0000000a0700720b */ /* 0x000fc40003f2e000 */
[----:B------:R-:W-:Y:S02]  /*3a70*/  FSETP.GEU.AND P2, PT, R15, R16, PT ;  /* 0x000000100f00720b */ /* 0x000fe40003f4e000 */
[----:B------:R-:W-:Y:S02]  /*3a80*/  FSEL R7, R7, R10, !P1 ;  /* 0x0000000a07077208 */ /* 0x000fe40004800000 */
[----:B------:R-:W-:Y:S02]  /*3a90*/  FSEL R15, R15, R16, !P2 ;  /* 0x000000100f0f7208 */ /* 0x000fe40005000000 */
[----:B------:R-:W-:Y:S02]  /*3aa0*/  FSETP.GEU.AND P2, PT, R11, R14, PT ;  /* 0x0000000e0b00720b */ /* 0x000fe40003f4e000 */
[----:B------:R-:W-:Y:S02]  /*3ab0*/  FSETP.GEU.AND P3, PT, R17, R18, PT ;  /* 0x000000121100720b */ /* 0x000fe40003f6e000 */
[----:B------:R-:W-:-:S02]  /*3ac0*/  FSEL R11, R11, R14, !P2 ;  /* 0x0000000e0b0b7208 */ /* 0x000fc40005000000 */
[----:B------:R-:W-:Y:S02]  /*3ad0*/  FSEL R18, R17, R18, !P3 ;  /* 0x0000001211127208 */ /* 0x000fe40005800000 */
[CC--:B------:R-:W-:Y:S02]  /*3ae0*/  FSETP.GEU.AND P0, PT, R4.reuse, R7.reuse, PT ;  /* 0x000000070400720b */ /* 0x0c0fe40003f0e000 */
[CC--:B------:R-:W-:Y:S02]  /*3af0*/  FSETP.GEU.AND P3, PT, R15.reuse, R18.reuse, PT ;  /* 0x000000120f00720b */ /* 0x0c0fe40003f6e000 */
[----:B------:R-:W-:Y:S02]  /*3b00*/  FSEL R4, R4, R7, !P0 ;  /* 0x0000000704047208 */ /* 0x000fe40004000000 */
[----:B------:R-:W-:-:S04]  /*3b10*/  FSEL R18, R15, R18, !P3 ;  /* 0x000000120f127208 */ /* 0x000fc80005800000 */
[----:B------:R-:W-:-:S04]  /*3b20*/  FSETP.GEU.AND P1, PT, R11, R18, PT ;  /* 0x000000120b00720b */ /* 0x000fc80003f2e000 */
[----:B------:R-:W-:Y:S01]  /*3b30*/  FSEL R5, R11, R18, !P1 ;  /* 0x000000120b057208 */ /* 0x000fe20004800000 */
[----:B------:R-:W-:Y:S01]  /*3b40*/  IMAD.MOV.U32 R11, RZ, RZ, 0x1000 ;  /* 0x00001000ff0b7424 */ /* 0x000fe200078e00ff */
[----:B------:R-:W-:Y:S02]  /*3b50*/  ISETP.GE.U32.AND P1, PT, R20, 0x2000, PT ;  /* 0x000020001400780c */ /* 0x000fe40003f26070 */
[----:B------:R-:W-:-:S04]  /*3b60*/  FSETP.GEU.AND P0, PT, R4, R5, PT ;  /* 0x000000050400720b */ /* 0x000fc80003f0e000 */
[----:B------:R-:W-:-:S07]  /*3b70*/  FSEL R8, R4, R5, !P0 ;  /* 0x0000000504087208 */ /* 0x000fce0004000000 */
[----:B------:R-:W-:Y:S05]  /*3b80*/  @!P1 BRA `(.L_x_44) ;  /* 0x0000000000ec9947 */ /* 0x000fea0003800000 */
[----:B------:R-:W0:Y:S01]  /*3b90*/  LDC R7, c[0x0][0x390] ;  /* 0x0000e400ff077b82 */ /* 0x000e220000000800 */
[----:B------:R-:W-:Y:S02]  /*3ba0*/  VIADD R6, R20, 0xfffff000 ;  /* 0xfffff00014067836 */ /* 0x000fe40000000000 */
[----:B------:R-:W-:-:S07]  /*3bb0*/  IMAD.MOV.U32 R11, RZ, RZ, 0x1000 ;  /* 0x00001000ff0b7424 */ /* 0x000fce00078e00ff */
.L_x_46:
[----:B------:R-:W-:-:S05]  /*3bc0*/  IMAD.WIDE R4, R11, 0x4, R2 ;  /* 0x000000040b047825 */ /* 0x000fca00078e0202 */
        /* <DEDUP_REMOVED lines=15> */
[----:B------:R1:W5:Y:S01]  /*3cc0*/  LDG.E.CONSTANT R16, desc[UR6][R4.64+0x3c00] ;  /* 0x003c000604107981 */ /* 0x000362000c1e9900 */
        /* <DEDUP_REMOVED lines=10> */
[----:B------:R-:W-:Y:S02]  /*3d70*/  FSETP.GEU.AND P0, PT, R8, R19, PT ;  /* 0x000000130800720b */ /* 0x000fe40003f0e000 */
[----:B------:R-:W-:Y:S02]  /*3d80*/  FSETP.GEU.AND P1, PT, R14, R15, PT ;  /* 0x0000000f0e00720b */ /* 0x000fe40003f2e000 */
[----:B------:R-:W-:Y:S02]  /*3d90*/  FSEL R8, R8, R19, !P0 ;  /* 0x0000001308087208 */ /* 0x000fe40004000000 */
[----:B------:R-:W-:Y:S02]  /*3da0*/  FSEL R15, R14, R15, !P1 ;  /* 0x0000000f0e0f7208 */ /* 0x000fe40004800000 */
[----:B------:R-:W-:-:S02]  /*3db0*/  FSETP.GEU.AND P1, PT, R20, R23, PT ;  /* 0x000000171400720b */ /* 0x000fc40003f2e000 */
[----:B------:R-:W-:Y:S02]  /*3dc0*/  FSETP.GEU.AND P2, PT, R12, R9, PT ;  /* 0x000000090c00720b */ /* 0x000fe40003f4e000 */
[----:B------:R-:W-:Y:S01]  /*3dd0*/  FSEL R23, R20, R23, !P1 ;  /* 0x0000001714177208 */ /* 0x000fe20004800000 */
[----:B0-----:R-:W-:Y:S01]  /*3de0*/  IMAD.MOV.U32 R20, RZ, RZ, R7 ;  /* 0x000000ffff147224 */ /* 0x001fe200078e0007 */
[----:B------:R-:W-:Y:S02]  /*3df0*/  FSEL R9, R12, R9, !P2 ;  /* 0x000000090c097208 */ /* 0x000fe40005000000 */
[-C--:B------:R-:W-:Y:S01]  /*3e00*/  FSETP.GEU.AND P2, PT, R24, R15.reuse, PT ;  /* 0x0000000f1800720b */ /* 0x080fe20003f4e000 */
[----:B-1----:R-:W-:Y:S01]  /*3e10*/  IMAD.IADD R4, R20, 0x1, -R11 ;  /* 0x0000000114047824 */ /* 0x002fe200078e0a0b */
        /* <DEDUP_REMOVED lines=18> */
.L_x_44:
        /* <DEDUP_REMOVED lines=20> */
.L_x_50:
        /* <DEDUP_REMOVED lines=9> */
.L_x_49:
[----:B------:R-:W-:Y:S05]  /*4110*/  BSYNC.RECONVERGENT B2 ;  /* 0x0000000000027941 */ /* 0x000fea0003800200 */
.L_x_48:
        /* <DEDUP_REMOVED lines=16> */
.L_x_53:
        /* <DEDUP_REMOVED lines=62> */
.L_x_52:
[----:B------:R-:W-:Y:S05]  /*4600*/  BSYNC.RECONVERGENT B2 ;  /* 0x0000000000027941 */ /* 0x000fea0003800200 */
.L_x_51:
        /* <DEDUP_REMOVED lines=10> */
[----:B------:R-:W5:Y:S04]  /*46b0*/  LDG.E.CONSTANT R20, desc[UR6][R2.64+0x1000] ;  /* 0x0010000602147981 */ /* 0x000f68000c1e9900 */
[----:B------:R1:W5:Y:S01]  /*46c0*/  LDG.E.CONSTANT R22, desc[UR6][R2.64+0x1400] ;  /* 0x0014000602167981 */ /* 0x000362000c1e9900 */
[----:B0-----:R-:W-:-:S06]  /*46d0*/  IMAD.WIDE.U32 R4, R11, 0x4, R6 ;  /* 0x000000040b047825 */ /* 0x001fcc00078e0006 */
[----:B------:R-:W2:Y:S01]  /*46e0*/  LDG.E.CONSTANT R5, desc[UR6][R4.64] ;  /* 0x0000000604057981 */ /* 0x000ea2000c1e9900 */
[----:B------:R-:W-:-:S06]  /*46f0*/  IMAD.WIDE.U32 R6, R13, 0x4, R6 ;  /* 0x000000040d067825 */ /* 0x000fcc00078e0006 */
[----:B------:R-:W5:Y:S01]  /*4700*/  LDG.E.CONSTANT R6, desc[UR6][R6.64] ;  /* 0x0000000606067981 */ /* 0x000f62000c1e9900 */
[----:B-1----:R-:W-:Y:S01]  /*4710*/  IADD3 R2, P2, PT, R2, 0x2000, RZ ;  /* 0x0000200002027810 */ /* 0x002fe20007f5e0ff */
[----:B------:R-:W-:Y:S02]  /*4720*/  VIADD R10, R10, 0x800 ;  /* 0x000008000a0a7836 */ /* 0x000fe40000000000 */
[----:B------:R-:W-:Y:S02]  /*4730*/  VIADD R11, R11, 0x800 ;  /* 0x000008000b0b7836 */ /* 0x000fe40000000000 */
        /* <DEDUP_REMOVED lines=18> */
.L_x_55:
[----:B------:R-:W-:Y:S05]  /*4860*/  BSYNC.RECONVERGENT B2 ;  /* 0x0000000000027941 */ /* 0x000fea0003800200 */
.L_x_54:
        /* <DEDUP_REMOVED lines=16> */
.L_x_47:
[----:B------:R-:W-:Y:S05]  /*4970*/  BSYNC.RECONVERGENT B1 ;  /* 0x0000000000017941 */ /* 0x000fea0003800200 */
.L_x_45:
[----:B------:R-:W0:Y:S01]  /*4980*/  S2R R4, SR_LANEID ;  /* 0x0000000000047919 */ /* 0x000e220000000000 */
[----:B------:R-:W-:-:S05]  /*4990*/  IMAD.MOV.U32 R3, RZ, RZ, R8 ;  /* 0x000000ffff037224 */ /* 0x000fca00078e0008 */
        /* <DEDUP_REMOVED lines=51> */
[----:B------:R-:W-:-:S09]  /*4cd0*/  FSEL R2, R2, R9, !P1 ;  /* 0x0000000902027208 */ /* 0x000fd20004800000 */
.L_x_17:
[----:B------:R-:W-:Y:S05]  /*4ce0*/  BSYNC.RECONVERGENT B0 ;  /* 0x0000000000007941 */ /* 0x000fea0003800200 */
.L_x_1:
[----:B------:R-:W-:Y:S05]  /*4cf0*/  @P0 EXIT ;  /* 0x000000000000094d */ /* 0x000fea0003800000 */
[----:B------:R-:W0:Y:S01]  /*4d00*/  LDCU UR4, c[0x0][0x398] ;  /* 0x00007300ff0477ac */ /* 0x000e220008000800 */
[----:B------:R-:W1:Y:S01]  /*4d10*/  LDC.64 R4, c[0x0][0x388] ;  /* 0x0000e200ff047b82 */ /* 0x000e620000000a00 */
[----:B0-----:R-:W-:-:S04]  /*4d20*/  FSETP.GT.AND P0, PT, R2, UR4, PT ;  /* 0x0000000402007c0b */ /* 0x001fc8000bf04000 */
[----:B------:R-:W-:-:S05]  /*4d30*/  FSEL R3, R2, UR4, !P0 ;  /* 0x0000000402037c08 */ /* 0x000fca000c000000 */
[----:B-1----:R-:W-:Y:S01]  /*4d40*/  STG.E desc[UR6][R4.64], R3 ;  /* 0x0000000304007986 */ /* 0x002fe2000c101906 */
[----:B------:R-:W-:Y:S05]  /*4d50*/  EXIT ;  /* 0x000000000000794d */ /* 0x000fea0003800000 */
.L_x_56:
[----:B------:R-:W-:-:S00]  /*4d60*/  BRA `(.L_x_56) ;  /* 0xfffffffc00fc7947 */ /* 0x000fc0000383ffff */
[----:B------:R-:W-:-:S00]  /*4d70*/  NOP ;  /* 0x0000000000007918 */ /* 0x000fc00000000000 */
        /* <DEDUP_REMOVED lines=8> */
.L_x_321:


//--------------------- .text._ZN3cub18CUB_300001_SM_10006detail6reduce18DeviceReduceKernelINS2_10policy_hubIfyN4cuda3__47minimumIfEEE10Policy1000EN6thrust24THRUST_300001_SM_1000_NS6detail15normal_iteratorINSC_10device_ptrIfEEEEyS8_fNS5_3std3__410__identityEEEvT0_PT3_T1_NS0_13GridEvenShareISO_EET2_T4_ --------------------------
	.section	.text._ZN3cub18CUB_300001_SM_10006detail6reduce18DeviceReduceKernelINS2_10policy_hubIfyN4cuda3__47minimumIfEEE10Policy1000EN6thrust24THRUST_300001_SM_1000_NS6detail15normal_iteratorINSC_10device_ptrIfEEEEyS8_fNS5_3std3__410__identityEEEvT0_PT3_T1_NS0_13GridEvenShareISO_EET2_T4_,"ax",@progbits
	.align	128
        .global         _ZN3cub18CUB_300001_SM_10006detail6reduce18DeviceReduceKernelINS2_10policy_hubIfyN4cuda3__47minimumIfEEE10Policy1000EN6thrust24THRUST_300001_SM_1000_NS6detail15normal_iteratorINSC_10device_ptrIfEEEEyS8_fNS5_3std3__410__identityEEEvT0_PT3_T1_NS0_13GridEvenShareISO_EET2_T4_
        .type           _ZN3cub18CUB_300001_SM_10006detail6reduce18DeviceReduceKernelINS2_10policy_hubIfyN4cuda3__47minimumIfEEE10Policy1000EN6thrust24THRUST_300001_SM_1000_NS6detail15normal_iteratorINSC_10device_ptrIfEEEEyS8_fNS5_3std3__410__identityEEEvT0_PT3_T1_NS0_13GridEvenShareISO_EET2_T4_,@function
        .size           _ZN3cub18CUB_300001_SM_10006detail6reduce18DeviceReduceKernelINS2_10policy_hubIfyN4cuda3__47minimumIfEEE10Policy1000EN6thrust24THRUST_300001_SM_1000_NS6detail15normal_iteratorINSC_10device_ptrIfEEEEyS8_fNS5_3std3__410__identityEEEvT0_PT3_T1_NS0_13GridEvenShareISO_EET2_T4_,(.L_x_322 - _ZN3cub18CUB_300001_SM_10006detail6reduce18DeviceReduceKernelINS2_10policy_hubIfyN4cuda3__47minimumIfEEE10Policy1000EN6thrust24THRUST_300001_SM_1000_NS6detail15normal_iteratorINSC_10device_ptrIfEEEEyS8_fNS5_3std3__410__identityEEEvT0_PT3_T1_NS0_13GridEvenShareISO_EET2_T4_)
        .other          _ZN3cub18CUB_300001_SM_10006detail6reduce18DeviceReduceKernelINS2_10policy_hubIfyN4cuda3__47minimumIfEEE10Policy1000EN6thrust24THRUST_300001_SM_1000_NS6detail15normal_iteratorINSC_10device_ptrIfEEEEyS8_fNS5_3std3__410__identityEEEvT0_PT3_T1_NS0_13GridEvenShareISO_EET2_T4_,@"STO_CUDA_ENTRY STV_DEFAULT"
_ZN3cub18CUB_300001_SM_10006detail6reduce18DeviceReduceKernelINS2_10policy_hubIfyN4cuda3__47minimumIfEEE10Policy1000EN6thrust24THRUST_300001_SM_1000_NS6detail15normal_iteratorINSC_10device_ptrIfEEEEyS8_fNS5_3std3__410__identityEEEvT0_PT3_T1_NS0_13GridEvenShareISO_EET2_T4_:
.text._ZN3cub18CUB_300001_SM_10006detail6reduce18DeviceReduceKernelINS2_10policy_hubIfyN4cuda3__47minimumIfEEE10Policy1000EN6thrust24THRUST_300001_SM_1000_NS6detail15normal_iteratorINSC_10device_ptrIfEEEEyS8_fNS5_3std3__410__identityEEEvT0_PT3_T1_NS0_13GridEvenShareISO_EET2_T4_:
[----:B------:R-:W-:Y:S08]  /*0000*/  LDC R1, c[0x0][0x37c] ;  /* 0x0000df00ff017b82 */ /* 0x000ff00000000800 */
[----:B------:R-:W0:Y:S01]  /*0010*/  S2UR UR18, SR_CTAID.X ;  /* 0x00000000001279c3 */ /* 0x000e220000002500 */
[----:B------:R-:W1:Y:S01]  /*0020*/  LDCU.64 UR4, c[0x0][0x3b8] ;  /* 0x00007700ff0477ac */ /* 0x000e620008000a00 */
[----:B------:R-:W-:Y:S01]  /*0030*/  BSSY.RECONVERGENT B0, `(.L_x_57) ;  /* 0x00002a4000007945 */ /* 0x000fe20003800200 */
[----:B------:R-:W2:Y:S01]  /*0040*/  LDCU UR11, c[0x0][0x3c0] ;  /* 0x00007800ff0b77ac */ /* 0x000ea20008000800 */
[----:B------:R-:W3:Y:S01]  /*0050*/  LDCU.64 UR16, c[0x0][0x358] ;  /* 0x00006b00ff1077ac */ /* 0x000ee20008000a00 */
[----:B-1----:R-:W-:-:S02]  /*0060*/  IMAD.U32 R2, RZ, RZ, UR4 ;  /* 0x00000004ff027e24 */ /* 0x002fc4000f8e00ff */
[----:B------:R-:W-:Y:S01]  /*0070*/  IMAD.U32 R3, RZ, RZ, UR5 ;  /* 0x00000005ff037e24 */ /* 0x000fe2000f8e00ff */
[----:B--2---:R-:W-:Y:S02]  /*0080*/  USHF.L.U32 UR5, UR11, 0xc, URZ ;  /* 0x0000000c0b057899 */ /* 0x004fe400080006ff */
[----:B0-----:R-:W-:Y:S02]  /*0090*/  USHF.L.U32 UR9, UR18, 0xc, URZ ;  /* 0x0000000c12097899 */ /* 0x001fe400080006ff */
[----:B------:R-:W-:-:S04]  /*00a0*/  USHF.R.S32.HI UR4, URZ, 0x1f, UR5 ;  /* 0x0000001fff047899 */ /* 0x000fc80008011405 */
[----:B------:R-:W-:-:S04]  /*00b0*/  IADD3 R22, P1, PT, R2, -UR9, RZ ;  /* 0x8000000902167c10 */ /* 0x000fc8000ff3e0ff */
[----:B------:R-:W-:Y:S02]  /*00c0*/  ISETP.GT.U32.AND P0, PT, R22, 0xfff, PT ;  /* 0x00000fff1600780c */ /* 0x000fe40003f04070 */
[----:B------:R-:W-:-:S04]  /*00d0*/  IADD3.X R23, PT, PT, R3, -0x1, RZ, P1, !PT ;  /* 0xffffffff03177810 */ /* 0x000fc80000ffe4ff */
[----:B------:R-:W-:-:S13]  /*00e0*/  ISETP.GT.U32.AND.EX P0, PT, R23, RZ, PT, P0 ;  /* 0x000000ff1700720c */ /* 0x000fda0003f04100 */
[----:B---3--:R-:W-:Y:S05]  /*00f0*/  @P0 BRA `(.L_x_58) ;  /* 0x0000001000940947 */ /* 0x008fea0003800000 */
[----:B------:R-:W0:Y:S01]  /*0100*/  S2R R0, SR_TID.X ;  /* 0x0000000000007919 */ /* 0x000e220000002100 */
[----:B------:R-:W-:Y:S01]  /*0110*/  VIADD R5, R2, -UR9 ;  /* 0x8000000902057c36 */ /* 0x000fe20008000000 */
[----:B------:R-:W-:Y:S01]  /*0120*/  BSSY.RECONVERGENT B1, `(.L_x_59) ;  /* 0x000000a000017945 */ /* 0x000fe20003800200 */
[----:B------:R-:W-:-:S03]  /*0130*/  IMAD.MOV.U32 R4, RZ, RZ, RZ ;  /* 0x000000ffff047224 */ /* 0x000fc600078e00ff */
[----:B0-----:R-:W-:Y:S01]  /*0140*/  ISETP.GE.AND P0, PT, R0, R5, PT ;  /* 0x000000050000720c */ /* 0x001fe20003f06270 */
[----:B------:R-:W-:-:S12]  /*0150*/  IMAD.MOV.U32 R6, RZ, RZ, R0 ;  /* 0x000000ffff067224 */ /* 0x000fd800078e0000 */
[----:B------:R-:W-:Y:S05]  /*0160*/  @P0 BRA `(.L_x_60) ;  /* 0x0000000000140947 */ /* 0x000fea0003800000 */
[----:B------:R-:W0:Y:S01]  /*0170*/  LDC.64 R8, c[0x0][0x380] ;  /* 0x0000e000ff087b82 */ /* 0x000e220000000a00 */
[----:B------:R-:W-:-:S04]  /*0180*/  VIADD R3, R0, UR9 ;  /* 0x0000000900037c36 */ /* 0x000fc80008000000 */
[----:B0-----:R-:W-:-:S05]  /*0190*/  IMAD.WIDE.U32 R8, R3, 0x4, R8 ;  /* 0x0000000403087825 */ /* 0x001fca00078e0008 */
[----:B------:R0:W5:Y:S01]  /*01a0*/  LDG.E R4, desc[UR16][R8.64] ;  /* 0x0000001008047981 */ /* 0x000162000c1e1900 */
[----:B------:R-:W-:-:S07]  /*01b0*/  VIADD R6, R0, 0x100 ;  /* 0x0000010000067836 */ /* 0x000fce0000000000 */
.L_x_60:
[----:B------:R-:W-:Y:S05]  /*01c0*/  BSYNC.RECONVERGENT B1 ;  /* 0x0000000000017941 */ /* 0x000fea0003800200 */
.L_x_59:
[----:B------:R-:W-:Y:S01]  /*01d0*/  ISETP.GE.AND P0, PT, R6, R5, PT ;  /* 0x000000050600720c */ /* 0x000fe20003f06270 */
[----:B------:R-:W-:-:S12]  /*01e0*/  BSSY.RECONVERGENT B1, `(.L_x_61) ;  /* 0x0000096000017945 */ /* 0x000fd80003800200 */
[----:B------:R-:W-:Y:S05]  /*01f0*/  @P0 BRA `(.L_x_62) ;  /* 0x0000000800500947 */ /* 0x000fea0003800000 */
[----:B------:R-:W-:Y:S01]  /*0200*/  LOP3.LUT R3, RZ, R6, RZ, 0x33, !PT ;  /* 0x00000006ff037212 */ /* 0x000fe200078e33ff */
[----:B------:R-:W-:Y:S03]  /*0210*/  BSSY.RECONVERGENT B2, `(.L_x_63) ;  /* 0x0000047000027945 */ /* 0x000fe60003800200 */
[----:B------:R-:W-:-:S04]  /*0220*/  IADD3 R3, PT, PT, R2, -UR9, R3 ;  /* 0x8000000902037c10 */ /* 0x000fc8000fffe003 */
[C---:B------:R-:W-:Y:S02]  /*0230*/  ISETP.GE.U32.AND P1, PT, R3.reuse, 0xf00, PT ;  /* 0x00000f000300780c */ /* 0x040fe40003f26070 */
[----:B------:R-:W-:-:S04]  /*0240*/  LEA.HI R7, R3, 0x1, RZ, 0x18 ;  /* 0x0000000103077811 */ /* 0x000fc800078fc0ff */
[----:B------:R-:W-:-:S04]  /*0250*/  LOP3.LUT R20, R7, 0xf, RZ, 0xc0, !PT ;  /* 0x0000000f07147812 */ /* 0x000fc800078ec0ff */
[----:B------:R-:W-:-:S03]  /*0260*/  ISETP.NE.AND P0, PT, R20, RZ, PT ;  /* 0x000000ff1400720c */ /* 0x000fc60003f05270 */
[----:B------:R-:W-:Y:S10]  /*0270*/  @!P1 BRA `(.L_x_64) ;  /* 0x0000000400009947 */ /* 0x000ff40003800000 */
[----:B------:R-:W1:Y:S01]  /*0280*/  LDCU.64 UR6, c[0x0][0x380] ;  /* 0x00007000ff0677ac */ /* 0x000e620008000a00 */
[----:B------:R-:W-:Y:S01]  /*0290*/  IMAD.WIDE.U32 R2, R6, 0x4, RZ ;  /* 0x0000000406027825 */ /* 0x000fe200078e00ff */
[----:B------:R-:W-:Y:S01]  /*02a0*/  LOP3.LUT R10, R7, 0x1fffff0, RZ, 0xc0, !PT ;  /* 0x01fffff0070a7812 */ /* 0x000fe200078ec0ff */
[----:B------:R-:W-:-:S04]  /*02b0*/  UIMAD.WIDE.U32 UR4, UR18, 0x4000, URZ ;  /* 0x00004000120478a5 */ /* 0x000fc8000f8e00ff */
[----:B------:R-:W-:Y:S02]  /*02c0*/  IMAD.MOV R10, RZ, RZ, -R10 ;  /* 0x000000ffff0a7224 */ /* 0x000fe400078e0a0a */
[----:B------:R-:W-:Y:S02]  /*02d0*/  LOP3.LUT R2, R2, UR4, RZ, 0xfc, !PT ;  /* 0x0000000402027c12 */ /* 0x000fe4000f8efcff */
[----:B------:R-:W-:Y:S02]  /*02e0*/  LOP3.LUT R3, R3, UR5, RZ, 0xfc, !PT ;  /* 0x0000000503037c12 */ /* 0x000fe4000f8efcff */
[----:B-1----:R-:W-:-:S04]  /*02f0*/  IADD3 R2, P1, PT, R2, UR6, RZ ;  /* 0x0000000602027c10 */ /* 0x002fc8000ff3e0ff */
[----:B------:R-:W-:-:S04]  /*0300*/  IADD3 R2, P2, PT, R2, 0x2000, RZ ;  /* 0x0000200002027810 */ /* 0x000fc80007f5e0ff */
[----:B------:R-:W-:-:S09]  /*0310*/  IADD3.X R3, PT, PT, RZ, UR7, R3, P2, P1 ;  /* 0x00000007ff037c10 */ /* 0x000fd200097e2403 */
.L_x_65:
[----:B------:R-:W2:Y:S04]  /*0320*/  LDG.E R21, desc[UR16][R2.64+-0x2000] ;  /* 0xffe0001002157981 */ /* 0x000ea8000c1e1900 */
[----:B------:R-:W3:Y:S04]  /*0330*/  LDG.E R23, desc[UR16][R2.64+-0x1c00] ;  /* 0xffe4001002177981 */ /* 0x000ee8000c1e1900 */
[----:B------:R-:W4:Y:S04]  /*0340*/  LDG.E R25, desc[UR16][R2.64+-0x1800] ;  /* 0xffe8001002197981 */ /* 0x000f28000c1e1900 */
        /* <DEDUP_REMOVED lines=11> */
[----:B0-----:R-:W4:Y:S04]  /*0400*/  LDG.E R9, desc[UR16][R2.64+0x1800] ;  /* 0x0018001002097981 */ /* 0x001f28000c1e1900 */
[----:B------:R0:W4:Y:S01]  /*0410*/  LDG.E R8, desc[UR16][R2.64+0x1c00] ;  /* 0x001c001002087981 */ /* 0x000122000c1e1900 */
[----:B------:R-:W-:-:S02]  /*0420*/  VIADD R10, R10, 0x10 ;  /* 0x000000100a0a7836 */ /* 0x000fc40000000000 */
[----:B------:R-:W-:-:S03]  /*0430*/  VIADD R6, R6, 0x1000 ;  /* 0x0000100006067836 */ /* 0x000fc60000000000 */
[----:B------:R-:W-:Y:S02]  /*0440*/  ISETP.NE.AND P2, PT, R10, RZ, PT ;  /* 0x000000ff0a00720c */ /* 0x000fe40003f45270 */
[----:B0-----:R-:W-:-:S05]  /*0450*/  IADD3 R2, P3, PT, R2, 0x4000, RZ ;  /* 0x0000400002027810 */ /* 0x001fca0007f7e0ff */
[----:B------:R-:W-:Y:S01]  /*0460*/  IMAD.X R3, RZ, RZ, R3, P3 ;  /* 0x000000ffff037224 */ /* 0x000fe200018e0603 */
        /* <DEDUP_REMOVED lines=32> */
[----:B------:R-:W-:Y:S08]  /*0670*/  @P2 BRA `(.L_x_65) ;  /* 0xfffffffc00282947 */ /* 0x000ff0000383ffff */
.L_x_64:
[----:B------:R-:W-:Y:S05]  /*0680*/  BSYNC.RECONVERGENT B2 ;  /* 0x0000000000027941 */ /* 0x000fea0003800200 */
.L_x_63:
[----:B------:R-:W-:Y:S05]  /*0690*/  @!P0 BRA `(.L_x_62) ;  /* 0x0000000400288947 */ /* 0x000fea0003800000 */
[----:B------:R-:W-:Y:S01]  /*06a0*/  ISETP.GE.U32.AND P1, PT, R20, 0x8, PT ;  /* 0x000000081400780c */ /* 0x000fe20003f26070 */
[----:B------:R-:W-:Y:S01]  /*06b0*/  BSSY.RECONVERGENT B2, `(.L_x_66) ;  /* 0x0000022000027945 */ /* 0x000fe20003800200 */
[----:B------:R-:W-:-:S04]  /*06c0*/  LOP3.LUT R10, R7, 0x7, RZ, 0xc0, !PT ;  /* 0x00000007070a7812 */ /* 0x000fc800078ec0ff */
[----:B------:R-:W-:-:S07]  /*06d0*/  ISETP.NE.AND P0, PT, R10, RZ, PT ;  /* 0x000000ff0a00720c */ /* 0x000fce0003f05270 */
[----:B------:R-:W-:Y:S06]  /*06e0*/  @!P1 BRA `(.L_x_67) ;  /* 0x0000000000789947 */ /* 0x000fec0003800000 */
[----:B------:R-:W1:Y:S01]  /*06f0*/  LDCU.64 UR4, c[0x0][0x380] ;  /* 0x00007000ff0477ac */ /* 0x000e620008000a00 */
[----:B------:R-:W-:-:S04]  /*0700*/  IADD3 R3, P1, PT, R6, UR9, RZ ;  /* 0x0000000906037c10 */ /* 0x000fc8000ff3e0ff */
[----:B0-----:R-:W-:Y:S02]  /*0710*/  LEA.HI.X.SX32 R8, R6, RZ, 0x1, P1 ;  /* 0x000000ff06087211 */ /* 0x001fe400008f0eff */
[----:B-1----:R-:W-:-:S04]  /*0720*/  LEA R2, P1, R3, UR4, 0x2 ;  /* 0x0000000403027c11 */ /* 0x002fc8000f8210ff */
[----:B------:R-:W-:-:S05]  /*0730*/  LEA.HI.X R3, R3, UR5, R8, 0x2, P1 ;  /* 0x0000000503037c11 */ /* 0x000fca00088f1408 */
[----:B------:R-:W2:Y:S04]  /*0740*/  LDG.E R9, desc[UR16][R2.64] ;  /* 0x0000001002097981 */ /* 0x000ea8000c1e1900 */
[----:B------:R-:W3:Y:S04]  /*0750*/  LDG.E R11, desc[UR16][R2.64+0x400] ;  /* 0x00040010020b7981 */ /* 0x000ee8000c1e1900 */
[----:B------:R-:W4:Y:S04]  /*0760*/  LDG.E R13, desc[UR16][R2.64+0x800] ;  /* 0x00080010020d7981 */ /* 0x000f28000c1e1900 */
[----:B------:R-:W4:Y:S04]  /*0770*/  LDG.E R15, desc[UR16][R2.64+0xc00] ;  /* 0x000c0010020f7981 */ /* 0x000f28000c1e1900 */
[----:B------:R-:W4:Y:S04]  /*0780*/  LDG.E R17, desc[UR16][R2.64+0x1000] ;  /* 0x0010001002117981 */ /* 0x000f28000c1e1900 */
[----:B------:R-:W4:Y:S04]  /*0790*/  LDG.E R19, desc[UR16][R2.64+0x1400] ;  /* 0x0014001002137981 */ /* 0x000f28000c1e1900 */
[----:B------:R-:W4:Y:S04]  /*07a0*/  LDG.E R21, desc[UR16][R2.64+0x1800] ;  /* 0x0018001002157981 */ /* 0x000f28000c1e1900 */
[----:B------:R-:W4:Y:S01]  /*07b0*/  LDG.E R23, desc[UR16][R2.64+0x1c00] ;  /* 0x001c001002177981 */ /* 0x000f22000c1e1900 */
        /* <DEDUP_REMOVED lines=16> */
[----:B------:R-:W-:-:S09]  /*08c0*/  FSEL R4, R4, R23, !P1 ;  /* 0x0000001704047208 */ /* 0x000fd20004800000 */
.L_x_67:
[----:B------:R-:W-:Y:S05]  /*08d0*/  BSYNC.RECONVERGENT B2 ;  /* 0x0000000000027941 */ /* 0x000fea0003800200 */
.L_x_66:
        /* <DEDUP_REMOVED lines=24> */
.L_x_69:
[----:B------:R-:W-:Y:S05]  /*0a60*/  BSYNC.RECONVERGENT B2 ;  /* 0x0000000000027941 */ /* 0x000fea0003800200 */
.L_x_68:
[----:B------:R-:W-:Y:S05]  /*0a70*/  @!P0 BRA `(.L_x_62) ;  /* 0x0000000000308947 */ /* 0x000fea0003800000 */
[----:B------:R-:W1:Y:S01]  /*0a80*/  LDC.64 R2, c[0x0][0x380] ;  /* 0x0000e000ff027b82 */ /* 0x000e620000000a00 */
[----:B0-----:R-:W-:Y:S02]  /*0a90*/  IMAD.U32 R9, RZ, RZ, UR18 ;  /* 0x00000012ff097e24 */ /* 0x001fe4000f8e00ff */
[----:B------:R-:W-:Y:S02]  /*0aa0*/  IMAD.MOV R7, RZ, RZ, -R7 ;  /* 0x000000ffff077224 */ /* 0x000fe400078e0a07 */
[----:B-1----:R-:W-:-:S07]  /*0ab0*/  IMAD.WIDE.U32 R2, R9, 0x4000, R2 ;  /* 0x0000400009027825 */ /* 0x002fce00078e0002 */
.L_x_70:
[----:B------:R-:W-:-:S06]  /*0ac0*/  IMAD.WIDE R8, R6, 0x4, R2 ;  /* 0x0000000406087825 */ /* 0x000fcc00078e0202 */
[----:B------:R-:W2:Y:S01]  /*0ad0*/  LDG.E R9, desc[UR16][R8.64] ;  /* 0x0000001008097981 */ /* 0x000ea2000c1e1900 */
[----:B------:R-:W-:Y:S02]  /*0ae0*/  VIADD R7, R7, 0x1 ;  /* 0x0000000107077836 */ /* 0x000fe40000000000 */
[----:B------:R-:W-:-:S03]  /*0af0*/  VIADD R6, R6, 0x100 ;  /* 0x0000010006067836 */ /* 0x000fc60000000000 */
[----:B------:R-:W-:Y:S02]  /*0b00*/  ISETP.NE.AND P1, PT, R7, RZ, PT ;  /* 0x000000ff0700720c */ /* 0x000fe40003f25270 */
[----:B--2--5:R-:W-:-:S04]  /*0b10*/  FSETP.GEU.AND P0, PT, R4, R9, PT ;  /* 0x000000090400720b */ /* 0x024fc80003f0e000 */
[----:B------:R-:W-:-:S07]  /*0b20*/  FSEL R4, R4, R9, !P0 ;  /* 0x0000000904047208 */ /* 0x000fce0004000000 */
[----:B------:R-:W-:Y:S05]  /*0b30*/  @P1 BRA `(.L_x_70) ;  /* 0xfffffffc00e01947 */ /* 0x000fea000383ffff */
.L_x_62:
[----:B------:R-:W-:Y:S05]  /*0b40*/  BSYNC.RECONVERGENT B1 ;  /* 0x0000000000017941 */ /* 0x000fea0003800200 */
.L_x_61:
[----:B------:R-:W-:Y:S01]  /*0b50*/  ISETP.GE.AND P0, PT, R5, 0x100, PT ;  /* 0x000001000500780c */ /* 0x000fe20003f06270 */
[----:B-----5:R-:W-:-:S12]  /*0b60*/  IMAD.MOV.U32 R7, RZ, RZ, R4 ;  /* 0x000000ffff077224 */ /* 0x020fd800078e0004 */
[----:B------:R-:W-:Y:S05]  /*0b70*/  @!P0 BRA `(.L_x_71) ;  /* 0x0000000000d88947 */ /* 0x000fea0003800000 */
[----:B------:R-:W1:Y:S01]  /*0b80*/  S2R R4, SR_LANEID ;  /* 0x0000000000047919 */ /* 0x000e620000000000 */
[----:B------:R-:W2:Y:S02]  /*0b90*/  SHFL.DOWN PT, R2, R7, 0x1, 0x1f ;  /* 0x08201f0007027f89 */ /* 0x000ea400000e0000 */
[CC--:B--2---:R-:W-:Y:S02]  /*0ba0*/  FSETP.GEU.AND P1, PT, R7.reuse, R2.reuse, PT ;  /* 0x000000020700720b */ /* 0x0c4fe40003f2e000 */
[----:B-1----:R-:W-:Y:S02]  /*0bb0*/  ISETP.GT.AND P0, PT, R4, 0x1e, PT ;  /* 0x0000001e0400780c */ /* 0x002fe40003f04270 */
[----:B------:R-:W-:-:S04]  /*0bc0*/  FSEL R2, R7, R2, !P1 ;  /* 0x0000000207027208 */ /* 0x000fc80004800000 */
[----:B------:R-:W-:Y:S02]  /*0bd0*/  FSEL R2, R7, R2, P0 ;  /* 0x0000000207027208 */ /* 0x000fe40000000000 */
[----:B------:R-:W-:-:S03]  /*0be0*/  ISETP.GT.AND P0, PT, R4, 0x1d, PT ;  /* 0x0000001d0400780c */ /* 0x000fc60003f04270 */
[----:B------:R-:W1:Y:S02]  /*0bf0*/  SHFL.DOWN PT, R3, R2, 0x2, 0x1f ;  /* 0x08401f0002037f89 */ /* 0x000e6400000e0000 */
[----:B-1----:R-:W-:-:S08]  /*0c00*/  FSETP.GEU.AND P1, PT, R2, R3, PT ;  /* 0x000000030200720b */ /* 0x002fd00003f2e000 */
[----:B------:R-:W-:Y:S02]  /*0c10*/  @!P0 FSEL R2, R2, R3, !P1 ;  /* 0x0000000302028208 */ /* 0x000fe40004800000 */
[----:B------:R-:W-:-:S03]  /*0c20*/  ISETP.GT.AND P0, PT, R4, 0x1b, PT ;  /* 0x0000001b0400780c */ /* 0x000fc60003f04270 */
[----:B------:R-:W1:Y:S02]  /*0c30*/  SHFL.DOWN PT, R3, R2, 0x4, 0x1f ;  /* 0x08801f0002037f89 */ /* 0x000e6400000e0000 */
[----:B-1----:R-:W-:-:S08]  /*0c40*/  FSETP.GEU.AND P1, PT, R2, R3, PT ;  /* 0x000000030200720b */ /* 0x002fd00003f2e000 */
[----:B------:R-:W-:Y:S02]  /*0c50*/  @!P0 FSEL R2, R2, R3, !P1 ;  /* 0x0000000302028208 */ /* 0x000fe40004800000 */
[C---:B------:R-:W-:Y:S02]  /*0c60*/  ISETP.NE.AND P0, PT, R4.reuse, RZ, PT ;  /* 0x000000ff0400720c */ /* 0x040fe40003f05270 */
[----:B------:R-:W-:Y:S01]  /*0c70*/  ISETP.GT.AND P1, PT, R4, 0x17, PT ;  /* 0x000000170400780c */ /* 0x000fe20003f24270 */
[----:B------:R-:W1:Y:S10]  /*0c80*/  SHFL.DOWN PT, R3, R2, 0x8, 0x1f ;  /* 0x09001f0002037f89 */ /* 0x000e7400000e0000 */
[----:B------:R-:W2:Y:S01]  /*0c90*/  @!P0 S2R R6, SR_CgaCtaId ;  /* 0x0000000000068919 */ /* 0x000ea20000008800 */
[----:B------:R-:W-:-:S02]  /*0ca0*/  @!P0 MOV R5, 0x400 ;  /* 0x0000040000058802 */ /* 0x000fc40000000f00 */
[----:B-1----:R-:W-:-:S04]  /*0cb0*/  FSETP.GEU.AND P2, PT, R2, R3, PT ;  /* 0x000000030200720b */ /* 0x002fc80003f4e000 */
[----:B------:R-:W-:Y:S02]  /*0cc0*/  @!P1 FSEL R2, R2, R3, !P2 ;  /* 0x0000000302029208 */ /* 0x000fe40005000000 */
[----:B------:R-:W-:Y:S02]  /*0cd0*/  ISETP.GT.AND P1, PT, R4, 0xf, PT ;  /* 0x0000000f0400780c */ /* 0x000fe40003f24270 */
[----:B------:R-:W-:Y:S01]  /*0ce0*/  @!P0 SHF.R.U32.HI R4, RZ, 0x3, R0 ;  /* 0x00000003ff048819 */ /* 0x000fe20000011600 */
[----:B------:R-:W1:Y:S03]  /*0cf0*/  SHFL.DOWN PT, R3, R2, 0x10, 0x1f ;  /* 0x0a001f0002037f89 */ /* 0x000e6600000e0000 */
[----:B------:R-:W-:Y:S02]  /*0d00*/  @!P0 LOP3.LUT R4, R4, 0x7c, RZ, 0xc0, !PT ;  /* 0x0000007c04048812 */ /* 0x000fe400078ec0ff */
[----:B--2---:R-:W-:-:S05]  /*0d10*/  @!P0 LEA R5, R6, R5, 0x18 ;  /* 0x0000000506058211 */ /* 0x004fca00078ec0ff */
[----:B------:R-:W-:Y:S01]  /*0d20*/  @!P0 IMAD.IADD R5, R4, 0x1, R5 ;  /* 0x0000000104058824 */ /* 0x000fe200078e0205 */
[----:B-1----:R-:W-:-:S04]  /*0d30*/  FSETP.GEU.AND P2, PT, R2, R3, PT ;  /* 0x000000030200720b */ /* 0x002fc80003f4e000 */
[----:B------:R-:W-:-:S05]  /*0d40*/  @!P1 FSEL R2, R2, R3, !P2 ;  /* 0x0000000302029208 */ /* 0x000fca0005000000 */
[----:B------:R1:W-:Y:S01]  /*0d50*/  @!P0 STS [R5+0x8], R2 ;  /* 0x0000080205008388 */ /* 0x0003e20000000800 */
[----:B------:R-:W-:Y:S01]  /*0d60*/  BAR.SYNC.DEFER_BLOCKING 0x0 ;  /* 0x0000000000007b1d */ /* 0x000fe20000010000 */
[----:B------:R-:W-:-:S13]  /*0d70*/  ISETP.NE.AND P0, PT, R0, RZ, PT ;  /* 0x000000ff0000720c */ /* 0x000fda0003f05270 */
[----:B-1----:R-:W-:Y:S05]  /*0d80*/  @P0 BRA `(.L_x_72) ;  /* 0x0000001c00380947 */ /* 0x002fea0003800000 */
[----:B------:R-:W1:Y:S01]  /*0d90*/  S2UR UR5, SR_CgaCtaId ;  /* 0x00000000000579c3 */ /* 0x000e620000008800 */
[----:B------:R-:W-:Y:S02]  /*0da0*/  UMOV UR4, 0x400 ;  /* 0x0000040000047882 */ /* 0x000fe40000000000 */
[----:B-1----:R-:W-:-:S09]  /*0db0*/  ULEA UR4, UR5, UR4, 0x18 ;  /* 0x0000000405047291 */ /* 0x002fd2000f8ec0ff */
[----:B------:R-:W1:Y:S04]  /*0dc0*/  LDS R3, [UR4+0xc] ;  /* 0x00000c04ff037984 */ /* 0x000e680008000800 */
[----:B------:R-:W2:Y:S04]  /*0dd0*/  LDS.128 R4, [UR4+0x10] ;  /* 0x00001004ff047984 */ /* 0x000ea80008000c00 */
[----:B0-----:R-:W0:Y:S01]  /*0de0*/  LDS.64 R8, [UR4+0x20] ;  /* 0x00002004ff087984 */ /* 0x001e220008000a00 */
[----:B-1----:R-:W-:-:S04]  /*0df0*/  FSETP.GEU.AND P1, PT, R2, R3, PT ;  /* 0x000000030200720b */ /* 0x002fc80003f2e000 */
[----:B------:R-:W-:-:S04]  /*0e00*/  FSEL R3, R2, R3, !P1 ;  /* 0x0000000302037208 */ /* 0x000fc80004800000 */
[----:B--2---:R-:W-:-:S04]  /*0e10*/  FSETP.GEU.AND P1, PT, R3, R4, PT ;  /* 0x000000040300720b */ /* 0x004fc80003f2e000 */
[----:B------:R-:W-:-:S04]  /*0e20*/  FSEL R4, R3, R4, !P1 ;  /* 0x0000000403047208 */ /* 0x000fc80004800000 */
[----:B------:R-:W-:-:S04]  /*0e30*/  FSETP.GEU.AND P1, PT, R4, R5, PT ;  /* 0x000000050400720b */ /* 0x000fc80003f2e000 */
[----:B------:R-:W-:-:S04]  /*0e40*/  FSEL R5, R4, R5, !P1 ;  /* 0x0000000504057208 */ /* 0x000fc80004800000 */
[----:B------:R-:W-:-:S04]  /*0e50*/  FSETP.GEU.AND P1, PT, R5, R6, PT ;  /* 0x000000060500720b */ /* 0x000fc80003f2e000 */
[----:B------:R-:W-:-:S04]  /*0e60*/  FSEL R6, R5, R6, !P1 ;  /* 0x0000000605067208 */ /* 0x000fc80004800000 */
[----:B------:R-:W-:-:S04]  /*0e70*/  FSETP.GEU.AND P1, PT, R6, R7, PT ;  /* 0x000000070600720b */ /* 0x000fc80003f2e000 */
[----:B------:R-:W-:-:S04]  /*0e80*/  FSEL R7, R6, R7, !P1 ;  /* 0x0000000706077208 */ /* 0x000fc80004800000 */
[----:B0-----:R-:W-:-:S04]  /*0e90*/  FSETP.GEU.AND P1, PT, R7, R8, PT ;  /* 0x000000080700720b */ /* 0x001fc80003f2e000 */
[----:B------:R-:W-:-:S04]  /*0ea0*/  FSEL R2, R7, R8, !P1 ;  /* 0x0000000807027208 */ /* 0x000fc80004800000 */
[----:B------:R-:W-:-:S04]  /*0eb0*/  FSETP.GEU.AND P1, PT, R2, R9, PT ;  /* 0x000000090200720b */ /* 0x000fc80003f2e000 */
[----:B------:R-:W-:Y:S01]  /*0ec0*/  FSEL R2, R2, R9, !P1 ;  /* 0x0000000902027208 */ /* 0x000fe20004800000 */
[----:B------:R-:W-:Y:S08]  /*0ed0*/  BRA `(.L_x_72) ;  /* 0x0000001800e47947 */ /* 0x000ff00003800000 */
.L_x_71:
[----:B------:R-:W-:Y:S01]  /*0ee0*/  LOP3.LUT R2, R0, 0x3e0, RZ, 0xc0, !PT ;  /* 0x000003e000027812 */ /* 0x000fe200078ec0ff */
[----:B------:R-:W1:Y:S04]  /*0ef0*/  S2R R6, SR_LANEID ;  /* 0x0000000000067919 */ /* 0x000e680000000000 */
[----:B------:R-:W-:Y:S01]  /*0f00*/  VIADD R4, R2, 0x20 ;  /* 0x0000002002047836 */ /* 0x000fe20000000000 */
[----:B------:R-:W-:-:S04]  /*0f10*/  LOP3.LUT R2, RZ, R2, RZ, 0x33, !PT ;  /* 0x00000002ff027212 */ /* 0x000fc800078e33ff */
[----:B------:R-:W-:Y:S01]  /*0f20*/  ISETP.GT.AND P0, PT, R4, R5, PT ;  /* 0x000000050400720c */ /* 0x000fe20003f04270 */
[----:B------:R-:W-:-:S05]  /*0f30*/  IMAD.IADD R2, R5, 0x1, R2 ;  /* 0x0000000105027824 */ /* 0x000fca00078e0202 */
[----:B------:R-:W-:-:S05]  /*0f40*/  SEL R3, R2, 0x1f, P0 ;  /* 0x0000001f02037807 */ /* 0x000fca0000000000 */
[----:B------:R-:W2:Y:S01]  /*0f50*/  SHFL.DOWN PT, R2, R7, 0x1, R3 ;  /* 0x0820000007027989 */ /* 0x000ea200000e0003 */
[C---:B-1----:R-:W-:Y:S01]  /*0f60*/  ISETP.GE.AND P0, PT, R6.reuse, R3, PT ;  /* 0x000000030600720c */ /* 0x042fe20003f06270 */
[----:B------:R-:W-:Y:S01]  /*0f70*/  VIADD R4, R6, 0x2 ;  /* 0x0000000206047836 */ /* 0x000fe20000000000 */
[----:B--2---:R-:W-:-:S11]  /*0f80*/  FSETP.GEU.AND P1, PT, R7, R2, PT ;  /* 0x000000020700720b */ /* 0x004fd60003f2e000 */
[----:B------:R-:W-:Y:S02]  /*0f90*/  @!P0 FSEL R7, R7, R2, !P1 ;  /* 0x0000000207078208 */ /* 0x000fe40004800000 */
[----:B------:R-:W-:Y:S01]  /*0fa0*/  ISETP.GT.AND P0, PT, R4, R3, PT ;  /* 0x000000030400720c */ /* 0x000fe20003f04270 */
[----:B------:R-:W-:Y:S02]  /*0fb0*/  VIADD R4, R6, 0x4 ;  /* 0x0000000406047836 */ /* 0x000fe40000000000 */
[----:B------:R-:W1:Y:S02]  /*0fc0*/  SHFL.DOWN PT, R2, R7, 0x2, R3 ;  /* 0x0840000007027989 */ /* 0x000e6400000e0003 */
[----:B-1----:R-:W-:-:S08]  /*0fd0*/  FSETP.GEU.AND P1, PT, R7, R2, PT ;  /* 0x000000020700720b */ /* 0x002fd00003f2e000 */
[----:B------:R-:W-:Y:S02]  /*0fe0*/  @!P0 FSEL R7, R7, R2, !P1 ;  /* 0x0000000207078208 */ /* 0x000fe40004800000 */
[----:B------:R-:W-:Y:S01]  /*0ff0*/  ISETP.GT.AND P0, PT, R4, R3, PT ;  /* 0x000000030400720c */ /* 0x000fe20003f04270 */
[----:B------:R-:W-:Y:S02]  /*1000*/  VIADD R4, R6, 0x8 ;  /* 0x0000000806047836 */ /* 0x000fe40000000000 */
[----:B------:R-:W1:Y:S02]  /*1010*/  SHFL.DOWN PT, R2, R7, 0x4, R3 ;  /* 0x0880000007027989 */ /* 0x000e6400000e0003 */
[----:B-1----:R-:W-:-:S08]  /*1020*/  FSETP.GEU.AND P1, PT, R7, R2, PT ;  /* 0x000000020700720b */ /* 0x002fd00003f2e000 */
[----:B------:R-:W-:Y:S02]  /*1030*/  @!P0 FSEL R7, R7, R2, !P1 ;  /* 0x0000000207078208 */ /* 0x000fe40004800000 */
[----:B------:R-:W-:Y:S01]  /*1040*/  ISETP.GT.AND P1, PT, R4, R3, PT ;  /* 0x000000030400720c */ /* 0x000fe20003f24270 */
[C---:B------:R-:W-:Y:S01]  /*1050*/  VIADD R4, R6.reuse, 0x10 ;  /* 0x0000001006047836 */ /* 0x040fe20000000000 */
[----:B------:R-:W-:Y:S01]  /*1060*/  ISETP.NE.AND P0, PT, R6, RZ, PT ;  /* 0x000000ff0600720c */ /* 0x000fe20003f05270 */
[----:B------:R-:W1:-:S12]  /*1070*/  SHFL.DOWN PT, R2, R7, 0x8, R3 ;  /* 0x0900000007027989 */ /* 0x000e5800000e0003 */
[----:B0-----:R-:W0:Y:S01]  /*1080*/  @!P0 S2R R9, SR_CgaCtaId ;  /* 0x0000000000098919 */ /* 0x001e220000008800 */
[----:B------:R-:W-:Y:S02]  /*1090*/  @!P0 MOV R6, 0x400 ;  /* 0x0000040000068802 */ /* 0x000fe40000000f00 */
[----:B-1----:R-:W-:-:S04]  /*10a0*/  FSETP.GEU.AND P2, PT, R7, R2, PT ;  /* 0x000000020700720b */ /* 0x002fc80003f4e000 */
[----:B------:R-:W-:Y:S02]  /*10b0*/  @!P1 FSEL R7, R7, R2, !P2 ;  /* 0x0000000207079208 */ /* 0x000fe40005000000 */
[----:B------:R-:W-:Y:S02]  /*10c0*/  ISETP.GT.AND P1, PT, R4, R3, PT ;  /* 0x000000030400720c */ /* 0x000fe40003f24270 */
[----:B------:R-:W-:Y:S01]  /*10d0*/  @!P0 SHF.R.U32.HI R4, RZ, 0x3, R0 ;  /* 0x00000003ff048819 */ /* 0x000fe20000011600 */
[----:B------:R-:W1:Y:S03]  /*10e0*/  SHFL.DOWN PT, R2, R7, 0x10, R3 ;  /* 0x0a00000007027989 */ /* 0x000e6600000e0003 */
[----:B------:R-:W-:Y:S02]  /*10f0*/  @!P0 LOP3.LUT R4, R4, 0x7c, RZ, 0xc0, !PT ;  /* 0x0000007c04048812 */ /* 0x000fe400078ec0ff */
[----:B0-----:R-:W-:-:S05]  /*1100*/  @!P0 LEA R9, R9, R6, 0x18 ;  /* 0x0000000609098211 */ /* 0x001fca00078ec0ff */
[----:B------:R-:W-:Y:S01]  /*1110*/  @!P0 IMAD.IADD R9, R4, 0x1, R9 ;  /* 0x0000000104098824 */ /* 0x000fe200078e0209 */
[----:B-1----:R-:W-:-:S04]  /*1120*/  FSETP.GEU.AND P2, PT, R7, R2, PT ;  /* 0x000000020700720b */ /* 0x002fc80003f4e000 */
        /* <DEDUP_REMOVED lines=34> */
.L_x_58:
[----:B------:R-:W0:Y:S01]  /*1350*/  S2R R0, SR_TID.X ;  /* 0x0000000000007919 */ /* 0x000e220000002100 */
[----:B------:R-:W1:Y:S01]  /*1360*/  LDC.64 R4, c[0x0][0x380] ;  /* 0x0000e000ff047b82 */ /* 0x000e620000000a00 */
[----:B0-----:R-:W-:-:S04]  /*1370*/  VIADD R7, R0, UR9 ;  /* 0x0000000900077c36 */ /* 0x001fc80008000000 */
[----:B-1----:R-:W-:-:S05]  /*1380*/  IMAD.WIDE.U32 R4, R7, 0x4, R4 ;  /* 0x0000000407047825 */ /* 0x002fca00078e0004 */
[----:B------:R-:W2:Y:S04]  /*1390*/  LDG.E R7, desc[UR16][R4.64] ;  /* 0x0000001004077981 */ /* 0x000ea8000c1e1900 */
[----:B------:R-:W2:Y:S04]  /*13a0*/  LDG.E R8, desc[UR16][R4.64+0x400] ;  /* 0x0004001004087981 */ /* 0x000ea8000c1e1900 */
[----:B------:R-:W3:Y:S04]  /*13b0*/  LDG.E R9, desc[UR16][R4.64+0x800] ;  /* 0x0008001004097981 */ /* 0x000ee8000c1e1900 */
[----:B------:R-:W3:Y:S04]  /*13c0*/  LDG.E R10, desc[UR16][R4.64+0xc00] ;  /* 0x000c0010040a7981 */ /* 0x000ee8000c1e1900 */
[----:B------:R-:W4:Y:S04]  /*13d0*/  LDG.E R11, desc[UR16][R4.64+0x1000] ;  /* 0x00100010040b7981 */ /* 0x000f28000c1e1900 */
[----:B------:R-:W4:Y:S04]  /*13e0*/  LDG.E R12, desc[UR16][R4.64+0x1400] ;  /* 0x00140010040c7981 */ /* 0x000f28000c1e1900 */
[----:B------:R-:W5:Y:S04]  /*13f0*/  LDG.E R13, desc[UR16][R4.64+0x1800] ;  /* 0x00180010040d7981 */ /* 0x000f68000c1e1900 */
        /* <DEDUP_REMOVED lines=8> */
[----:B------:R-:W5:Y:S01]  /*1480*/  LDG.E R21, desc[UR16][R4.64+0x3c00] ;  /* 0x003c001004157981 */ /* 0x000f62000c1e1900 */
        /* <DEDUP_REMOVED lines=15> */
[CC--:B------:R-:W-:Y:S02]  /*1580*/  FSETP.GEU.AND P2, PT, R19.reuse, R20.reuse, PT ;  /* 0x000000141300720b */ /* 0x0c0fe40003f4e000 */
[----:B------:R-:W-:Y:S02]  /*1590*/  ISETP.GE.U32.AND P0, PT, R22, UR5, PT ;  /* 0x0000000516007c0c */ /* 0x000fe4000bf06070 */
[----:B------:R-:W-:Y:S02]  /*15a0*/  FSEL R19, R19, R20, !P2 ;  /* 0x0000001413137208 */ /* 0x000fe40005000000 */
[----:B------:R-:W-:Y:S02]  /*15b0*/  FSETP.GEU.AND P2, PT, R15, R18, PT ;  /* 0x000000120f00720b */ /* 0x000fe40003f4e000 */
[----:B------:R-:W-:Y:S02]  /*15c0*/  FSETP.GEU.AND P3, PT, R6, R21, PT ;  /* 0x000000150600720b */ /* 0x000fe40003f6e000 */
[----:B------:R-:W-:-:S02]  /*15d0*/  FSEL R14, R11, R14, !P1 ;  /* 0x0000000e0b0e7208 */ /* 0x000fc40004800000 */
[----:B------:R-:W-:Y:S02]  /*15e0*/  FSEL R6, R6, R21, !P3 ;  /* 0x0000001506067208 */ /* 0x000fe40005800000 */
[----:B------:R-:W-:Y:S02]  /*15f0*/  FSEL R15, R15, R18, !P2 ;  /* 0x000000120f0f7208 */ /* 0x000fe40005000000 */
[-C--:B------:R-:W-:Y:S02]  /*1600*/  FSETP.GEU.AND P3, PT, R19, R6.reuse, PT ;  /* 0x000000061300720b */ /* 0x080fe40003f6e000 */
[----:B------:R-:W-:Y:S02]  /*1610*/  ISETP.GE.U32.AND.EX P0, PT, R23, UR4, PT, P0 ;  /* 0x0000000417007c0c */ /* 0x000fe4000bf06100 */
[----:B------:R-:W-:Y:S02]  /*1620*/  FSEL R6, R19, R6, !P3 ;  /* 0x0000000613067208 */ /* 0x000fe40005800000 */
[----:B------:R-:W-:-:S02]  /*1630*/  FSETP.GEU.AND P1, PT, R7, R14, PT ;  /* 0x0000000e0700720b */ /* 0x000fc40003f2e000 */
[----:B------:R-:W-:Y:S02]  /*1640*/  FSETP.GEU.AND P2, PT, R15, R6, PT ;  /* 0x000000060f00720b */ /* 0x000fe40003f4e000 */
[----:B------:R-:W-:Y:S02]  /*1650*/  FSEL R7, R7, R14, !P1 ;  /* 0x0000000e07077208 */ /* 0x000fe40004800000 */
[----:B------:R-:W-:-:S04]  /*1660*/  FSEL R6, R15, R6, !P2 ;  /* 0x000000060f067208 */ /* 0x000fc80005000000 */
[----:B------:R-:W-:-:S04]  /*1670*/  FSETP.GEU.AND P1, PT, R7, R6, PT ;  /* 0x000000060700720b */ /* 0x000fc80003f2e000 */
[----:B------:R-:W-:Y:S01]  /*1680*/  FSEL R6, R7, R6, !P1 ;  /* 0x0000000607067208 */ /* 0x000fe20004800000 */
[----:B------:R-:W-:Y:S08]  /*1690*/  @!P0 BRA `(.L_x_73) ;  /* 0x0000001000188947 */ /* 0x000ff00003800000 */
[----:B------:R-:W-:Y:S01]  /*16a0*/  UIADD3 UR7, UP0, UPT, UR5, UR9, URZ ;  /* 0x0000000905077290 */ /* 0x000fe2000ff1e0ff */
[----:B------:R-:W-:Y:S01]  /*16b0*/  IADD3 R18, P1, PT, R2, -0x1000, RZ ;  /* 0xfffff00002127810 */ /* 0x000fe20007f3e0ff */
[----:B------:R-:W0:Y:S01]  /*16c0*/  LDCU.64 UR12, c[0x0][0x380] ;  /* 0x00007000ff0c77ac */ /* 0x000e220008000a00 */
[----:B------:R-:W-:Y:S02]  /*16d0*/  LOP3.LUT R5, RZ, R0, RZ, 0x33, !PT ;  /* 0x00000000ff057212 */ /* 0x000fe400078e33ff */
[----:B------:R-:W-:Y:S01]  /*16e0*/  IADD3.X R7, PT, PT, R3, -0x1, RZ, P1, !PT ;  /* 0xffffffff03077810 */ /* 0x000fe20000ffe4ff */
[----:B------:R-:W-:Y:S01]  /*16f0*/  UIADD3.X UR8, UPT, UPT, URZ, UR4, URZ, UP0, !UPT ;  /* 0x00000004ff087290 */ /* 0x000fe200087fe4ff */
[----:B------:R-:W-:Y:S01]  /*1700*/  ISETP.LT.U32.AND P0, PT, R18, UR7, PT ;  /* 0x0000000712007c0c */ /* 0x000fe2000bf01070 */
[----:B------:R-:W-:Y:S01]  /*1710*/  UMOV UR6, UR5 ;  /* 0x0000000500067c82 */ /* 0x000fe20008000000 */
[----:B------:R-:W-:Y:S01]  /*1720*/  IADD3 R9, P2, PT, R0, UR7, RZ ;  /* 0x0000000700097c10 */ /* 0x000fe2000ff5e0ff */
[----:B------:R-:W-:Y:S01]  /*1730*/  UMOV UR4, URZ ;  /* 0x000000ff00047c82 */ /* 0x000fe20008000000 */
[----:B------:R-:W-:Y:S01]  /*1740*/  IADD3 R5, PT, PT, R2, -UR5, R5 ;  /* 0x8000000502057c10 */ /* 0x000fe2000fffe005 */
[----:B------:R-:W-:Y:S01]  /*1750*/  IMAD.U32 R4, RZ, RZ, UR8 ;  /* 0x00000008ff047e24 */ /* 0x000fe2000f8e00ff */
[----:B------:R-:W-:Y:S01]  /*1760*/  UMOV UR10, UR8 ;  /* 0x00000008000a7c82 */ /* 0x000fe20008000000 */
[----:B------:R-:W-:-:S03]  /*1770*/  IMAD.X R0, RZ, RZ, UR8, P2 ;  /* 0x00000008ff007e24 */ /* 0x000fc600090e06ff */
[----:B------:R-:W-:Y:S02]  /*1780*/  ISETP.GT.U32.AND.EX P0, PT, R4, R7, PT, P0 ;  /* 0x000000070400720c */ /* 0x000fe40003f04100 */
[----:B0-----:R-:W-:-:S04]  /*1790*/  LEA R8, P1, R9, UR12, 0x2 ;  /* 0x0000000c09087c11 */ /* 0x001fc8000f8210ff */
[----:B------:R-:W-:Y:S02]  /*17a0*/  IADD3 R8, P2, PT, R8, 0x2000, RZ ;  /* 0x0000200008087810 */ /* 0x000fe40007f5e0ff */
[----:B------:R-:W-:Y:S01]  /*17b0*/  LEA.HI.X R9, R9, UR13, R0, 0x2, P1 ;  /* 0x0000000d09097c11 */ /* 0x000fe200088f1400 */
[----:B------:R-:W-:Y:S01]  /*17c0*/  VIADD R0, R5, -UR9 ;  /* 0x8000000905007c36 */ /* 0x000fe20008000000 */
[----:B------:R-:W-:-:S03]  /*17d0*/  UMOV UR9, UR7 ;  /* 0x0000000700097c82 */ /* 0x000fc60008000000 */
[----:B------:R-:W-:Y:S01]  /*17e0*/  IMAD.X R9, RZ, RZ, R9, P2 ;  /* 0x000000ffff097224 */ /* 0x000fe200010e0609 */
[----:B------:R-:W-:Y:S06]  /*17f0*/  @P0 BRA `(.L_x_74) ;  /* 0x00000004003c0947 */ /* 0x000fec0003800000 */
[----:B------:R-:W0:Y:S01]  /*1800*/  LDC.64 R2, c[0x0][0x3b8] ;  /* 0x0000ee00ff027b82 */ /* 0x000e220000000a00 */
[----:B------:R-:W1:Y:S01]  /*1810*/  LDCU UR11, c[0x0][0x3c0] ;  /* 0x00007800ff0b77ac */ /* 0x000e620008000800 */
[----:B------:R-:W2:Y:S01]  /*1820*/  LDCU.64 UR12, c[0x0][0x380] ;  /* 0x00007000ff0c77ac */ /* 0x000ea20008000a00 */
[----:B------:R-:W-:Y:S01]  /*1830*/  NOP ;  /* 0x0000000000007918 */ /* 0x000fe20000000000 */
.L_x_75:
[----:B------:R-:W3:Y:S02]  /*1840*/  S2R R5, SR_TID.X ;  /* 0x0000000000057919 */ /* 0x000ee40000002100 */
[----:B---3--:R-:W-:-:S05]  /*1850*/  IADD3 R5, P0, PT, R5, UR7, RZ ;  /* 0x0000000705057c10 */ /* 0x008fca000ff1e0ff */
[----:B------:R-:W-:Y:S01]  /*1860*/  IMAD.X R10, RZ, RZ, UR8, P0 ;  /* 0x00000008ff0a7e24 */ /* 0x000fe200080e06ff */
[----:B--2---:R-:W-:-:S04]  /*1870*/  LEA R4, P0, R5, UR12, 0x2 ;  /* 0x0000000c05047c11 */ /* 0x004fc8000f8010ff */
[----:B------:R-:W-:-:S05]  /*1880*/  LEA.HI.X R5, R5, UR13, R10, 0x2, P0 ;  /* 0x0000000d05057c11 */ /* 0x000fca00080f140a */
        /* <DEDUP_REMOVED lines=15> */
[----:B------:R0:W5:Y:S01]  /*1980*/  LDG.E R11, desc[UR16][R4.64+0x3c00] ;  /* 0x003c0010040b7981 */ /* 0x000162000c1e1900 */
[----:B-1----:R-:W-:-:S04]  /*1990*/  USHF.L.U32 UR14, UR11, 0xc, URZ ;  /* 0x0000000c0b0e7899 */ /* 0x002fc800080006ff */
[----:B------:R-:W-:Y:S02]  /*19a0*/  USHF.R.S32.HI UR15, URZ, 0x1f, UR14 ;  /* 0x0000001fff0f7899 */ /* 0x000fe4000801140e */
[----:B------:R-:W-:-:S04]  /*19b0*/  UIADD3 UR5, UP0, UPT, UR14, UR9, URZ ;  /* 0x000000090e057290 */ /* 0x000fc8000ff1e0ff */
[----:B------:R-:W-:Y:S01]  /*19c0*/  UIADD3.X UR6, UPT, UPT, UR15, UR10, URZ, UP0, !UPT ;  /* 0x0000000a0f067290 */ /* 0x000fe200087fe4ff */
        /* <DEDUP_REMOVED lines=10> */
[----:B------:R-:W-:-:S04]  /*1a70*/  FSETP.GEU.AND P0, PT, R14, R13, PT ;  /* 0x0000000d0e00720b */ /* 0x000fc80003f0e000 */
[----:B------:R-:W-:Y:S02]  /*1a80*/  FSEL R13, R14, R13, !P0 ;  /* 0x0000000d0e0d7208 */ /* 0x000fe40004000000 */
[CC--:B------:R-:W-:Y:S02]  /*1a90*/  FSETP.GEU.AND P1, PT, R17.reuse, R10.reuse, PT ;  /* 0x0000000a1100720b */ /* 0x0c0fe40003f2e000 */
[----:B------:R-:W-:Y:S02]  /*1aa0*/  FSETP.GEU.AND P0, PT, R6, R23, PT ;  /* 0x000000170600720b */ /* 0x000fe40003f0e000 */
[----:B------:R-:W-:Y:S02]  /*1ab0*/  FSEL R10, R17, R10, !P1 ;  /* 0x0000000a110a7208 */ /* 0x000fe40004800000 */
[----:B------:R-:W-:Y:S02]  /*1ac0*/  FSETP.GEU.AND P2, PT, R15, R12, PT ;  /* 0x0000000c0f00720b */ /* 0x000fe40003f4e000 */
[----:B------:R-:W-:-:S02]  /*1ad0*/  FSETP.GEU.AND P1, PT, R22, R27, PT ;  /* 0x0000001b1600720b */ /* 0x000fc40003f2e000 */
[----:B------:R-:W-:Y:S02]  /*1ae0*/  FSEL R15, R15, R12, !P2 ;  /* 0x0000000c0f0f7208 */ /* 0x000fe40005000000 */
[----:B------:R-:W-:Y:S02]  /*1af0*/  FSEL R6, R6, R23, !P0 ;  /* 0x0000001706067208 */ /* 0x000fe40004000000 */
[----:B------:R-:W-:Y:S02]  /*1b00*/  FSETP.GEU.AND P0, PT, R16, R13, PT ;  /* 0x0000000d1000720b */ /* 0x000fe40003f0e000 */
[----:B------:R-:W-:Y:S02]  /*1b10*/  FSETP.GEU.AND P2, PT, R10, R15, PT ;  /* 0x0000000f0a00720b */ /* 0x000fe40003f4e000 */
[----:B------:R-:W-:Y:S02]  /*1b20*/  FSEL R27, R22, R27, !P1 ;  /* 0x0000001b161b7208 */ /* 0x000fe40004800000 */
[----:B------:R-:W-:-:S02]  /*1b30*/  FSEL R13, R16, R13, !P0 ;  /* 0x0000000d100d7208 */ /* 0x000fc40004000000 */
[----:B------:R-:W-:Y:S02]  /*1b40*/  FSEL R10, R10, R15, !P2 ;  /* 0x0000000f0a0a7208 */ /* 0x000fe40005000000 */
[-C--:B------:R-:W-:Y:S02]  /*1b50*/  FSETP.GEU.AND P0, PT, R6, R27.reuse, PT ;  /* 0x0000001b0600720b */ /* 0x080fe40003f0e000 */
[----:B0-----:R-:W-:Y:S02]  /*1b60*/  IADD3 R4, P2, PT, R2, -UR7, RZ ;  /* 0x8000000702047c10 */ /* 0x001fe4000ff5e0ff */
[----:B------:R-:W-:Y:S02]  /*1b70*/  FSEL R6, R6, R27, !P0 ;  /* 0x0000001b06067208 */ /* 0x000fe40004000000 */
[----:B------:R-:W-:Y:S02]  /*1b80*/  FSETP.GEU.AND P1, PT, R13, R10, PT ;  /* 0x0000000a0d00720b */ /* 0x000fe40003f2e000 */
[----:B------:R-:W-:-:S02]  /*1b90*/  ISETP.GE.U32.AND P0, PT, R4, UR14, PT ;  /* 0x0000000e04007c0c */ /* 0x000fc4000bf06070 */
[----:B------:R-:W-:Y:S02]  /*1ba0*/  IADD3.X R4, PT, PT, R3, ~UR8, RZ, P2, !PT ;  /* 0x8000000803047c10 */ /* 0x000fe400097fe4ff */
[----:B------:R-:W-:Y:S02]  /*1bb0*/  FSEL R13, R13, R10, !P1 ;  /* 0x0000000a0d0d7208 */ /* 0x000fe40004800000 */
[----:B------:R-:W-:Y:S02]  /*1bc0*/  ISETP.GE.U32.AND.EX P0, PT, R4, UR15, PT, P0 ;  /* 0x0000000f04007c0c */ /* 0x000fe4000bf06100 */
[----:B------:R-:W-:-:S04]  /*1bd0*/  FSETP.GEU.AND P1, PT, R6, R13, PT ;  /* 0x0000000d0600720b */ /* 0x000fc80003f2e000 */
[----:B------:R-:W-:-:S04]  /*1be0*/  FSEL R6, R6, R13, !P1 ;  /* 0x0000000d06067208 */ /* 0x000fc80004800000 */
[----:B------:R-:W-:-:S04]  /*1bf0*/  FSETP.GEU.AND P1, PT, R6, R11, PT ;  /* 0x0000000b0600720b */ /* 0x000fc80003f2e000 */
[----:B------:R-:W-:Y:S01]  /*1c00*/  FSEL R6, R6, R11, !P1 ;  /* 0x0000000b06067208 */ /* 0x000fe20004800000 */
[----:B------:R-:W-:Y:S08]  /*1c10*/  @!P0 BRA `(.L_x_73) ;  /* 0x0000000800b88947 */ /* 0x000ff00003800000 */
[----:B------:R-:W-:Y:S02]  /*1c20*/  UIADD3 UR7, UP0, UPT, UR14, UR7, URZ ;  /* 0x000000070e077290 */ /* 0x000fe4000ff1e0ff */
[----:B------:R-:W-:Y:S01]  /*1c30*/  IMAD.U32 R5, RZ, RZ, UR14 ;  /* 0x0000000eff057e24 */ /* 0x000fe2000f8e00ff */
[----:B------:R-:W-:Y:S01]  /*1c40*/  UIADD3 UR4, UPT, UPT, UR4, 0x1, URZ ;  /* 0x0000000104047890 */ /* 0x000fe2000fffe0ff */
[----:B------:R-:W-:Y:S01]  /*1c50*/  VIADD R0, R0, -UR14 ;  /* 0x8000000e00007c36 */ /* 0x000fe20008000000 */
[----:B------:R-:W-:Y:S01]  /*1c60*/  UIADD3.X UR8, UPT, UPT, UR15, UR8, URZ, UP0, !UPT ;  /* 0x000000080f087290 */ /* 0x000fe200087fe4ff */
[----:B------:R-:W-:Y:S01]  /*1c70*/  IMAD.WIDE R8, R5, 0x4, R8 ;  /* 0x0000000405087825 */ /* 0x000fe200078e0208 */
[----:B------:R-:W-:Y:S01]  /*1c80*/  ISETP.LT.U32.AND P0, PT, R18, UR7, PT ;  /* 0x0000000712007c0c */ /* 0x000fe2000bf01070 */
[----:B------:R-:W-:Y:S01]  /*1c90*/  UMOV UR9, UR5 ;  /* 0x0000000500097c82 */ /* 0x000fe20008000000 */
[----:B------:R-:W-:Y:S02]  /*1ca0*/  UMOV UR10, UR6 ;  /* 0x00000006000a7c82 */ /* 0x000fe40008000000 */
[----:B------:R-:W-:-:S05]  /*1cb0*/  IMAD.U32 R4, RZ, RZ, UR8 ;  /* 0x00000008ff047e24 */ /* 0x000fca000f8e00ff */
[----:B------:R-:W-:-:S13]  /*1cc0*/  ISETP.GT.U32.AND.EX P0, PT, R4, R7, PT, P0 ;  /* 0x000000070400720c */ /* 0x000fda0003f04100 */
[----:B------:R-:W-:Y:S05]  /*1cd0*/  @!P0 BRA `(.L_x_75) ;  /* 0xfffffff800d88947 */ /* 0x000fea000383ffff */
[----:B------:R-:W-:-:S05]  /*1ce0*/  UMOV UR6, UR14 ;  /* 0x0000000e00067c82 */ /* 0x000fca0008000000 */
.L_x_74:
[----:B------:R-:W0:Y:S01]  /*1cf0*/  S2R R5, SR_TID.X ;  /* 0x0000000000057919 */ /* 0x000e220000002100 */
[C---:B------:R-:W-:Y:S01]  /*1d00*/  VIADD R4, R2.reuse, -UR7 ;  /* 0x8000000702047c36 */ /* 0x040fe20008000000 */
[----:B------:R-:W-:Y:S01]  /*1d10*/  ISETP.LE.U32.AND P1, PT, R2, UR7, PT ;  /* 0x0000000702007c0c */ /* 0x000fe2000bf23070 */
[----:B------:R-:W-:Y:S01]  /*1d20*/  IMAD.U32 R10, RZ, RZ, UR8 ;  /* 0x00000008ff0a7e24 */ /* 0x000fe2000f8e00ff */
[----:B------:R-:W-:Y:S02]  /*1d30*/  BSSY.RECONVERGENT B1, `(.L_x_73) ;  /* 0x000009c000017945 */ /* 0x000fe40003800200 */
[----:B0-----:R-:W-:-:S04]  /*1d40*/  ISETP.GE.AND P0, PT, R5, R4, PT ;  /* 0x000000040500720c */ /* 0x001fc80003f06270 */
[----:B------:R-:W-:-:S13]  /*1d50*/  ISETP.GE.U32.OR.EX P0, PT, R10, R3, P0, P1 ;  /* 0x000000030a00720c */ /* 0x000fda0000706510 */
[----:B------:R-:W-:Y:S05]  /*1d60*/  @P0 BRA `(.L_x_76) ;  /* 0x0000000800600947 */ /* 0x000fea0003800000 */
[----:B------:R-:W-:Y:S01]  /*1d70*/  USHF.L.U32 UR5, UR18, 0xc, URZ ;  /* 0x0000000c12057899 */ /* 0x000fe200080006ff */
[----:B------:R-:W-:Y:S01]  /*1d80*/  LOP3.LUT R3, RZ, R5, RZ, 0x33, !PT ;  /* 0x00000005ff037212 */ /* 0x000fe200078e33ff */
[----:B------:R-:W-:Y:S01]  /*1d90*/  UIMAD UR14, UR4, UR11, URZ ;  /* 0x0000000b040e72a4 */ /* 0x000fe2000f8e02ff */
[----:B------:R-:W-:Y:S01]  /*1da0*/  BSSY.RECONVERGENT B2, `(.L_x_77) ;  /* 0x0000047000027945 */ /* 0x000fe20003800200 */
[----:B------:R-:W-:Y:S01]  /*1db0*/  UIADD3 UR5, UPT, UPT, UR5, UR6, URZ ;  /* 0x0000000605057290 */ /* 0x000fe2000fffe0ff */
[----:B------:R-:W-:-:S03]  /*1dc0*/  IMAD.MOV.U32 R4, RZ, RZ, R5 ;  /* 0x000000ffff047224 */ /* 0x000fc600078e0005 */
[----:B------:R-:W-:Y:S02]  /*1dd0*/  IMAD.U32 R7, RZ, RZ, UR14 ;  /* 0x0000000eff077e24 */ /* 0x000fe4000f8e00ff */
[----:B------:R-:W-:-:S05]  /*1de0*/  IADD3 R2, PT, PT, R2, -UR5, R3 ;  /* 0x8000000502027c10 */ /* 0x000fca000fffe003 */
[----:B------:R-:W-:-:S05]  /*1df0*/  IMAD R2, R7, -0x1000, R2 ;  /* 0xfffff00007027824 */ /* 0x000fca00078e0202 */
[C---:B------:R-:W-:Y:S02]  /*1e00*/  ISETP.GE.U32.AND P1, PT, R2.reuse, 0xf00, PT ;  /* 0x00000f000200780c */ /* 0x040fe40003f26070 */
[----:B------:R-:W-:-:S04]  /*1e10*/  LEA.HI R18, R2, 0x1, RZ, 0x18 ;  /* 0x0000000102127811 */ /* 0x000fc800078fc0ff */
[----:B------:R-:W-:-:S04]  /*1e20*/  LOP3.LUT R20, R18, 0xf, RZ, 0xc0, !PT ;  /* 0x0000000f12147812 */ /* 0x000fc800078ec0ff */
[----:B------:R-:W-:-:S03]  /*1e30*/  ISETP.NE.AND P0, PT, R20, RZ, PT ;  /* 0x000000ff1400720c */ /* 0x000fc60003f05270 */
[----:B------:R-:W-:Y:S10]  /*1e40*/  @!P1 BRA `(.L_x_78) ;  /* 0x0000000000f09947 */ /* 0x000ff40003800000 */
[----:B------:R-:W-:Y:S01]  /*1e50*/  LEA.HI R2, R0, 0x1, RZ, 0x18 ;  /* 0x0000000100027811 */ /* 0x000fe200078fc0ff */
[----:B------:R-:W-:-:S03]  /*1e60*/  IMAD.MOV.U32 R4, RZ, RZ, R5 ;  /* 0x000000ffff047224 */ /* 0x000fc600078e0005 */
[----:B------:R-:W-:-:S05]  /*1e70*/  LOP3.LUT R2, R2, 0x1fffff0, RZ, 0xc0, !PT ;  /* 0x01fffff002027812 */ /* 0x000fca00078ec0ff */
[----:B------:R-:W-:-:S07]  /*1e80*/  IMAD.MOV R7, RZ, RZ, -R2 ;  /* 0x000000ffff077224 */ /* 0x000fce00078e0a02 */
.L_x_79:
[----:B------:R-:W-:Y:S02]  /*1e90*/  IMAD.MOV.U32 R2, RZ, RZ, R8 ;  /* 0x000000ffff027224 */ /* 0x000fe400078e0008 */
[----:B------:R-:W-:-:S05]  /*1ea0*/  IMAD.MOV.U32 R3, RZ, RZ, R9 ;  /* 0x000000ffff037224 */ /* 0x000fca00078e0009 */
[----:B------:R-:W2:Y:S04]  /*1eb0*/  LDG.E R17, desc[UR16][R2.64+-0x2000] ;  /* 0xffe0001002117981 */ /* 0x000ea8000c1e1900 */
[----:B------:R-:W3:Y:S04]  /*1ec0*/  LDG.E R19, desc[UR16][R2.64+-0x1c00] ;  /* 0xffe4001002137981 */ /* 0x000ee8000c1e1900 */
        /* <DEDUP_REMOVED lines=14> */
[----:B------:R-:W-:-:S02]  /*1fb0*/  VIADD R7, R7, 0x10 ;  /* 0x0000001007077836 */ /* 0x000fc40000000000 */
[----:B------:R-:W-:-:S03]  /*1fc0*/  VIADD R4, R4, 0x1000 ;  /* 0x0000100004047836 */ /* 0x000fc60000000000 */
[----:B------:R-:W-:Y:S02]  /*1fd0*/  ISETP.NE.AND P2, PT, R7, RZ, PT ;  /* 0x000000ff0700720c */ /* 0x000fe40003f45270 */
[----:B--2---:R-:W-:-:S04]  /*1fe0*/  FSETP.GEU.AND P1, PT, R6, R17, PT ;  /* 0x000000110600720b */ /* 0x004fc80003f2e000 */
        /* <DEDUP_REMOVED lines=29> */
[----:B------:R-:W-:Y:S02]  /*21c0*/  IADD3 R8, P3, PT, R2, 0x4000, RZ ;  /* 0x0000400002087810 */ /* 0x000fe40007f7e0ff */
[----:B------:R-:W-:-:S03]  /*21d0*/  FSETP.GEU.AND P1, PT, R6, R5, PT ;  /* 0x000000050600720b */ /* 0x000fc60003f2e000 */
[----:B------:R-:W-:Y:S01]  /*21e0*/  IMAD.X R9, RZ, RZ, R3, P3 ;  /* 0x000000ffff097224 */ /* 0x000fe200018e0603 */
[----:B------:R-:W-:Y:S01]  /*21f0*/  FSEL R6, R6, R5, !P1 ;  /* 0x0000000506067208 */ /* 0x000fe20004800000 */
[----:B------:R-:W-:Y:S08]  /*2200*/  @P2 BRA `(.L_x_79) ;  /* 0xfffffffc00202947 */ /* 0x000ff0000383ffff */
.L_x_78:
[----:B------:R-:W-:Y:S05]  /*2210*/  BSYNC.RECONVERGENT B2 ;  /* 0x0000000000027941 */ /* 0x000fea0003800200 */
.L_x_77:
[----:B------:R-:W-:Y:S05]  /*2220*/  @!P0 BRA `(.L_x_76) ;  /* 0x0000000400308947 */ /* 0x000fea0003800000 */
[----:B------:R-:W-:Y:S01]  /*2230*/  ISETP.GE.U32.AND P1, PT, R20, 0x8, PT ;  /* 0x000000081400780c */ /* 0x000fe20003f26070 */
[----:B------:R-:W-:Y:S01]  /*2240*/  BSSY.RECONVERGENT B2, `(.L_x_80) ;  /* 0x0000021000027945 */ /* 0x000fe20003800200 */
[----:B------:R-:W-:-:S04]  /*2250*/  LOP3.LUT R7, R18, 0x7, RZ, 0xc0, !PT ;  /* 0x0000000712077812 */ /* 0x000fc800078ec0ff */
[----:B------:R-:W-:-:S07]  /*2260*/  ISETP.NE.AND P0, PT, R7, RZ, PT ;  /* 0x000000ff0700720c */ /* 0x000fce0003f05270 */
[----:B------:R-:W-:Y:S06]  /*2270*/  @!P1 BRA `(.L_x_81) ;  /* 0x0000000000749947 */ /* 0x000fec0003800000 */
[----:B------:R-:W-:-:S05]  /*2280*/  IADD3 R3, P1, PT, R4, UR7, RZ ;  /* 0x0000000704037c10 */ /* 0x000fca000ff3e0ff */
[----:B------:R-:W-:Y:S01]  /*2290*/  IMAD.X R8, RZ, RZ, UR8, P1 ;  /* 0x00000008ff087e24 */ /* 0x000fe200088e06ff */
[----:B------:R-:W-:-:S04]  /*22a0*/  LEA R2, P1, R3, UR12, 0x2 ;  /* 0x0000000c03027c11 */ /* 0x000fc8000f8210ff */
[----:B------:R-:W-:-:S05]  /*22b0*/  LEA.HI.X R3, R3, UR13, R8, 0x2, P1 ;  /* 0x0000000d03037c11 */ /* 0x000fca00088f1408 */
[----:B------:R-:W2:Y:S04]  /*22c0*/  LDG.E R5, desc[UR16][R2.64] ;  /* 0x0000001002057981 */ /* 0x000ea8000c1e1900 */
[----:B------:R-:W3:Y:S04]  /*22d0*/  LDG.E R8, desc[UR16][R2.64+0x400] ;  /* 0x0004001002087981 */ /* 0x000ee8000c1e1900 */
[----:B------:R-:W4:Y:S04]  /*22e0*/  LDG.E R10, desc[UR16][R2.64+0x800] ;  /* 0x00080010020a7981 */ /* 0x000f28000c1e1900 */
[----:B------:R-:W5:Y:S04]  /*22f0*/  LDG.E R12, desc[UR16][R2.64+0xc00] ;  /* 0x000c0010020c7981 */ /* 0x000f68000c1e1900 */
[----:B------:R-:W5:Y:S04]  /*2300*/  LDG.E R14, desc[UR16][R2.64+0x1000] ;  /* 0x00100010020e7981 */ /* 0x000f68000c1e1900 */
[----:B------:R-:W5:Y:S04]  /*2310*/  LDG.E R16, desc[UR16][R2.64+0x1400] ;  /* 0x0014001002107981 */ /* 0x000f68000c1e1900 */
[----:B------:R-:W5:Y:S04]  /*2320*/  LDG.E R20, desc[UR16][R2.64+0x1800] ;  /* 0x0018001002147981 */ /* 0x000f68000c1e1900 */
[----:B------:R-:W5:Y:S01]  /*2330*/  LDG.E R22, desc[UR16][R2.64+0x1c00] ;  /* 0x001c001002167981 */ /* 0x000f62000c1e1900 */
[----:B------:R-:W-:Y:S01]  /*2340*/  VIADD R4, R4, 0x800 ;  /* 0x0000080004047836 */ /* 0x000fe20000000000 */
        /* <DEDUP_REMOVED lines=16> */
.L_x_81:
[----:B------:R-:W-:Y:S05]  /*2450*/  BSYNC.RECONVERGENT B2 ;  /* 0x0000000000027941 */ /* 0x000fea0003800200 */
.L_x_80:
[----:B------:R-:W-:Y:S05]  /*2460*/  @!P0 BRA `(.L_x_76) ;  /* 0x0000000000a08947 */ /* 0x000fea0003800000 */
[----:B------:R-:W-:Y:S01]  /*2470*/  ISETP.GE.U32.AND P1, PT, R7, 0x4, PT ;  /* 0x000000040700780c */ /* 0x000fe20003f26070 */
[----:B------:R-:W-:Y:S01]  /*2480*/  BSSY.RECONVERGENT B2, `(.L_x_82) ;  /* 0x0000014000027945 */ /* 0x000fe20003800200 */
[----:B------:R-:W-:-:S11]  /*2490*/  LOP3.LUT P0, RZ, R18, 0x3, RZ, 0xc0, !PT ;  /* 0x0000000312ff7812 */ /* 0x000fd6000780c0ff */
[----:B------:R-:W-:Y:S05]  /*24a0*/  @!P1 BRA `(.L_x_83) ;  /* 0x0000000000449947 */ /* 0x000fea0003800000 */
[----:B------:R-:W-:-:S05]  /*24b0*/  IADD3 R3, P1, PT, R4, UR7, RZ ;  /* 0x0000000704037c10 */ /* 0x000fca000ff3e0ff */
[----:B------:R-:W-:Y:S01]  /*24c0*/  IMAD.X R8, RZ, RZ, UR8, P1 ;  /* 0x00000008ff087e24 */ /* 0x000fe200088e06ff */
[----:B------:R-:W-:-:S04]  /*24d0*/  LEA R2, P1, R3, UR12, 0x2 ;  /* 0x0000000c03027c11 */ /* 0x000fc8000f8210ff */
[----:B------:R-:W-:-:S05]  /*24e0*/  LEA.HI.X R3, R3, UR13, R8, 0x2, P1 ;  /* 0x0000000d03037c11 */ /* 0x000fca00088f1408 */
[----:B------:R-:W2:Y:S04]  /*24f0*/  LDG.E R5, desc[UR16][R2.64] ;  /* 0x0000001002057981 */ /* 0x000ea8000c1e1900 */
[----:B------:R-:W3:Y:S04]  /*2500*/  LDG.E R8, desc[UR16][R2.64+0x400] ;  /* 0x0004001002087981 */ /* 0x000ee8000c1e1900 */
[----:B------:R-:W4:Y:S04]  /*2510*/  LDG.E R10, desc[UR16][R2.64+0x800] ;  /* 0x00080010020a7981 */ /* 0x000f28000c1e1900 */
        /* <DEDUP_REMOVED lines=9> */
[----:B------:R-:W-:-:S09]  /*25b0*/  FSEL R6, R5, R12, !P1 ;  /* 0x0000000c05067208 */ /* 0x000fd20004800000 */
.L_x_83:
[----:B------:R-:W-:Y:S05]  /*25c0*/  BSYNC.RECONVERGENT B2 ;  /* 0x0000000000027941 */ /* 0x000fea0003800200 */
.L_x_82:
[----:B------:R-:W-:Y:S05]  /*25d0*/  @!P0 BRA `(.L_x_76) ;  /* 0x0000000000448947 */ /* 0x000fea0003800000 */
[----:B------:R-:W-:Y:S02]  /*25e0*/  LOP3.LUT R0, R0, 0xffff, RZ, 0xc0, !PT ;  /* 0x0000ffff00007812 */ /* 0x000fe400078ec0ff */
[----:B------:R-:W-:Y:S02]  /*25f0*/  IADD3 R4, P0, PT, R4, UR9, RZ ;  /* 0x0000000904047c10 */ /* 0x000fe4000ff1e0ff */
[----:B------:R-:W-:Y:S02]  /*2600*/  LEA.HI R0, R0, 0x1, RZ, 0x18 ;  /* 0x0000000100007811 */ /* 0x000fe400078fc0ff */
[----:B------:R-:W-:Y:S01]  /*2610*/  LEA R2, P1, R4, UR12, 0x2 ;  /* 0x0000000c04027c11 */ /* 0x000fe2000f8210ff */
[----:B------:R-:W-:Y:S01]  /*2620*/  IMAD.X R5, RZ, RZ, UR10, P0 ;  /* 0x0000000aff057e24 */ /* 0x000fe200080e06ff */
[----:B------:R-:W-:-:S04]  /*2630*/  LOP3.LUT R0, R0, 0x3, RZ, 0xc0, !PT ;  /* 0x0000000300007812 */ /* 0x000fc800078ec0ff */
[----:B------:R-:W-:Y:S01]  /*2640*/  LEA.HI.X R5, R4, UR13, R5, 0x2, P1 ;  /* 0x0000000d04057c11 */ /* 0x000fe200088f1405 */
[----:B------:R-:W-:-:S07]  /*2650*/  IMAD.MOV R0, RZ, RZ, -R0 ;  /* 0x000000ffff007224 */ /* 0x000fce00078e0a00 */
.L_x_84:
[----:B------:R-:W-:-:S06]  /*2660*/  IMAD.MOV.U32 R3, RZ, RZ, R5 ;  /* 0x000000ffff037224 */ /* 0x000fcc00078e0005 */
[----:B------:R0:W2:Y:S01]  /*2670*/  LDG.E R3, desc[UR16][R2.64] ;  /* 0x0000001002037981 */ /* 0x0000a2000c1e1900 */
[----:B------:R-:W-:-:S05]  /*2680*/  VIADD R0, R0, 0x1 ;  /* 0x0000000100007836 */ /* 0x000fca0000000000 */
[----:B------:R-:W-:Y:S02]  /*2690*/  ISETP.NE.AND P1, PT, R0, RZ, PT ;  /* 0x000000ff0000720c */ /* 0x000fe40003f25270 */
[----:B0-----:R-:W-:-:S05]  /*26a0*/  IADD3 R2, P2, PT, R2, 0x400, RZ ;  /* 0x0000040002027810 */ /* 0x001fca0007f5e0ff */
[----:B------:R-:W-:Y:S01]  /*26b0*/  IMAD.X R5, RZ, RZ, R5, P2 ;  /* 0x000000ffff057224 */ /* 0x000fe200010e0605 */
[----:B--2---:R-:W-:-:S04]  /*26c0*/  FSETP.GEU.AND P0, PT, R6, R3, PT ;  /* 0x000000030600720b */ /* 0x004fc80003f0e000 */
[----:B------:R-:W-:Y:S01]  /*26d0*/  FSEL R6, R6, R3, !P0 ;  /* 0x0000000306067208 */ /* 0x000fe20004000000 */
[----:B------:R-:W-:Y:S08]  /*26e0*/  @P1 BRA `(.L_x_84) ;  /* 0xfffffffc00dc1947 */ /* 0x000ff0000383ffff */
.L_x_76:
[----:B------:R-:W-:Y:S05]  /*26f0*/  BSYNC.RECONVERGENT B1 ;  /* 0x0000000000017941 */ /* 0x000fea0003800200 */
.L_x_73:
[----:B------:R-:W0:Y:S01]  /*2700*/  S2R R2, SR_LANEID ;  /* 0x0000000000027919 */ /* 0x000e220000000000 */
[----:B------:R-:W-:Y:S02]  /*2710*/  IMAD.MOV.U32 R3, RZ, RZ, R6 ;  /* 0x000000ffff037224 */ /* 0x000fe400078e0006 */
[----:B------:R-:W1:Y:S03]  /*2720*/  S2R R6, SR_TID.X ;  /* 0x0000000000067919 */ /* 0x000e660000002100 */
[----:B------:R-:W2:Y:S01]  /*2730*/  SHFL.DOWN PT, R0, R3, 0x1, 0x1f ;  /* 0x08201f0003007f89 */ /* 0x000ea200000e0000 */
[C---:B0-----:R-:W-:Y:S02]  /*2740*/  ISETP.GT.AND P1, PT, R2.reuse, 0x1e, PT ;  /* 0x0000001e0200780c */ /* 0x041fe40003f24270 */
[----:B--2---:R-:W-:Y:S02]  /*2750*/  FSETP.GEU.AND P0, PT, R3, R0, PT ;  /* 0x000000000300720b */ /* 0x004fe40003f0e000 */
[----:B------:R-:W-:-:S09]  /*2760*/  ISETP.GT.AND P2, PT, R2, 0x17, PT ;  /* 0x000000170200780c */ /* 0x000fd20003f44270 */
        /* <DEDUP_REMOVED lines=11> */
[----:B------:R-:W2:Y:S01]  /*2820*/  @!P0 S2R R5, SR_CgaCtaId ;  /* 0x0000000000058919 */ /* 0x000ea20000008800 */
[----:B------:R-:W-:-:S02]  /*2830*/  @!P0 MOV R4, 0x400 ;  /* 0x0000040000048802 */ /* 0x000fc40000000f00 */
[----:B0-----:R-:W-:-:S04]  /*2840*/  FSETP.GEU.AND P1, PT, R3, R0, PT ;  /* 0x000000000300720b */ /* 0x001fc80003f2e000 */
[----:B------:R-:W-:Y:S02]  /*2850*/  @!P2 FSEL R3, R3, R0, !P1 ;  /* 0x000000000303a208 */ /* 0x000fe40004800000 */
[----:B------:R-:W-:Y:S02]  /*2860*/  ISETP.GT.AND P2, PT, R2, 0xf, PT ;  /* 0x0000000f0200780c */ /* 0x000fe40003f44270 */
[----:B-1----:R-:W-:Y:S01]  /*2870*/  @!P0 SHF.R.U32.HI R2, RZ, 0x3, R6 ;  /* 0x00000003ff028819 */ /* 0x002fe20000011606 */
[----:B------:R-:W0:Y:S03]  /*2880*/  SHFL.DOWN PT, R0, R3, 0x10, 0x1f ;  /* 0x0a001f0003007f89 */ /* 0x000e2600000e0000 */
[----:B------:R-:W-:Y:S02]  /*2890*/  @!P0 LOP3.LUT R2, R2, 0x7c, RZ, 0xc0, !PT ;  /* 0x0000007c02028812 */ /* 0x000fe400078ec0ff */
[----:B--2---:R-:W-:-:S05]  /*28a0*/  @!P0 LEA R5, R5, R4, 0x18 ;  /* 0x0000000405058211 */ /* 0x004fca00078ec0ff */
        /* <DEDUP_REMOVED lines=28> */
.L_x_72:
[----:B------:R-:W-:Y:S05]  /*2a70*/  BSYNC.RECONVERGENT B0 ;  /* 0x0000000000007941 */ /* 0x000fea0003800200 */
.L_x_57:
[----:B------:R-:W-:Y:S05]  /*2a80*/  @P0 EXIT ;  /* 0x000000000000094d */ /* 0x000fea0003800000 */
[----:B------:R-:W1:Y:S02]  /*2a90*/  LDCU.64 UR4, c[0x0][0x388] ;  /* 0x00007100ff0477ac */ /* 0x000e640008000a00 */
[----:B-1----:R-:W-:-:S06]  /*2aa0*/  UIMAD.WIDE.U32 UR4, UR18, 0x4, UR4 ;  /* 0x00000004120478a5 */ /* 0x002fcc000f8e0004 */
[----:B------:R-:W-:Y:S02]  /*2ab0*/  IMAD.U32 R4, RZ, RZ, UR4 ;  /* 0x00000004ff047e24 */ /* 0x000fe4000f8e00ff */
[----:B------:R-:W-:-:S05]  /*2ac0*/  IMAD.U32 R5, RZ, RZ, UR5 ;  /* 0x00000005ff057e24 */ /* 0x000fca000f8e00ff */
[----:B------:R-:W-:Y:S01]  /*2ad0*/  STG.E desc[UR16][R4.64], R2 ;  /* 0x0000000204007986 */ /* 0x000fe2000c101910 */
[----:B------:R-:W-:Y:S05]  /*2ae0*/  EXIT ;  /* 0x000000000000794d */ /* 0x000fea0003800000 */
.L_x_85:
        /* <DEDUP_REMOVED lines=9> */
.L_x_322:


//--------------------- .text._ZN3cub18CUB_300001_SM_10006detail6reduce28DeviceReduceSingleTileKernelINS2_10policy_hubIfyN4cuda3__47minimumIfEEE10Policy1000EN6thrust24THRUST_300001_SM_1000_NS6detail15normal_iteratorINSC_10device_ptrIfEEEEPfyS8_ffNS5_3std3__410__identityEEEvT0_T1_T2_T3_T4_T6_ --------------------------
	.section	.text._ZN3cub18CUB_300001_SM_10006detail6reduce28DeviceReduceSingleTileKernelINS2_10policy_hubIfyN4cuda3__47minimumIfEEE10Policy1000EN6thrust24THRUST_300001_SM_1000_NS6detail15normal_iteratorINSC_10device_ptrIfEEEEPfyS8_ffNS5_3std3__410__identityEEEvT0_T1_T2_T3_T4_T6_,"ax",@progbits
	.align	128
        .global         _ZN3cub18CUB_300001_SM_10006detail6reduce28DeviceReduceSingleTileKernelINS2_10policy_hubIfyN4cuda3__47minimumIfEEE10Policy1000EN6thrust24THRUST_300001_SM_1000_NS6detail15normal_iteratorINSC_10device_ptrIfEEEEPfyS8_ffNS5_3std3__410__identityEEEvT0_T1_T2_T3_T4_T6_
        .type           _ZN3cub18CUB_300001_SM_10006detail6reduce28DeviceReduceSingleTileKernelINS2_10policy_hubIfyN4cuda3__47minimumIfEEE10Policy1000EN6thrust24THRUST_300001_SM_1000_NS6detail15normal_iteratorINSC_10device_ptrIfEEEEPfyS8_ffNS5_3std3__410__identityEEEvT0_T1_T2_T3_T4_T6_,@function
        .size           _ZN3cub18CUB_300001_SM_10006detail6reduce28DeviceReduceSingleTileKernelINS2_10policy_hubIfyN4cuda3__47minimumIfEEE10Policy1000EN6thrust24THRUST_300001_SM_1000_NS6detail15normal_iteratorINSC_10device_ptrIfEEEEPfyS8_ffNS5_3std3__410__identityEEEvT0_T1_T2_T3_T4_T6_,(.L_x_323 - _ZN3cub18CUB_300001_SM_10006detail6reduce28DeviceReduceSingleTileKernelINS2_10policy_hubIfyN4cuda3__47minimumIfEEE10Policy1000EN6thrust24THRUST_300001_SM_1000_NS6detail15normal_iteratorINSC_10device_ptrIfEEEEPfyS8_ffNS5_3std3__410__identityEEEvT0_T1_T2_T3_T4_T6_)
        .other          _ZN3cub18CUB_300001_SM_10006detail6reduce28DeviceReduceSingleTileKernelINS2_10policy_hubIfyN4cuda3__47minimumIfEEE10Policy1000EN6thrust24THRUST_300001_SM_1000_NS6detail15normal_iteratorINSC_10device_ptrIfEEEEPfyS8_ffNS5_3std3__410__identityEEEvT0_T1_T2_T3_T4_T6_,@"STO_CUDA_ENTRY STV_DEFAULT"
_ZN3cub18CUB_300001_SM_10006detail6reduce28DeviceReduceSingleTileKernelINS2_10policy_hubIfyN4cuda3__47minimumIfEEE10Policy1000EN6thrust24THRUST_300001_SM_1000_NS6detail15normal_iteratorINSC_10device_ptrIfEEEEPfyS8_ffNS5_3std3__410__identityEEEvT0_T1_T2_T3_T4_T6_:
.text._ZN3cub18CUB_300001_SM_10006detail6reduce28DeviceReduceSingleTileKernelINS2_10policy_hubIfyN4cuda3__47minimumIfEEE10Policy1000EN6thrust24THRUST_300001_SM_1000_NS6detail15normal_iteratorINSC_10device_ptrIfEEEEPfyS8_ffNS5_3std3__410__identityEEEvT0_T1_T2_T3_T4_T6_:
[----:B------:R-:W-:Y:S01]  /*0000*/  LDC R1, c[0x0][0x37c] ;  /* 0x0000df00ff017b82 */ /* 0x000fe20000000800 */
[----:B------:R-:W0:Y:S01]  /*0010*/  LDCU.64 UR4, c[0x0][0x390] ;  /* 0x00007200ff0477ac */ /* 0x000e220008000a00 */
[----:B------:R-:W1:Y:S01]  /*0020*/  LDCU.64 UR6, c[0x0][0x358] ;  /* 0x00006b00ff0677ac */ /* 0x000e620008000a00 */
[----:B0-----:R-:W-:Y:S02]  /*0030*/  IMAD.U32 R4, RZ, RZ, UR4 ;  /* 0x00000004ff047e24 */ /* 0x001fe4000f8e00ff */
[----:B------:R-:W-:-:S03]  /*0040*/  IMAD.U32 R0, RZ, RZ, UR5 ;  /* 0x00000005ff007e24 */ /* 0x000fc6000f8e00ff */
[----:B------:R-:W-:-:S04]  /*0050*/  ISETP.NE.U32.AND P0, PT, R4, RZ, PT ;  /* 0x000000ff0400720c */ /* 0x000fc80003f05070 */
[----:B------:R-:W-:-:S13]  /*0060*/  ISETP.NE.AND.EX P0, PT, R0, RZ, PT, P0 ;  /* 0x000000ff0000720c */ /* 0x000fda0003f05300 */
        /* <DEDUP_REMOVED lines=8> */
.L_x_86:
[----:B------:R-:W-:Y:S01]  /*00f0*/  ISETP.GT.U32.AND P0, PT, R4, 0xfff, PT ;  /* 0x00000fff0400780c */ /* 0x000fe20003f04070 */
[----:B------:R-:W-:Y:S03]  /*0100*/  BSSY.RECONVERGENT B0, `(.L_x_87) ;  /* 0x0000270000007945 */ /* 0x000fe60003800200 */
[----:B------:R-:W-:-:S13]  /*0110*/  ISETP.GT.U32.AND.EX P0, PT, R0, RZ, PT, P0 ;  /* 0x000000ff0000720c */ /* 0x000fda0003f04100 */
[----:B------:R-:W-:Y:S05]  /*0120*/  @P0 BRA `(.L_x_88) ;  /* 0x0000001000800947 */ /* 0x000fea0003800000 */
[----:B------:R-:W0:Y:S01]  /*0130*/  S2R R5, SR_TID.X ;  /* 0x0000000000057919 */ /* 0x000e220000002100 */
[----:B------:R-:W-:Y:S01]  /*0140*/  BSSY.RECONVERGENT B1, `(.L_x_89) ;  /* 0x0000009000017945 */ /* 0x000fe20003800200 */
[----:B------:R-:W-:Y:S01]  /*0150*/  IMAD.MOV.U32 R6, RZ, RZ, RZ ;  /* 0x000000ffff067224 */ /* 0x000fe200078e00ff */
[----:B0-----:R-:W-:Y:S01]  /*0160*/  ISETP.GE.U32.AND P0, PT, R5, R4, PT ;  /* 0x000000040500720c */ /* 0x001fe20003f06070 */
[----:B------:R-:W-:-:S12]  /*0170*/  IMAD.MOV.U32 R7, RZ, RZ, R5 ;  /* 0x000000ffff077224 */ /* 0x000fd800078e0005 */
[----:B------:R-:W-:Y:S05]  /*0180*/  @P0 BRA `(.L_x_90) ;  /* 0x0000000000100947 */ /* 0x000fea0003800000 */
[----:B------:R-:W0:Y:S02]  /*0190*/  LDC.64 R2, c[0x0][0x380] ;  /* 0x0000e000ff027b82 */ /* 0x000e240000000a00 */
[----:B0-----:R-:W-:-:S05]  /*01a0*/  IMAD.WIDE.U32 R2, R5, 0x4, R2 ;  /* 0x0000000405027825 */ /* 0x001fca00078e0002 */
[----:B------:R0:W5:Y:S01]  /*01b0*/  LDG.E R6, desc[UR6][R2.64] ;  /* 0x0000000602067981 */ /* 0x000162000c1e1900 */
[----:B------:R-:W-:-:S07]  /*01c0*/  VIADD R7, R5, 0x100 ;  /* 0x0000010005077836 */ /* 0x000fce0000000000 */
.L_x_90:
[----:B------:R-:W-:Y:S05]  /*01d0*/  BSYNC.RECONVERGENT B1 ;  /* 0x0000000000017941 */ /* 0x000fea0003800200 */
.L_x_89:
[----:B------:R-:W-:Y:S01]  /*01e0*/  ISETP.GE.U32.AND P0, PT, R7, R4, PT ;  /* 0x000000040700720c */ /* 0x000fe20003f06070 */
[----:B------:R-:W-:-:S12]  /*01f0*/  BSSY.RECONVERGENT B1, `(.L_x_91) ;  /* 0x000008a000017945 */ /* 0x000fd80003800200 */
[----:B------:R-:W-:Y:S05]  /*0200*/  @P0 BRA `(.L_x_92) ;  /* 0x0000000800200947 */ /* 0x000fea0003800000 */
[----:B0-----:R-:W-:Y:S01]  /*0210*/  LOP3.LUT R3, RZ, R7, RZ, 0x33, !PT ;  /* 0x00000007ff037212 */ /* 0x001fe200078e33ff */
[----:B------:R-:W-:Y:S04]  /*0220*/  BSSY.RECONVERGENT B2, `(.L_x_93) ;  /* 0x0000043000027945 */ /* 0x000fe80003800200 */
[----:B------:R-:W-:-:S05]  /*0230*/  IMAD.IADD R3, R3, 0x1, R4 ;  /* 0x0000000103037824 */ /* 0x000fca00078e0204 */
[C---:B------:R-:W-:Y:S02]  /*0240*/  ISETP.GE.U32.AND P1, PT, R3.reuse, 0xf00, PT ;  /* 0x00000f000300780c */ /* 0x040fe40003f26070 */
[----:B------:R-:W-:-:S04]  /*0250*/  LEA.HI R8, R3, 0x1, RZ, 0x18 ;  /* 0x0000000103087811 */ /* 0x000fc800078fc0ff */
[----:B------:R-:W-:-:S04]  /*0260*/  LOP3.LUT R22, R8, 0xf, RZ, 0xc0, !PT ;  /* 0x0000000f08167812 */ /* 0x000fc800078ec0ff */
[----:B------:R-:W-:-:S03]  /*0270*/  ISETP.NE.AND P0, PT, R22, RZ, PT ;  /* 0x000000ff1600720c */ /* 0x000fc60003f05270 */
[----:B------:R-:W-:Y:S10]  /*0280*/  @!P1 BRA `(.L_x_94) ;  /* 0x0000000000f09947 */ /* 0x000ff40003800000 */
[----:B------:R-:W0:Y:S01]  /*0290*/  LDC.64 R2, c[0x0][0x380] ;  /* 0x0000e000ff027b82 */ /* 0x000e220000000a00 */
[----:B------:R-:W-:-:S05]  /*02a0*/  LOP3.LUT R9, R8, 0x1fffff0, RZ, 0xc0, !PT ;  /* 0x01fffff008097812 */ /* 0x000fca00078ec0ff */
[----:B------:R-:W-:Y:S02]  /*02b0*/  IMAD.MOV R9, RZ, RZ, -R9 ;  /* 0x000000ffff097224 */ /* 0x000fe400078e0a09 */
[----:B0-----:R-:W-:-:S03]  /*02c0*/  IMAD.WIDE.U32 R2, R7, 0x4, R2 ;  /* 0x0000000407027825 */ /* 0x001fc600078e0002 */
[----:B------:R-:W-:-:S05]  /*02d0*/  IADD3 R2, P1, PT, R2, 0x2000, RZ ;  /* 0x0000200002027810 */ /* 0x000fca0007f3e0ff */
[----:B------:R-:W-:-:S08]  /*02e0*/  IMAD.X R3, RZ, RZ, R3, P1 ;  /* 0x000000ffff037224 */ /* 0x000fd000008e0603 */
.L_x_95:
        /* <DEDUP_REMOVED lines=54> */
.L_x_94:
[----:B------:R-:W-:Y:S05]  /*0650*/  BSYNC.RECONVERGENT B2 ;  /* 0x0000000000027941 */ /* 0x000fea0003800200 */
.L_x_93:
[----:B------:R-:W-:Y:S05]  /*0660*/  @!P0 BRA `(.L_x_92) ;  /* 0x0000000400088947 */ /* 0x000fea0003800000 */
[----:B------:R-:W-:Y:S01]  /*0670*/  ISETP.GE.U32.AND P1, PT, R22, 0x8, PT ;  /* 0x000000081600780c */ /* 0x000fe20003f26070 */
[----:B------:R-:W-:Y:S01]  /*0680*/  BSSY.RECONVERGENT B2, `(.L_x_96) ;  /* 0x000001f000027945 */ /* 0x000fe20003800200 */
[----:B------:R-:W-:-:S04]  /*0690*/  LOP3.LUT R12, R8, 0x7, RZ, 0xc0, !PT ;  /* 0x00000007080c7812 */ /* 0x000fc800078ec0ff */
[----:B------:R-:W-:-:S07]  /*06a0*/  ISETP.NE.AND P0, PT, R12, RZ, PT ;  /* 0x000000ff0c00720c */ /* 0x000fce0003f05270 */
[----:B------:R-:W-:Y:S06]  /*06b0*/  @!P1 BRA `(.L_x_97) ;  /* 0x00000000006c9947 */ /* 0x000fec0003800000 */
[----:B------:R-:W0:Y:S02]  /*06c0*/  LDC.64 R2, c[0x0][0x380] ;  /* 0x0000e000ff027b82 */ /* 0x000e240000000a00 */
[----:B0-----:R-:W-:-:S05]  /*06d0*/  IMAD.WIDE R2, R7, 0x4, R2 ;  /* 0x0000000407027825 */ /* 0x001fca00078e0202 */
        /* <DEDUP_REMOVED lines=25> */
.L_x_97:
[----:B------:R-:W-:Y:S05]  /*0870*/  BSYNC.RECONVERGENT B2 ;  /* 0x0000000000027941 */ /* 0x000fea0003800200 */
.L_x_96:
        /* <DEDUP_REMOVED lines=21> */
.L_x_99:
[----:B------:R-:W-:Y:S05]  /*09d0*/  BSYNC.RECONVERGENT B2 ;  /* 0x0000000000027941 */ /* 0x000fea0003800200 */
.L_x_98:
[----:B------:R-:W-:Y:S05]  /*09e0*/  @!P0 BRA `(.L_x_92) ;  /* 0x0000000000288947 */ /* 0x000fea0003800000 */
[----:B------:R-:W0:Y:S01]  /*09f0*/  LDC.64 R8, c[0x0][0x380] ;  /* 0x0000e000ff087b82 */ /* 0x000e220000000a00 */
[----:B------:R-:W-:-:S07]  /*0a00*/  IMAD.MOV R10, RZ, RZ, -R10 ;  /* 0x000000ffff0a7224 */ /* 0x000fce00078e0a0a */
.L_x_100:
[----:B0-----:R-:W-:-:S06]  /*0a10*/  IMAD.WIDE R2, R7, 0x4, R8 ;  /* 0x0000000407027825 */ /* 0x001fcc00078e0208 */
[----:B------:R-:W2:Y:S01]  /*0a20*/  LDG.E R3, desc[UR6][R2.64] ;  /* 0x0000000602037981 */ /* 0x000ea2000c1e1900 */
[----:B------:R-:W-:Y:S02]  /*0a30*/  VIADD R10, R10, 0x1 ;  /* 0x000000010a0a7836 */ /* 0x000fe40000000000 */
[----:B------:R-:W-:-:S03]  /*0a40*/  VIADD R7, R7, 0x100 ;  /* 0x0000010007077836 */ /* 0x000fc60000000000 */
[----:B------:R-:W-:Y:S02]  /*0a50*/  ISETP.NE.AND P1, PT, R10, RZ, PT ;  /* 0x000000ff0a00720c */ /* 0x000fe40003f25270 */
[----:B--2--5:R-:W-:-:S04]  /*0a60*/  FSETP.GEU.AND P0, PT, R6, R3, PT ;  /* 0x000000030600720b */ /* 0x024fc80003f0e000 */
[----:B------:R-:W-:-:S07]  /*0a70*/  FSEL R6, R6, R3, !P0 ;  /* 0x0000000306067208 */ /* 0x000fce0004000000 */
[----:B------:R-:W-:Y:S05]  /*0a80*/  @P1 BRA `(.L_x_100) ;  /* 0xfffffffc00e01947 */ /* 0x000fea000383ffff */
.L_x_92:
[----:B------:R-:W-:Y:S05]  /*0a90*/  BSYNC.RECONVERGENT B1 ;  /* 0x0000000000017941 */ /* 0x000fea0003800200 */
.L_x_91:
[----:B------:R-:W-:Y:S01]  /*0aa0*/  ISETP.GE.U32.AND P0, PT, R4, 0x100, PT ;  /* 0x000001000400780c */ /* 0x000fe20003f06070 */
[----:B-----5:R-:W-:-:S03]  /*0ab0*/  IMAD.MOV.U32 R9, RZ, RZ, R6 ;  /* 0x000000ffff097224 */ /* 0x020fc600078e0006 */
[----:B------:R-:W-:-:S13]  /*0ac0*/  ISETP.GE.U32.AND.EX P0, PT, R0, RZ, PT, P0 ;  /* 0x000000ff0000720c */ /* 0x000fda0003f06100 */
[----:B------:R-:W-:Y:S05]  /*0ad0*/  @!P0 BRA `(.L_x_101) ;  /* 0x0000000000dc8947 */ /* 0x000fea0003800000 */
[----:B0-----:R-:W0:Y:S01]  /*0ae0*/  S2R R2, SR_LANEID ;  /* 0x0000000000027919 */ /* 0x001e220000000000 */
[----:B------:R-:W1:Y:S02]  /*0af0*/  SHFL.DOWN PT, R0, R9, 0x1, 0x1f ;  /* 0x08201f0009007f89 */ /* 0x000e6400000e0000 */
[CC--:B-1----:R-:W-:Y:S02]  /*0b00*/  FSETP.GEU.AND P1, PT, R9.reuse, R0.reuse, PT ;  /* 0x000000000900720b */ /* 0x0c2fe40003f2e000 */
[C---:B0-----:R-:W-:Y:S02]  /*0b10*/  ISETP.GT.AND P0, PT, R2.reuse, 0x1e, PT ;  /* 0x0000001e0200780c */ /* 0x041fe40003f04270 */
[C---:B------:R-:W-:Y:S02]  /*0b20*/  FSEL R0, R9.reuse, R0, !P1 ;  /* 0x0000000009007208 */ /* 0x040fe40004800000 */
[----:B------:R-:W-:Y:S02]  /*0b30*/  ISETP.NE.AND P2, PT, R2, RZ, PT ;  /* 0x000000ff0200720c */ /* 0x000fe40003f45270 */
[----:B------:R-:W-:-:S02]  /*0b40*/  FSEL R0, R9, R0, P0 ;  /* 0x0000000009007208 */ /* 0x000fc40000000000 */
[----:B------:R-:W-:-:S03]  /*0b50*/  ISETP.GT.AND P0, PT, R2, 0x1d, PT ;  /* 0x0000001d0200780c */ /* 0x000fc60003f04270 */
[----:B------:R-:W0:Y:S06]  /*0b60*/  SHFL.DOWN PT, R3, R0, 0x2, 0x1f ;  /* 0x08401f0000037f89 */ /* 0x000e2c00000e0000 */
[----:B------:R-:W1:Y:S01]  /*0b70*/  @!P2 S2R R7, SR_CgaCtaId ;  /* 0x000000000007a919 */ /* 0x000e620000008800 */
[----:B------:R-:W-:Y:S02]  /*0b80*/  @!P2 MOV R4, 0x400 ;  /* 0x000004000004a802 */ /* 0x000fe40000000f00 */
[----:B0-----:R-:W-:-:S04]  /*0b90*/  FSETP.GEU.AND P1, PT, R0, R3, PT ;  /* 0x000000030000720b */ /* 0x001fc80003f2e000 */
[----:B------:R-:W-:Y:S02]  /*0ba0*/  @!P0 FSEL R0, R0, R3, !P1 ;  /* 0x0000000300008208 */ /* 0x000fe40004800000 */
[----:B------:R-:W-:-:S03]  /*0bb0*/  ISETP.GT.AND P0, PT, R2, 0x1b, PT ;  /* 0x0000001b0200780c */ /* 0x000fc60003f04270 */
[----:B------:R-:W0:Y:S01]  /*0bc0*/  SHFL.DOWN PT, R3, R0, 0x4, 0x1f ;  /* 0x08801f0000037f89 */ /* 0x000e2200000e0000 */
[----:B-1----:R-:W-:Y:S02]  /*0bd0*/  @!P2 LEA R7, R7, R4, 0x18 ;  /* 0x000000040707a211 */ /* 0x002fe400078ec0ff */
[----:B0-----:R-:W-:-:S07]  /*0be0*/  FSETP.GEU.AND P1, PT, R0, R3, PT ;  /* 0x000000030000720b */ /* 0x001fce0003f2e000 */
[----:B------:R-:W-:Y:S02]  /*0bf0*/  @!P0 FSEL R0, R0, R3, !P1 ;  /* 0x0000000300008208 */ /* 0x000fe40004800000 */
[----:B------:R-:W-:-:S03]  /*0c00*/  ISETP.GT.AND P0, PT, R2, 0x17, PT ;  /* 0x000000170200780c */ /* 0x000fc60003f04270 */
[----:B------:R-:W0:Y:S02]  /*0c10*/  SHFL.DOWN PT, R3, R0, 0x8, 0x1f ;  /* 0x09001f0000037f89 */ /* 0x000e2400000e0000 */
[----:B0-----:R-:W-:-:S08]  /*0c20*/  FSETP.GEU.AND P1, PT, R0, R3, PT ;  /* 0x000000030000720b */ /* 0x001fd00003f2e000 */
[----:B------:R-:W-:Y:S02]  /*0c30*/  @!P0 FSEL R0, R0, R3, !P1 ;  /* 0x0000000300008208 */ /* 0x000fe40004800000 */
[----:B------:R-:W-:Y:S02]  /*0c40*/  ISETP.GT.AND P0, PT, R2, 0xf, PT ;  /* 0x0000000f0200780c */ /* 0x000fe40003f04270 */
[----:B------:R-:W-:Y:S01]  /*0c50*/  @!P2 SHF.R.U32.HI R2, RZ, 0x3, R5 ;  /* 0x00000003ff02a819 */ /* 0x000fe20000011605 */
[----:B------:R-:W0:Y:S03]  /*0c60*/  SHFL.DOWN PT, R3, R0, 0x10, 0x1f ;  /* 0x0a001f0000037f89 */ /* 0x000e2600000e0000 */
[----:B------:R-:W-:-:S05]  /*0c70*/  @!P2 LOP3.LUT R2, R2, 0x7c, RZ, 0xc0, !PT ;  /* 0x0000007c0202a812 */ /* 0x000fca00078ec0ff */
        /* <DEDUP_REMOVED lines=29> */
.L_x_101:
[----:B0-----:R-:W-:Y:S01]  /*0e50*/  LOP3.LUT R2, R5, 0x3e0, RZ, 0xc0, !PT ;  /* 0x000003e005027812 */ /* 0x001fe200078ec0ff */
[----:B------:R-:W0:Y:S03]  /*0e60*/  S2R R8, SR_LANEID ;  /* 0x0000000000087919 */ /* 0x000e260000000000 */
[----:B------:R-:W-:Y:S01]  /*0e70*/  LOP3.LUT R7, RZ, R2, RZ, 0x33, !PT ;  /* 0x00000002ff077212 */ /* 0x000fe200078e33ff */
[----:B------:R-:W-:-:S04]  /*0e80*/  VIADD R3, R2, 0x20 ;  /* 0x0000002002037836 */ /* 0x000fc80000000000 */
[----:B------:R-:W-:Y:S01]  /*0e90*/  IMAD.IADD R7, R7, 0x1, R4 ;  /* 0x0000000107077824 */ /* 0x000fe200078e0204 */
[----:B------:R-:W-:-:S04]  /*0ea0*/  ISETP.GT.U32.AND P0, PT, R3, R4, PT ;  /* 0x000000040300720c */ /* 0x000fc80003f04070 */
[----:B------:R-:W-:-:S05]  /*0eb0*/  SEL R7, R7, 0x1f, P0 ;  /* 0x0000001f07077807 */ /* 0x000fca0000000000 */
[----:B------:R-:W1:Y:S01]  /*0ec0*/  SHFL.DOWN PT, R2, R9, 0x1, R7 ;  /* 0x0820000009027989 */ /* 0x000e6200000e0007 */
[C---:B0-----:R-:W-:Y:S01]  /*0ed0*/  ISETP.GE.AND P0, PT, R8.reuse, R7, PT ;  /* 0x000000070800720c */ /* 0x041fe20003f06270 */
[C---:B------:R-:W-:Y:S01]  /*0ee0*/  VIADD R6, R8.reuse, 0x2 ;  /* 0x0000000208067836 */ /* 0x040fe20000000000 */
[----:B------:R-:W-:Y:S02]  /*0ef0*/  ISETP.NE.AND P2, PT, R8, RZ, PT ;  /* 0x000000ff0800720c */ /* 0x000fe40003f45270 */
[----:B-1----:R-:W-:-:S09]  /*0f00*/  FSETP.GEU.AND P1, PT, R9, R2, PT ;  /* 0x000000020900720b */ /* 0x002fd20003f2e000 */
[----:B------:R-:W-:Y:S02]  /*0f10*/  @!P0 FSEL R9, R9, R2, !P1 ;  /* 0x0000000209098208 */ /* 0x000fe40004800000 */
[----:B------:R-:W0:Y:S01]  /*0f20*/  @!P2 S2R R11, SR_CgaCtaId ;  /* 0x00000000000ba919 */ /* 0x000e220000008800 */
[----:B------:R-:W-:Y:S01]  /*0f30*/  ISETP.GT.AND P0, PT, R6, R7, PT ;  /* 0x000000070600720c */ /* 0x000fe20003f04270 */
[----:B------:R-:W-:Y:S01]  /*0f40*/  VIADD R6, R8, 0x4 ;  /* 0x0000000408067836 */ /* 0x000fe20000000000 */
[----:B------:R-:W-:Y:S01]  /*0f50*/  @!P2 SHF.R.U32.HI R3, RZ, 0x3, R5 ;  /* 0x00000003ff03a819 */ /* 0x000fe20000011605 */
[----:B------:R-:W1:Y:S03]  /*0f60*/  SHFL.DOWN PT, R2, R9, 0x2, R7 ;  /* 0x0840000009027989 */ /* 0x000e6600000e0007 */
[----:B------:R-:W-:Y:S02]  /*0f70*/  @!P2 LOP3.LUT R3, R3, 0x7c, RZ, 0xc0, !PT ;  /* 0x0000007c0303a812 */ /* 0x000fe400078ec0ff */
[----:B-1----:R-:W-:-:S05]  /*0f80*/  FSETP.GEU.AND P1, PT, R9, R2, PT ;  /* 0x000000020900720b */ /* 0x002fca0003f2e000 */
        /* <DEDUP_REMOVED lines=11> */
[----:B------:R-:W-:Y:S02]  /*1040*/  ISETP.GT.AND P0, PT, R6, R7, PT ;  /* 0x000000070600720c */ /* 0x000fe40003f04270 */
[----:B------:R-:W-:Y:S01]  /*1050*/  @!P2 MOV R6, 0x400 ;  /* 0x000004000006a802 */ /* 0x000fe20000000f00 */
[----:B------:R-:W1:Y:S03]  /*1060*/  SHFL.DOWN PT, R2, R9, 0x10, R7 ;  /* 0x0a00000009027989 */ /* 0x000e6600000e0007 */
        /* <DEDUP_REMOVED lines=11> */
[C---:B------:R-:W-:Y:S02]  /*1120*/  ISETP.GT.U32.AND P1, PT, R4.reuse, 0x20, PT ;  /* 0x000000200400780c */ /* 0x040fe40003f24070 */
[----:B------:R-:W-:Y:S02]  /*1130*/  ISETP.GT.U32.AND P0, PT, R4, 0x40, PT ;  /* 0x000000400400780c */ /* 0x000fe40003f04070 */
[C---:B------:R-:W-:Y:S02]  /*1140*/  ISETP.GT.U32.AND.EX P1, PT, R0.reuse, RZ, PT, P1 ;  /* 0x000000ff0000720c */ /* 0x040fe40003f24110 */
[----:B------:R-:W-:Y:S02]  /*1150*/  ISETP.GT.U32.AND.EX P0, PT, R0, RZ, PT, P0 ;  /* 0x000000ff0000720c */ /* 0x000fe40003f04100 */
[----:B------:R-:W-:Y:S01]  /*1160*/  ISETP.GT.U32.AND P3, PT, R4, 0x60, PT ;  /* 0x000000600400780c */ /* 0x000fe20003f64070 */
[----:B0-----:R-:W-:-:S09]  /*1170*/  ULEA UR4, UR5, UR4, 0x18 ;  /* 0x0000000405047291 */ /* 0x001fd2000f8ec0ff */
[----:B------:R-:W0:Y:S04]  /*1180*/  LDS R3, [UR4+0xc] ;  /* 0x00000c04ff037984 */ /* 0x000e280008000800 */
[----:B------:R-:W1:Y:S04]  /*1190*/  LDS.128 R8, [UR4+0x10] ;  /* 0x00001004ff087984 */ /* 0x000e680008000c00 */
[----:B------:R-:W2:Y:S01]  /*11a0*/  LDS.64 R6, [UR4+0x20] ;  /* 0x00002004ff067984 */ /* 0x000ea20008000a00 */
[----:B0-----:R-:W-:-:S04]  /*11b0*/  FSETP.GEU.AND P4, PT, R2, R3, PT ;  /* 0x000000030200720b */ /* 0x001fc80003f8e000 */
[----:B------:R-:W-:Y:S02]  /*11c0*/  @P1 FSEL R2, R2, R3, !P4 ;  /* 0x0000000302021208 */ /* 0x000fe40006000000 */
[----:B------:R-:W-:Y:S02]  /*11d0*/  ISETP.GT.U32.AND.EX P1, PT, R0, RZ, PT, P3 ;  /* 0x000000ff0000720c */ /* 0x000fe40003f24130 */
[-C--:B-1----:R-:W-:Y:S02]  /*11e0*/  FSETP.GEU.AND P4, PT, R2, R8.reuse, PT ;  /* 0x000000080200720b */ /* 0x082fe40003f8e000 */
[----:B------:R-:W-:Y:S02]  /*11f0*/  ISETP.GT.U32.AND P3, PT, R4, 0x80, PT ;  /* 0x000000800400780c */ /* 0x000fe40003f64070 */
[----:B------:R-:W-:Y:S02]  /*1200*/  @P0 FSEL R2, R2, R8, !P4 ;  /* 0x0000000802020208 */ /* 0x000fe40006000000 */
[----:B------:R-:W-:-:S02]  /*1210*/  ISETP.GT.U32.AND.EX P0, PT, R0, RZ, PT, P3 ;  /* 0x000000ff0000720c */ /* 0x000fc40003f04130 */
[-C--:B------:R-:W-:Y:S02]  /*1220*/  FSETP.GEU.AND P4, PT, R2, R9.reuse, PT ;  /* 0x000000090200720b */ /* 0x080fe40003f8e000 */
[----:B------:R-:W-:Y:S02]  /*1230*/  ISETP.GT.U32.AND P3, PT, R4, 0xa0, PT ;  /* 0x000000a00400780c */ /* 0x000fe40003f64070 */
[----:B------:R-:W-:Y:S02]  /*1240*/  @P1 FSEL R2, R2, R9, !P4 ;  /* 0x0000000902021208 */ /* 0x000fe40006000000 */
[----:B------:R-:W-:Y:S02]  /*1250*/  ISETP.GT.U32.AND.EX P1, PT, R0, RZ, PT, P3 ;  /* 0x000000ff0000720c */ /* 0x000fe40003f24130 */
[----:B------:R-:W-:Y:S02]  /*1260*/  FSETP.GEU.AND P4, PT, R2, R10, PT ;  /* 0x0000000a0200720b */ /* 0x000fe40003f8e000 */
[----:B------:R-:W-:-:S02]  /*1270*/  ISETP.GT.U32.AND P3, PT, R4, 0xc0, PT ;  /* 0x000000c00400780c */ /* 0x000fc40003f64070 */
[----:B------:R-:W-:Y:S02]  /*1280*/  @P0 FSEL R2, R2, R10, !P4 ;  /* 0x0000000a02020208 */ /* 0x000fe40006000000 */
[----:B------:R-:W-:Y:S02]  /*1290*/  ISETP.GT.U32.AND.EX P0, PT, R0, RZ, PT, P3 ;  /* 0x000000ff0000720c */ /* 0x000fe40003f04130 */
[----:B------:R-:W-:-:S04]  /*12a0*/  FSETP.GEU.AND P3, PT, R2, R11, PT ;  /* 0x0000000b0200720b */ /* 0x000fc80003f6e000 */
[----:B------:R-:W-:Y:S02]  /*12b0*/  @P1 FSEL R2, R2, R11, !P3 ;  /* 0x0000000b02021208 */ /* 0x000fe40005800000 */
[----:B------:R-:W-:Y:S02]  /*12c0*/  ISETP.GT.U32.AND P1, PT, R4, 0xe0, PT ;  /* 0x000000e00400780c */ /* 0x000fe40003f24070 */
[-C--:B--2---:R-:W-:Y:S02]  /*12d0*/  FSETP.GEU.AND P3, PT, R2, R6.reuse, PT ;  /* 0x000000060200720b */ /* 0x084fe40003f6e000 */
[----:B------:R-:W-:Y:S02]  /*12e0*/  ISETP.GT.U32.AND.EX P1, PT, R0, RZ, PT, P1 ;  /* 0x000000ff0000720c */ /* 0x000fe40003f24110 */
[----:B------:R-:W-:-:S04]  /*12f0*/  @P0 FSEL R2, R2, R6, !P3 ;  /* 0x0000000602020208 */ /* 0x000fc80005800000 */
[----:B------:R-:W-:-:S07]  /*1300*/  FSETP.GEU.AND P0, PT, R2, R7, PT ;  /* 0x000000070200720b */ /* 0x000fce0003f0e000 */
[----:B------:R-:W-:Y:S01]  /*1310*/  @P1 FSEL R2, R2, R7, !P0 ;  /* 0x0000000702021208 */ /* 0x000fe20004000000 */
[----:B------:R-:W-:Y:S06]  /*1320*/  BRA `(.L_x_102) ;  /* 0x0000001400347947 */ /* 0x000fec0003800000 */
.L_x_88:
[----:B------:R-:W0:Y:S01]  /*1330*/  S2R R8, SR_TID.X ;  /* 0x0000000000087919 */ /* 0x000e220000002100 */
[----:B------:R-:W0:Y:S02]  /*1340*/  LDC.64 R2, c[0x0][0x380] ;  /* 0x0000e000ff027b82 */ /* 0x000e240000000a00 */
[----:B0-----:R-:W-:-:S05]  /*1350*/  IMAD.WIDE.U32 R2, R8, 0x4, R2 ;  /* 0x0000000408027825 */ /* 0x001fca00078e0002 */
        /* <DEDUP_REMOVED lines=23> */
[----:B------:R-:W-:Y:S01]  /*14d0*/  FSEL R14, R11, R14, !P3 ;  /* 0x0000000e0b0e7208 */ /* 0x000fe20005800000 */
[----:B------:R-:W-:Y:S01]  /*14e0*/  IMAD.MOV.U32 R11, RZ, RZ, RZ ;  /* 0x000000ffff0b7224 */ /* 0x000fe200078e00ff */
        /* <DEDUP_REMOVED lines=9> */
[----:B------:R-:W-:Y:S01]  /*1580*/  IMAD.MOV.U32 R9, RZ, RZ, 0x1000 ;  /* 0x00001000ff097424 */ /* 0x000fe200078e00ff */
[----:B------:R-:W-:Y:S02]  /*1590*/  FSEL R17, R17, R20, !P2 ;  /* 0x0000001411117208 */ /* 0x000fe40005000000 */
[----:B------:R-:W-:Y:S02]  /*15a0*/  FSETP.GEU.AND P1, PT, R5, R14, PT ;  /* 0x0000000e0500720b */ /* 0x000fe40003f2e000 */
[----:B------:R-:W-:Y:S02]  /*15b0*/  FSETP.GEU.AND P3, PT, R19, R22, PT ;  /* 0x000000161300720b */ /* 0x000fe40003f6e000 */
[----:B------:R-:W-:-:S02]  /*15c0*/  FSETP.GEU.AND P2, PT, R13, R18, PT ;  /* 0x000000120d00720b */ /* 0x000fc40003f4e000 */
[----:B------:R-:W-:Y:S02]  /*15d0*/  FSEL R22, R19, R22, !P3 ;  /* 0x0000001613167208 */ /* 0x000fe40005800000 */
[----:B------:R-:W-:Y:S02]  /*15e0*/  FSEL R5, R5, R14, !P1 ;  /* 0x0000000e05057208 */ /* 0x000fe40004800000 */
[----:B------:R-:W-:Y:S02]  /*15f0*/  FSETP.GEU.AND P3, PT, R17, R22, PT ;  /* 0x000000161100720b */ /* 0x000fe40003f6e000 */
[----:B------:R-:W-:Y:S02]  /*1600*/  FSEL R13, R13, R18, !P2 ;  /* 0x000000120d0d7208 */ /* 0x000fe40005000000 */
[----:B------:R-:W-:Y:S02]  /*1610*/  FSEL R22, R17, R22, !P3 ;  /* 0x0000001611167208 */ /* 0x000fe40005800000 */
[----:B------:R-:W-:-:S02]  /*1620*/  IADD3 R12, P3, PT, R4, -0x1000, RZ ;  /* 0xfffff000040c7810 */ /* 0x000fc40007f7e0ff */
[CC--:B------:R-:W-:Y:S02]  /*1630*/  FSETP.GEU.AND P2, PT, R13.reuse, R22.reuse, PT ;  /* 0x000000160d00720b */ /* 0x0c0fe40003f4e000 */
[----:B------:R-:W-:Y:S02]  /*1640*/  ISETP.GE.U32.AND P0, PT, R12, 0x1000, PT ;  /* 0x000010000c00780c */ /* 0x000fe40003f06070 */
[----:B------:R-:W-:Y:S02]  /*1650*/  IADD3.X R14, PT, PT, R0, -0x1, RZ, P3, !PT ;  /* 0xffffffff000e7810 */ /* 0x000fe40001ffe4ff */
[----:B------:R-:W-:Y:S02]  /*1660*/  FSEL R10, R13, R22, !P2 ;  /* 0x000000160d0a7208 */ /* 0x000fe40005000000 */
[----:B------:R-:W-:Y:S02]  /*1670*/  ISETP.GE.U32.AND.EX P0, PT, R14, RZ, PT, P0 ;  /* 0x000000ff0e00720c */ /* 0x000fe40003f06100 */
[----:B------:R-:W-:-:S04]  /*1680*/  FSETP.GEU.AND P1, PT, R5, R10, PT ;  /* 0x0000000a0500720b */ /* 0x000fc80003f2e000 */
[----:B------:R-:W-:-:S07]  /*1690*/  FSEL R10, R5, R10, !P1 ;  /* 0x0000000a050a7208 */ /* 0x000fce0004800000 */
[----:B------:R-:W-:Y:S05]  /*16a0*/  @!P0 BRA `(.L_x_103) ;  /* 0x0000000400008947 */ /* 0x000fea0003800000 */
[----:B------:R-:W0:Y:S01]  /*16b0*/  LDC.64 R4, c[0x0][0x390] ;  /* 0x0000e400ff047b82 */ /* 0x000e220000000a00 */
[----:B------:R-:W-:Y:S02]  /*16c0*/  IMAD.MOV.U32 R9, RZ, RZ, 0x1000 ;  /* 0x00001000ff097424 */ /* 0x000fe400078e00ff */
[----:B------:R-:W-:-:S07]  /*16d0*/  IMAD.MOV.U32 R11, RZ, RZ, RZ ;  /* 0x000000ffff0b7224 */ /* 0x000fce00078e00ff */
.L_x_105:
[----:B------:R-:W-:-:S04]  /*16e0*/  LEA R6, P0, R9, R2, 0x2 ;  /* 0x0000000209067211 */ /* 0x000fc800078010ff */
[----:B------:R-:W-:-:S05]  /*16f0*/  LEA.HI.X R7, R9, R3, R11, 0x2, P0 ;  /* 0x0000000309077211 */ /* 0x000fca00000f140b */
        /* <DEDUP_REMOVED lines=31> */
[CC--:B------:R-:W-:Y:S02]  /*18f0*/  FSETP.GEU.AND P2, PT, R21.reuse, R22.reuse, PT ;  /* 0x000000161500720b */ /* 0x0c0fe40003f4e000 */
[----:B------:R-:W-:Y:S01]  /*1900*/  FSEL R15, R0, R15, !P1 ;  /* 0x0000000f000f7208 */ /* 0x000fe20004800000 */
[----:B0-----:R-:W-:Y:S01]  /*1910*/  IMAD.MOV.U32 R0, RZ, RZ, R5 ;  /* 0x000000ffff007224 */ /* 0x001fe200078e0005 */
[----:B------:R-:W-:Y:S02]  /*1920*/  FSEL R21, R21, R22, !P2 ;  /* 0x0000001615157208 */ /* 0x000fe40005000000 */
[----:B------:R-:W-:Y:S02]  /*1930*/  FSETP.GEU.AND P2, PT, R17, R20, PT ;  /* 0x000000141100720b */ /* 0x000fe40003f4e000 */
[----:B------:R-:W-:Y:S02]  /*1940*/  FSETP.GEU.AND P3, PT, R23, R24, PT ;  /* 0x000000181700720b */ /* 0x000fe40003f6e000 */
[----:B------:R-:W-:-:S02]  /*1950*/  FSEL R17, R17, R20, !P2 ;  /* 0x0000001411117208 */ /* 0x000fc40005000000 */
[----:B------:R-:W-:Y:S02]  /*1960*/  FSEL R24, R23, R24, !P3 ;  /* 0x0000001817187208 */ /* 0x000fe40005800000 */
[CC--:B------:R-:W-:Y:S02]  /*1970*/  FSETP.GEU.AND P0, PT, R10.reuse, R15.reuse, PT ;  /* 0x0000000f0a00720b */ /* 0x0c0fe40003f0e000 */
[----:B------:R-:W-:Y:S02]  /*1980*/  FSETP.GEU.AND P3, PT, R21, R24, PT ;  /* 0x000000181500720b */ /* 0x000fe40003f6e000 */
[----:B-1----:R-:W-:Y:S02]  /*1990*/  IADD3 R6, P2, PT, -R9, R4, RZ ;  /* 0x0000000409067210 */ /* 0x002fe40007f5e1ff */
[----:B------:R-:W-:Y:S02]  /*19a0*/  FSEL R24, R21, R24, !P3 ;  /* 0x0000001815187208 */ /* 0x000fe40005800000 */
[----:B------:R-:W-:-:S02]  /*19b0*/  FSEL R10, R10, R15, !P0 ;  /* 0x0000000f0a0a7208 */ /* 0x000fc40004000000 */
[----:B------:R-:W-:Y:S01]  /*19c0*/  ISETP.GE.U32.AND P0, PT, R6, 0x1000, PT ;  /* 0x000010000600780c */ /* 0x000fe20003f06070 */
[----:B------:R-:W-:Y:S01]  /*19d0*/  IMAD.X R6, R0, 0x1, ~R11, P2 ;  /* 0x0000000100067824 */ /* 0x000fe200010e0e0b */
[----:B------:R-:W-:-:S04]  /*19e0*/  FSETP.GEU.AND P1, PT, R17, R24, PT ;  /* 0x000000181100720b */ /* 0x000fc80003f2e000 */
[----:B------:R-:W-:Y:S02]  /*19f0*/  FSEL R17, R17, R24, !P1 ;  /* 0x0000001811117208 */ /* 0x000fe40004800000 */
[----:B------:R-:W-:Y:S02]  /*1a00*/  ISETP.GE.U32.AND.EX P0, PT, R6, RZ, PT, P0 ;  /* 0x000000ff0600720c */ /* 0x000fe40003f06100 */
[----:B------:R-:W-:-:S04]  /*1a10*/  FSETP.GEU.AND P1, PT, R10, R17, PT ;  /* 0x000000110a00720b */ /* 0x000fc80003f2e000 */
[----:B------:R-:W-:-:S04]  /*1a20*/  FSEL R10, R10, R17, !P1 ;  /* 0x000000110a0a7208 */ /* 0x000fc80004800000 */
[----:B------:R-:W-:-:S04]  /*1a30*/  FSETP.GEU.AND P1, PT, R10, R25, PT ;  /* 0x000000190a00720b */ /* 0x000fc80003f2e000 */
[----:B------:R-:W-:Y:S01]  /*1a40*/  FSEL R10, R10, R25, !P1 ;  /* 0x000000190a0a7208 */ /* 0x000fe20004800000 */
[----:B------:R-:W-:Y:S08]  /*1a50*/  @!P0 BRA `(.L_x_104) ;  /* 0x0000000800908947 */ /* 0x000ff00003800000 */
[----:B------:R-:W-:-:S05]  /*1a60*/  IADD3 R9, P0, PT, R9, 0x1000, RZ ;  /* 0x0000100009097810 */ /* 0x000fca0007f1e0ff */
[----:B------:R-:W-:Y:S01]  /*1a70*/  IMAD.X R11, RZ, RZ, R11, P0 ;  /* 0x000000ffff0b7224 */ /* 0x000fe200000e060b */
[----:B------:R-:W-:-:S04]  /*1a80*/  ISETP.GT.U32.AND P0, PT, R9, R12, PT ;  /* 0x0000000c0900720c */ /* 0x000fc80003f04070 */
[----:B------:R-:W-:-:S13]  /*1a90*/  ISETP.GT.U32.AND.EX P0, PT, R11, R14, PT, P0 ;  /* 0x0000000e0b00720c */ /* 0x000fda0003f04100 */
[----:B------:R-:W-:Y:S05]  /*1aa0*/  @!P0 BRA `(.L_x_105) ;  /* 0xfffffffc000c8947 */ /* 0x000fea000383ffff */
.L_x_103:
[----:B------:R-:W-:Y:S01]  /*1ab0*/  IMAD.IADD R3, R4, 0x1, -R9 ;  /* 0x0000000104037824 */ /* 0x000fe200078e0a09 */
[----:B------:R-:W-:Y:S01]  /*1ac0*/  ISETP.GE.U32.AND P1, PT, R9, R4, PT ;  /* 0x000000040900720c */ /* 0x000fe20003f26070 */
[----:B------:R-:W-:Y:S03]  /*1ad0*/  BSSY.RECONVERGENT B1, `(.L_x_104) ;  /* 0x000009c000017945 */ /* 0x000fe60003800200 */
[----:B------:R-:W-:-:S04]  /*1ae0*/  ISETP.GE.AND P0, PT, R8, R3, PT ;  /* 0x000000030800720c */ /* 0x000fc80003f06270 */
[----:B------:R-:W-:-:S13]  /*1af0*/  ISETP.GE.U32.OR.EX P0, PT, R11, R0, P0, P1 ;  /* 0x000000000b00720c */ /* 0x000fda0000706510 */
[----:B------:R-:W-:Y:S05]  /*1b00*/  @P0 BRA `(.L_x_106) ;  /* 0x0000000800600947 */ /* 0x000fea0003800000 */
[----:B------:R-:W-:Y:S01]  /*1b10*/  LOP3.LUT R0, RZ, R8, RZ, 0x33, !PT ;  /* 0x00000008ff007212 */ /* 0x000fe200078e33ff */
[----:B------:R-:W-:Y:S03]  /*1b20*/  BSSY.RECONVERGENT B2, `(.L_x_107) ;  /* 0x0000048000027945 */ /* 0x000fe60003800200 */
[----:B------:R-:W-:-:S04]  /*1b30*/  IADD3 R0, PT, PT, -R9, R4, R0 ;  /* 0x0000000409007210 */ /* 0x000fc80007ffe100 */
[C---:B------:R-:W-:Y:S02]  /*1b40*/  ISETP.GE.U32.AND P1, PT, R0.reuse, 0xf00, PT ;  /* 0x00000f000000780c */ /* 0x040fe40003f26070 */
[----:B------:R-:W-:Y:S01]  /*1b50*/  LEA.HI R4, R0, 0x1, RZ, 0x18 ;  /* 0x0000000100047811 */ /* 0x000fe200078fc0ff */
[----:B------:R-:W-:-:S03]  /*1b60*/  IMAD.MOV.U32 R0, RZ, RZ, R8 ;  /* 0x000000ffff007224 */ /* 0x000fc600078e0008 */
[----:B------:R-:W-:-:S04]  /*1b70*/  LOP3.LUT R22, R4, 0xf, RZ, 0xc0, !PT ;  /* 0x0000000f04167812 */ /* 0x000fc800078ec0ff */
[----:B------:R-:W-:-:S03]  /*1b80*/  ISETP.NE.AND P0, PT, R22, RZ, PT ;  /* 0x000000ff1600720c */ /* 0x000fc60003f05270 */
[----:B------:R-:W-:Y:S10]  /*1b90*/  @!P1 BRA `(.L_x_108) ;  /* 0x0000000400009947 */ /* 0x000ff40003800000 */
[----:B------:R-:W0:Y:S01]  /*1ba0*/  LDCU.64 UR4, c[0x0][0x380] ;  /* 0x00007000ff0477ac */ /* 0x000e220008000a00 */
[----:B------:R-:W-:Y:S02]  /*1bb0*/  IADD3 R3, P1, PT, R8, R9, RZ ;  /* 0x0000000908037210 */ /* 0x000fe40007f3e0ff */
[----:B------:R-:W-:-:S03]  /*1bc0*/  LOP3.LUT R7, R4, 0x1fffff0, RZ, 0xc0, !PT ;  /* 0x01fffff004077812 */ /* 0x000fc600078ec0ff */
[----:B------:R-:W-:Y:S02]  /*1bd0*/  IMAD.X R0, RZ, RZ, R11, P1 ;  /* 0x000000ffff007224 */ /* 0x000fe400008e060b */
[----:B------:R-:W-:Y:S01]  /*1be0*/  IMAD.MOV R7, RZ, RZ, -R7 ;  /* 0x000000ffff077224 */ /* 0x000fe200078e0a07 */
[----:B0-----:R-:W-:-:S04]  /*1bf0*/  LEA R2, P2, R3, UR4, 0x2 ;  /* 0x0000000403027c11 */ /* 0x001fc8000f8410ff */
[----:B------:R-:W-:Y:S02]  /*1c00*/  IADD3 R2, P1, PT, R2, 0x2000, RZ ;  /* 0x0000200002027810 */ /* 0x000fe40007f3e0ff */
[----:B------:R-:W-:Y:S01]  /*1c10*/  LEA.HI.X R3, R3, UR5, R0, 0x2, P2 ;  /* 0x0000000503037c11 */ /* 0x000fe200090f1400 */
[----:B------:R-:W-:-:S04]  /*1c20*/  IMAD.MOV.U32 R0, RZ, RZ, R8 ;  /* 0x000000ffff007224 */ /* 0x000fc800078e0008 */
[----:B------:R-:W-:-:S07]  /*1c30*/  IMAD.X R3, RZ, RZ, R3, P1 ;  /* 0x000000ffff037224 */ /* 0x000fce00008e0603 */
.L_x_109:
        /* <DEDUP_REMOVED lines=16> */
[----:B------:R-:W-:-:S02]  /*1d40*/  VIADD R7, R7, 0x10 ;  /* 0x0000001007077836 */ /* 0x000fc40000000000 */
[----:B------:R-:W-:-:S03]  /*1d50*/  VIADD R0, R0, 0x1000 ;  /* 0x0000100000007836 */ /* 0x000fc60000000000 */
[----:B------:R-:W-:Y:S02]  /*1d60*/  ISETP.NE.AND P2, PT, R7, RZ, PT ;  /* 0x000000ff0700720c */ /* 0x000fe40003f45270 */
[----:B0-----:R-:W-:-:S05]  /*1d70*/  IADD3 R2, P3, PT, R2, 0x4000, RZ ;  /* 0x0000400002027810 */ /* 0x001fca0007f7e0ff */
[----:B------:R-:W-:Y:S01]  /*1d80*/  IMAD.X R3, RZ, RZ, R3, P3 ;  /* 0x000000ffff037224 */ /* 0x000fe200018e0603 */
        /* <DEDUP_REMOVED lines=33> */
.L_x_108:
[----:B------:R-:W-:Y:S05]  /*1fa0*/  BSYNC.RECONVERGENT B2 ;  /* 0x0000000000027941 */ /* 0x000fea0003800200 */
.L_x_107:
[----:B------:R-:W-:Y:S05]  /*1fb0*/  @!P0 BRA `(.L_x_106) ;  /* 0x0000000400348947 */ /* 0x000fea0003800000 */
[----:B------:R-:W-:Y:S01]  /*1fc0*/  ISETP.GE.U32.AND P1, PT, R22, 0x8, PT ;  /* 0x000000081600780c */ /* 0x000fe20003f26070 */
[----:B------:R-:W-:Y:S01]  /*1fd0*/  BSSY.RECONVERGENT B2, `(.L_x_110) ;  /* 0x0000022000027945 */ /* 0x000fe20003800200 */
[----:B------:R-:W-:-:S04]  /*1fe0*/  LOP3.LUT R7, R4, 0x7, RZ, 0xc0, !PT ;  /* 0x0000000704077812 */ /* 0x000fc800078ec0ff */
[----:B------:R-:W-:-:S07]  /*1ff0*/  ISETP.NE.AND P0, PT, R7, RZ, PT ;  /* 0x000000ff0700720c */ /* 0x000fce0003f05270 */
[----:B------:R-:W-:Y:S06]  /*2000*/  @!P1 BRA `(.L_x_111) ;  /* 0x0000000000789947 */ /* 0x000fec0003800000 */
[----:B------:R-:W0:Y:S01]  /*2010*/  LDCU.64 UR4, c[0x0][0x380] ;  /* 0x00007000ff0477ac */ /* 0x000e220008000a00 */
[----:B------:R-:W-:-:S05]  /*2020*/  IADD3 R3, P1, PT, R0, R9, RZ ;  /* 0x0000000900037210 */ /* 0x000fca0007f3e0ff */
[----:B------:R-:W-:Y:S01]  /*2030*/  IMAD.X R6, RZ, RZ, R11, P1 ;  /* 0x000000ffff067224 */ /* 0x000fe200008e060b */
[----:B0-----:R-:W-:-:S04]  /*2040*/  LEA R2, P1, R3, UR4, 0x2 ;  /* 0x0000000403027c11 */ /* 0x001fc8000f8210ff */
        /* <DEDUP_REMOVED lines=26> */
.L_x_111:
[----:B------:R-:W-:Y:S05]  /*21f0*/  BSYNC.RECONVERGENT B2 ;  /* 0x0000000000027941 */ /* 0x000fea0003800200 */
.L_x_110:
        /* <DEDUP_REMOVED lines=24> */
.L_x_113:
[----:B------:R-:W-:Y:S05]  /*2380*/  BSYNC.RECONVERGENT B2 ;  /* 0x0000000000027941 */ /* 0x000fea0003800200 */
.L_x_112:
[----:B------:R-:W-:Y:S05]  /*2390*/  @!P0 BRA `(.L_x_106) ;  /* 0x00000000003c8947 */ /* 0x000fea0003800000 */
[----:B------:R-:W0:Y:S01]  /*23a0*/  LDCU.64 UR4, c[0x0][0x380] ;  /* 0x00007000ff0477ac */ /* 0x000e220008000a00 */
[----:B------:R-:W-:Y:S01]  /*23b0*/  IADD3 R5, P0, PT, R0, R9, RZ ;  /* 0x0000000900057210 */ /* 0x000fe20007f1e0ff */
[----:B------:R-:W-:-:S04]  /*23c0*/  IMAD.MOV R0, RZ, RZ, -R6 ;  /* 0x000000ffff007224 */ /* 0x000fc800078e0a06 */
[----:B------:R-:W-:Y:S01]  /*23d0*/  IMAD.X R4, RZ, RZ, R11, P0 ;  /* 0x000000ffff047224 */ /* 0x000fe200000e060b */
[----:B0-----:R-:W-:-:S04]  /*23e0*/  LEA R2, P1, R5, UR4, 0x2 ;  /* 0x0000000405027c11 */ /* 0x001fc8000f8210ff */
[----:B------:R-:W-:-:S09]  /*23f0*/  LEA.HI.X R5, R5, UR5, R4, 0x2, P1 ;  /* 0x0000000505057c11 */ /* 0x000fd200088f1404 */
.L_x_114:
        /* <DEDUP_REMOVED lines=9> */
.L_x_106:
[----:B------:R-:W-:Y:S05]  /*2490*/  BSYNC.RECONVERGENT B1 ;  /* 0x0000000000017941 */ /* 0x000fea0003800200 */
.L_x_104:
[----:B------:R-:W0:Y:S01]  /*24a0*/  S2R R2, SR_LANEID ;  /* 0x0000000000027919 */ /* 0x000e220000000000 */
[----:B------:R-:W-:-:S05]  /*24b0*/  IMAD.MOV.U32 R3, RZ, RZ, R10 ;  /* 0x000000ffff037224 */ /* 0x000fca00078e000a */
[----:B------:R-:W1:Y:S02]  /*24c0*/  SHFL.DOWN PT, R0, R3, 0x1, 0x1f ;  /* 0x08201f0003007f89 */ /* 0x000e6400000e0000 */
[----:B-1----:R-:W-:Y:S02]  /*24d0*/  FSETP.GEU.AND P0, PT, R3, R0, PT ;  /* 0x000000000300720b */ /* 0x002fe40003f0e000 */
[C---:B0-----:R-:W-:Y:S02]  /*24e0*/  ISETP.GT.AND P1, PT, R2.reuse, 0x1e, PT ;  /* 0x0000001e0200780c */ /* 0x041fe40003f24270 */
[----:B------:R-:W-:-:S11]  /*24f0*/  ISETP.NE.AND P2, PT, R2, RZ, PT ;  /* 0x000000ff0200720c */ /* 0x000fd60003f45270 */
[----:B------:R-:W-:Y:S02]  /*2500*/  @!P1 FSEL R3, R3, R0, !P0 ;  /* 0x0000000003039208 */ /* 0x000fe40004000000 */
[----:B------:R-:W-:Y:S01]  /*2510*/  ISETP.GT.AND P1, PT, R2, 0x1d, PT ;  /* 0x0000001d0200780c */ /* 0x000fe20003f24270 */
[----:B------:R-:W0:Y:S01]  /*2520*/  @!P2 S2R R5, SR_CgaCtaId ;  /* 0x000000000005a919 */ /* 0x000e220000008800 */
[----:B------:R-:W-:Y:S01]  /*2530*/  @!P2 MOV R4, 0x400 ;  /* 0x000004000004a802 */ /* 0x000fe20000000f00 */
[----:B------:R-:W1:Y:S02]  /*2540*/  SHFL.DOWN PT, R0, R3, 0x2, 0x1f ;  /* 0x08401f0003007f89 */ /* 0x000e6400000e0000 */
[----:B-1----:R-:W-:-:S08]  /*2550*/  FSETP.GEU.AND P0, PT, R3, R0, PT ;  /* 0x000000000300720b */ /* 0x002fd00003f0e000 */
[----:B------:R-:W-:Y:S02]  /*2560*/  @!P1 FSEL R3, R3, R0, !P0 ;  /* 0x0000000003039208 */ /* 0x000fe40004000000 */
[----:B------:R-:W-:Y:S02]  /*2570*/  ISETP.GT.AND P1, PT, R2, 0x1b, PT ;  /* 0x0000001b0200780c */ /* 0x000fe40003f24270 */
[----:B0-----:R-:W-:Y:S01]  /*2580*/  @!P2 LEA R5, R5, R4, 0x18 ;  /* 0x000000040505a211 */ /* 0x001fe200078ec0ff */
[----:B------:R-:W0:Y:S02]  /*2590*/  SHFL.DOWN PT, R0, R3, 0x4, 0x1f ;  /* 0x08801f0003007f89 */ /* 0x000e2400000e0000 */
[----:B0-----:R-:W-:-:S08]  /*25a0*/  FSETP.GEU.AND P0, PT, R3, R0, PT ;  /* 0x000000000300720b */ /* 0x001fd00003f0e000 */
        /* <DEDUP_REMOVED lines=37> */
.L_x_102:
[----:B------:R-:W-:Y:S05]  /*2800*/  BSYNC.RECONVERGENT B0 ;  /* 0x0000000000007941 */ /* 0x000fea0003800200 */
.L_x_87:
[----:B------:R-:W-:Y:S05]  /*2810*/  @P2 EXIT ;  /* 0x000000000000294d */ /* 0x000fea0003800000 */
[----:B------:R-:W0:Y:S01]  /*2820*/  LDCU UR4, c[0x0][0x39c] ;  /* 0x00007380ff0477ac */ /* 0x000e220008000800 */
[----:B------:R-:W1:Y:S01]  /*2830*/  LDC.64 R4, c[0x0][0x388] ;  /* 0x0000e200ff047b82 */ /* 0x000e620000000a00 */
[----:B0-----:R-:W-:-:S04]  /*2840*/  FSETP.GT.AND P0, PT, R2, UR4, PT ;  /* 0x0000000402007c0b */ /* 0x001fc8000bf04000 */
[----:B------:R-:W-:-:S05]  /*2850*/  FSEL R3, R2, UR4, !P0 ;  /* 0x0000000402037c08 */ /* 0x000fca000c000000 */
[----:B-1----:R-:W-:Y:S01]  /*2860*/  STG.E desc[UR6][R4.64], R3 ;  /* 0x0000000304007986 */ /* 0x002fe2000c101906 */
[----:B------:R-:W-:Y:S05]  /*2870*/  EXIT ;  /* 0x000000000000794d */ /* 0x000fea0003800000 */
.L_x_115:
        /* <DEDUP_REMOVED lines=16> */
.L_x_323:


//--------------------- .text._ZN3cub18CUB_300001_SM_10006detail6reduce28DeviceReduceSingleTileKernelINS2_10policy_hubIfjN4cuda3__47minimumIfEEE10Policy1000EPfSB_iS8_ffNS5_3std3__410__identityEEEvT0_T1_T2_T3_T4_T6_ --------------------------
	.section	.text._ZN3cub18CUB_300001_SM_10006detail6reduce28DeviceReduceSingleTileKernelINS2_10policy_hubIfjN4cuda3__47minimumIfEEE10Policy1000EPfSB_iS8_ffNS5_3std3__410__identityEEEvT0_T1_T2_T3_T4_T6_,"ax",@progbits
	.align	128
        .global         _ZN3cub18CUB_300001_SM_10006detail6reduce28DeviceReduceSingleTileKernelINS2_10policy_hubIfjN4cuda3__47minimumIfEEE10Policy1000EPfSB_iS8_ffNS5_3std3__410__identityEEEvT0_T1_T2_T3_T4_T6_
        .type           _ZN3cub18CUB_300001_SM_10006detail6reduce28DeviceReduceSingleTileKernelINS2_10policy_hubIfjN4cuda3__47minimumIfEEE10Policy1000EPfSB_iS8_ffNS5_3std3__410__identityEEEvT0_T1_T2_T3_T4_T6_,@function
        .size           _ZN3cub18CUB_300001_SM_10006detail6reduce28DeviceReduceSingleTileKernelINS2_10policy_hubIfjN4cuda3__47minimumIfEEE10Policy1000EPfSB_iS8_ffNS5_3std3__410__identityEEEvT0_T1_T2_T3_T4_T6_,(.L_x_324 - _ZN3cub18CUB_300001_SM_10006detail6reduce28DeviceReduceSingleTileKernelINS2_10policy_hubIfjN4cuda3__47minimumIfEEE10Policy1000EPfSB_iS8_ffNS5_3std3__410__identityEEEvT0_T1_T2_T3_T4_T6_)
        .other          _ZN3cub18CUB_300001_SM_10006detail6reduce28DeviceReduceSingleTileKernelINS2_10policy_hubIfjN4cuda3__47minimumIfEEE10Policy1000EPfSB_iS8_ffNS5_3std3__410__identityEEEvT0_T1_T2_T3_T4_T6_,@"STO_CUDA_ENTRY STV_DEFAULT"
_ZN3cub18CUB_300001_SM_10006detail6reduce28DeviceReduceSingleTileKernelINS2_10policy_hubIfjN4cuda3__47minimumIfEEE10Policy1000EPfSB_iS8_ffNS5_3std3__410__identityEEEvT0_T1_T2_T3_T4_T6_:
.text._ZN3cub18CUB_300001_SM_10006detail6reduce28DeviceReduceSingleTileKernelINS2_10policy_hubIfjN4cuda3__47minimumIfEEE10Policy1000EPfSB_iS8_ffNS5_3std3__410__identityEEEvT0_T1_T2_T3_T4_T6_:
        /* <DEDUP_REMOVED lines=13> */
.L_x_116:
        /* <DEDUP_REMOVED lines=16> */
.L_x_121:
[----:B------:R-:W-:Y:S05]  /*01d0*/  BSYNC.RECONVERGENT B1 ;  /* 0x0000000000017941 */ /* 0x000fea0003800200 */
.L_x_120:
        /* <DEDUP_REMOVED lines=16> */
.L_x_126:
        /* <DEDUP_REMOVED lines=10> */
.L_x_125:
[----:B------:R-:W-:Y:S05]  /*0380*/  BSYNC.RECONVERGENT B2 ;  /* 0x0000000000027941 */ /* 0x000fea0003800200 */
.L_x_124:
        /* <DEDUP_REMOVED lines=8> */
.L_x_129:
        /* <DEDUP_REMOVED lines=59> */
.L_x_128:
[----:B------:R-:W-:Y:S05]  /*07c0*/  BSYNC.RECONVERGENT B2 ;  /* 0x0000000000027941 */ /* 0x000fea0003800200 */
.L_x_127:
        /* <DEDUP_REMOVED lines=34> */
.L_x_131:
[----:B------:R-:W-:Y:S05]  /*09f0*/  BSYNC.RECONVERGENT B2 ;  /* 0x0000000000027941 */ /* 0x000fea0003800200 */
.L_x_130:
        /* <DEDUP_REMOVED lines=16> */
.L_x_123:
[----:B------:R-:W-:Y:S05]  /*0b00*/  BSYNC.RECONVERGENT B1 ;  /* 0x0000000000017941 */ /* 0x000fea0003800200 */
.L_x_122:
        /* <DEDUP_REMOVED lines=58> */
.L_x_132:
        /* <DEDUP_REMOVED lines=71> */
.L_x_119:
        /* <DEDUP_REMOVED lines=44> */
.L_x_136:
        /* <DEDUP_REMOVED lines=44> */
.L_x_134:
        /* <DEDUP_REMOVED lines=20> */
.L_x_140:
        /* <DEDUP_REMOVED lines=9> */
.L_x_139:
[----:B------:R-:W-:Y:S05]  /*1a70*/  BSYNC.RECONVERGENT B2 ;  /* 0x0000000000027941 */ /* 0x000fea0003800200 */
.L_x_138:
        /* <DEDUP_REMOVED lines=16> */
.L_x_143:
        /* <DEDUP_REMOVED lines=62> */
.L_x_142:
[----:B------:R-:W-:Y:S05]  /*1f60*/  BSYNC.RECONVERGENT B2 ;  /* 0x0000000000027941 */ /* 0x000fea0003800200 */
.L_x_141:
        /* <DEDUP_REMOVED lines=37> */
.L_x_145:
[----:B------:R-:W-:Y:S05]  /*21c0*/  BSYNC.RECONVERGENT B2 ;  /* 0x0000000000027941 */ /* 0x000fea0003800200 */
.L_x_144:
        /* <DEDUP_REMOVED lines=16> */
.L_x_137:
[----:B------:R-:W-:Y:S05]  /*22d0*/  BSYNC.RECONVERGENT B1 ;  /* 0x0000000000017941 */ /* 0x000fea0003800200 */
.L_x_135:
        /* <DEDUP_REMOVED lines=54> */
.L_x_118:
        /* <DEDUP_REMOVED lines=12> */
.L_x_148:
[----:B------:R-:W-:Y:S05]  /*2700*/  BSYNC.RECONVERGENT B1 ;  /* 0x0000000000017941 */ /* 0x000fea0003800200 */
.L_x_147:
        /* <DEDUP_REMOVED lines=16> */
.L_x_153:
        /* <DEDUP_REMOVED lines=10> */
.L_x_152:
[----:B------:R-:W-:Y:S05]  /*28b0*/  BSYNC.RECONVERGENT B2 ;  /* 0x0000000000027941 */ /* 0x000fea0003800200 */
.L_x_151:
        /* <DEDUP_REMOVED lines=8> */
.L_x_156:
        /* <DEDUP_REMOVED lines=59> */
.L_x_155:
[----:B------:R-:W-:Y:S05]  /*2cf0*/  BSYNC.RECONVERGENT B2 ;  /* 0x0000000000027941 */ /* 0x000fea0003800200 */
.L_x_154:
        /* <DEDUP_REMOVED lines=34> */
.L_x_158:
[----:B------:R-:W-:Y:S05]  /*2f20*/  BSYNC.RECONVERGENT B2 ;  /* 0x0000000000027941 */ /* 0x000fea0003800200 */
.L_x_157:
        /* <DEDUP_REMOVED lines=16> */
.L_x_150:
[----:B------:R-:W-:Y:S05]  /*3030*/  BSYNC.RECONVERGENT B1 ;  /* 0x0000000000017941 */ /* 0x000fea0003800200 */
.L_x_149:
        /* <DEDUP_REMOVED lines=58> */
.L_x_159:
        /* <DEDUP_REMOVED lines=71> */
.L_x_146:
        /* <DEDUP_REMOVED lines=55> */
.L_x_162:
        /* <DEDUP_REMOVED lines=56> */
.L_x_160:
        /* <DEDUP_REMOVED lines=20> */
.L_x_166:
        /* <DEDUP_REMOVED lines=9> */
.L_x_165:
[----:B------:R-:W-:Y:S05]  /*4110*/  BSYNC.RECONVERGENT B2 ;  /* 0x0000000000027941 */ /* 0x000fea0003800200 */
.L_x_164:
        /* <DEDUP_REMOVED lines=16> */
.L_x_169:
        /* <DEDUP_REMOVED lines=62> */
.L_x_168:
[----:B------:R-:W-:Y:S05]  /*4600*/  BSYNC.RECONVERGENT B2 ;  /* 0x0000000000027941 */ /* 0x000fea0003800200 */
.L_x_167:
        /* <DEDUP_REMOVED lines=37> */
.L_x_171:
[----:B------:R-:W-:Y:S05]  /*4860*/  BSYNC.RECONVERGENT B2 ;  /* 0x0000000000027941 */ /* 0x000fea0003800200 */
.L_x_170:
        /* <DEDUP_REMOVED lines=16> */
.L_x_163:
[----:B------:R-:W-:Y:S05]  /*4970*/  BSYNC.RECONVERGENT B1 ;  /* 0x0000000000017941 */ /* 0x000fea0003800200 */
.L_x_161:
        /* <DEDUP_REMOVED lines=54> */
.L_x_133:
[----:B------:R-:W-:Y:S05]  /*4ce0*/  BSYNC.RECONVERGENT B0 ;  /* 0x0000000000007941 */ /* 0x000fea0003800200 */
.L_x_117:
[----:B------:R-:W-:Y:S05]  /*4cf0*/  @P0 EXIT ;  /* 0x000000000000094d */ /* 0x000fea0003800000 */
[----:B------:R-:W0:Y:S01]  /*4d00*/  LDCU UR4, c[0x0][0x398] ;  /* 0x00007300ff0477ac */ /* 0x000e220008000800 */
[----:B------:R-:W1:Y:S01]  /*4d10*/  LDC.64 R4, c[0x0][0x388] ;  /* 0x0000e200ff047b82 */ /* 0x000e620000000a00 */
[----:B0-----:R-:W-:-:S04]  /*4d20*/  FSETP.GT.AND P0, PT, R2, UR4, PT ;  /* 0x0000000402007c0b */ /* 0x001fc8000bf04000 */
[----:B------:R-:W-:-:S05]  /*4d30*/  FSEL R3, R2, UR4, !P0 ;  /* 0x0000000402037c08 */ /* 0x000fca000c000000 */
[----:B-1----:R-:W-:Y:S01]  /*4d40*/  STG.E desc[UR6][R4.64], R3 ;  /* 0x0000000304007986 */ /* 0x002fe2000c101906 */
[----:B------:R-:W-:Y:S05]  /*4d50*/  EXIT ;  /* 0x000000000000794d */ /* 0x000fea0003800000 */
.L_x_172:
        /* <DEDUP_REMOVED lines=10> */
.L_x_324:


//--------------------- .text._ZN3cub18CUB_300001_SM_10006detail6reduce18DeviceReduceKernelINS2_10policy_hubIfjN4cuda3__47minimumIfEEE10Policy1000EN6thrust24THRUST_300001_SM_1000_NS6detail15normal_iteratorINSC_10device_ptrIfEEEEjS8_fNS5_3std3__410__identityEEEvT0_PT3_T1_NS0_13GridEvenShareISO_EET2_T4_ --------------------------
	.section	.text._ZN3cub18CUB_300001_SM_10006detail6reduce18DeviceReduceKernelINS2_10policy_hubIfjN4cuda3__47minimumIfEEE10Policy1000EN6thrust24THRUST_300001_SM_1000_NS6detail15normal_iteratorINSC_10device_ptrIfEEEEjS8_fNS5_3std3__410__identityEEEvT0_PT3_T1_NS0_13GridEvenShareISO_EET2_T4_,"ax",@progbits
	.align	128
        .global         _ZN3cub18CUB_300001_SM_10006detail6reduce18DeviceReduceKernelINS2_10policy_hubIfjN4cuda3__47minimumIfEEE10Policy1000EN6thrust24THRUST_300001_SM_1000_NS6detail15normal_iteratorINSC_10device_ptrIfEEEEjS8_fNS5_3std3__410__identityEEEvT0_PT3_T1_NS0_13GridEvenShareISO_EET2_T4_
        .type           _ZN3cub18CUB_300001_SM_10006detail6reduce18DeviceReduceKernelINS2_10policy_hubIfjN4cuda3__47minimumIfEEE10Policy1000EN6thrust24THRUST_300001_SM_1000_NS6detail15normal_iteratorINSC_10device_ptrIfEEEEjS8_fNS5_3std3__410__identityEEEvT0_PT3_T1_NS0_13GridEvenShareISO_EET2_T4_,@function
        .size           _ZN3cub18CUB_300001_SM_10006detail6reduce18DeviceReduceKernelINS2_10policy_hubIfjN4cuda3__47minimumIfEEE10Policy1000EN6thrust24THRUST_300001_SM_1000_NS6detail15normal_iteratorINSC_10device_ptrIfEEEEjS8_fNS5_3std3__410__identityEEEvT0_PT3_T1_NS0_13GridEvenShareISO_EET2_T4_,(.L_x_325 - _ZN3cub18CUB_300001_SM_10006detail6reduce18DeviceReduceKernelINS2_10policy_hubIfjN4cuda3__47minimumIfEEE10Policy1000EN6thrust24THRUST_300001_SM_1000_NS6detail15normal_iteratorINSC_10device_ptrIfEEEEjS8_fNS5_3std3__410__identityEEEvT0_PT3_T1_NS0_13GridEvenShareISO_EET2_T4_)
        .other          _ZN3cub18CUB_300001_SM_10006detail6reduce18DeviceReduceKernelINS2_10policy_hubIfjN4cuda3__47minimumIfEEE10Policy1000EN6thrust24THRUST_300001_SM_1000_NS6detail15normal_iteratorINSC_10device_ptrIfEEEEjS8_fNS5_3std3__410__identityEEEvT0_PT3_T1_NS0_13GridEvenShareISO_EET2_T4_,@"STO_CUDA_ENTRY STV_DEFAULT"
_ZN3cub18CUB_300001_SM_10006detail6reduce18DeviceReduceKernelINS2_10policy_hubIfjN4cuda3__47minimumIfEEE10Policy1000EN6thrust24THRUST_300001_SM_1000_NS6detail15normal_iteratorINSC_10device_ptrIfEEEEjS8_fNS5_3std3__410__identityEEEvT0_PT3_T1_NS0_13GridEvenShareISO_EET2_T4_:
.text._ZN3cub18CUB_300001_SM_10006detail6reduce18DeviceReduceKernelINS2_10policy_hubIfjN4cuda3__47minimumIfEEE10Policy1000EN6thrust24THRUST_300001_SM_1000_NS6detail15normal_iteratorINSC_10device_ptrIfEEEEjS8_fNS5_3std3__410__identityEEEvT0_PT3_T1_NS0_13GridEvenShareISO_EET2_T4_:
[----:B------:R-:W-:Y:S01]  /*0000*/  LDC R1, c[0x0][0x37c] ;  /* 0x0000df00ff017b82 */ /* 0x000fe20000000800 */
[----:B------:R-:W0:Y:S07]  /*0010*/  S2R R3, SR_CTAID.X ;  /* 0x0000000000037919 */ /* 0x000e2e0000002500 */
[----:B------:R-:W1:Y:S01]  /*0020*/  LDC.64 R6, c[0x0][0x3a8] ;  /* 0x0000ea00ff067b82 */ /* 0x000e620000000a00 */
[----:B------:R-:W2:Y:S01]  /*0030*/  LDCU.64 UR6, c[0x0][0x358] ;  /* 0x00006b00ff0677ac */ /* 0x000ea20008000a00 */
[----:B------:R-:W-:Y:S01]  /*0040*/  BSSY.RECONVERGENT B0, `(.L_x_173) ;  /* 0x00002d6000007945 */ /* 0x000fe20003800200 */
[----:B-1----:R-:W-:-:S02]  /*0050*/  IMAD.SHL.U32 R9, R7, 0x1000, RZ ;  /* 0x0000100007097824 */ /* 0x002fc400078e00ff */
[----:B0-----:R-:W-:-:S05]  /*0060*/  IMAD R0, R3, -0x1000, R6 ;  /* 0xfffff00003007824 */ /* 0x001fca00078e0206 */
[----:B------:R-:W-:-:S13]  /*0070*/  ISETP.GT.U32.AND P0, PT, R0, 0xfff, PT ;  /* 0x00000fff0000780c */ /* 0x000fda0003f04070 */
[----:B--2---:R-:W-:Y:S05]  /*0080*/  @P0 BRA `(.L_x_174) ;  /* 0x0000001400440947 */ /* 0x004fea0003800000 */
[----:B------:R-:W0:Y:S01]  /*0090*/  S2R R2, SR_TID.X ;  /* 0x0000000000027919 */ /* 0x000e220000002100 */
[----:B------:R-:W-:Y:S01]  /*00a0*/  BSSY.RECONVERGENT B1, `(.L_x_175) ;  /* 0x000000a000017945 */ /* 0x000fe20003800200 */
[----:B------:R-:W-:Y:S01]  /*00b0*/  IMAD.MOV.U32 R18, RZ, RZ, RZ ;  /* 0x000000ffff127224 */ /* 0x000fe200078e00ff */
[----:B0-----:R-:W-:Y:S01]  /*00c0*/  ISETP.GE.U32.AND P0, PT, R2, R0, PT ;  /* 0x000000000200720c */ /* 0x001fe20003f06070 */
[----:B------:R-:W-:-:S12]  /*00d0*/  IMAD.MOV.U32 R4, RZ, RZ, R2 ;  /* 0x000000ffff047224 */ /* 0x000fd800078e0002 */
[----:B------:R-:W-:Y:S05]  /*00e0*/  @P0 BRA `(.L_x_176) ;  /* 0x0000000000140947 */ /* 0x000fea0003800000 */
[----:B------:R-:W0:Y:S01]  /*00f0*/  LDC.64 R18, c[0x0][0x380] ;  /* 0x0000e000ff127b82 */ /* 0x000e220000000a00 */
[----:B------:R-:W-:-:S04]  /*0100*/  IMAD R5, R3, 0x1000, R2 ;  /* 0x0000100003057824 */ /* 0x000fc800078e0202 */
[----:B0-----:R-:W-:-:S06]  /*0110*/  IMAD.WIDE.U32 R18, R5, 0x4, R18 ;  /* 0x0000000405127825 */ /* 0x001fcc00078e0012 */
[----:B------:R0:W5:Y:S01]  /*0120*/  LDG.E R18, desc[UR6][R18.64] ;  /* 0x0000000612127981 */ /* 0x000162000c1e1900 */
[----:B------:R-:W-:-:S07]  /*0130*/  VIADD R4, R2, 0x100 ;  /* 0x0000010002047836 */ /* 0x000fce0000000000 */
.L_x_176:
[----:B------:R-:W-:Y:S05]  /*0140*/  BSYNC.RECONVERGENT B1 ;  /* 0x0000000000017941 */ /* 0x000fea0003800200 */
.L_x_175:
[----:B------:R-:W-:Y:S01]  /*0150*/  ISETP.GE.U32.AND P0, PT, R4, R0, PT ;  /* 0x000000000400720c */ /* 0x000fe20003f06070 */
[----:B------:R-:W-:-:S12]  /*0160*/  BSSY.RECONVERGENT B1, `(.L_x_177) ;  /* 0x00000c2000017945 */ /* 0x000fd80003800200 */
[----:B------:R-:W-:Y:S05]  /*0170*/  @P0 BRA `(.L_x_178) ;  /* 0x0000000c00000947 */ /* 0x000fea0003800000 */
[----:B------:R-:W-:Y:S01]  /*0180*/  LOP3.LUT R5, RZ, R4, RZ, 0x33, !PT ;  /* 0x00000004ff057212 */ /* 0x000fe200078e33ff */
[----:B------:R-:W-:Y:S04]  /*0190*/  BSSY.RECONVERGENT B2, `(.L_x_179) ;  /* 0x0000063000027945 */ /* 0x000fe80003800200 */
[----:B------:R-:W-:-:S04]  /*01a0*/  IMAD.IADD R6, R5, 0x1, R6 ;  /* 0x0000000105067824 */ /* 0x000fc800078e0206 */
[----:B------:R-:W-:-:S05]  /*01b0*/  IMAD R6, R3, -0x1000, R6 ;  /* 0xfffff00003067824 */ /* 0x000fca00078e0206 */
[C---:B------:R-:W-:Y:S02]  /*01c0*/  ISETP.GE.U32.AND P0, PT, R6.reuse, 0xf00, PT ;  /* 0x00000f000600780c */ /* 0x040fe40003f06070 */
[----:B------:R-:W-:-:S04]  /*01d0*/  LEA.HI R5, R6, 0x1, RZ, 0x18 ;  /* 0x0000000106057811 */ /* 0x000fc800078fc0ff */
[----:B------:R-:W-:-:S07]  /*01e0*/  LOP3.LUT R6, R5, 0xf, RZ, 0xc0, !PT ;  /* 0x0000000f05067812 */ /* 0x000fce00078ec0ff */
[----:B------:R-:W-:Y:S05]  /*01f0*/  @!P0 BRA `(.L_x_180) ;  /* 0x0000000400708947 */ /* 0x000fea0003800000 */
[----:B------:R-:W1:Y:S01]  /*0200*/  LDC.64 R14, c[0x0][0x380] ;  /* 0x0000e000ff0e7b82 */ /* 0x000e620000000a00 */
[----:B------:R-:W-:Y:S01]  /*0210*/  LOP3.LUT R8, R5, 0x1fffff0, RZ, 0xc0, !PT ;  /* 0x01fffff005087812 */ /* 0x000fe200078ec0ff */
[----:B------:R-:W-:Y:S01]  /*0220*/  BSSY.RECONVERGENT B3, `(.L_x_181) ;  /* 0x0000058000037945 */ /* 0x000fe20003800200 */
[----:B------:R-:W-:Y:S01]  /*0230*/  LOP3.LUT R7, R4, 0x800, RZ, 0xfc, !PT ;  /* 0x0000080004077812 */ /* 0x000fe200078efcff */
[----:B------:R-:W-:Y:S02]  /*0240*/  IMAD R4, R3, 0x1000, R4 ;  /* 0x0000100003047824 */ /* 0x000fe400078e0204 */
[----:B------:R-:W-:-:S07]  /*0250*/  IMAD.MOV R8, RZ, RZ, -R8 ;  /* 0x000000ffff087224 */ /* 0x000fce00078e0a08 */
.L_x_182:
[----:B-1----:R-:W-:-:S05]  /*0260*/  IMAD.WIDE.U32 R12, R4, 0x4, R14 ;  /* 0x00000004040c7825 */ /* 0x002fca00078e000e */
[----:B0-----:R-:W2:Y:S01]  /*0270*/  LDG.E R19, desc[UR6][R12.64] ;  /* 0x000000060c137981 */ /* 0x001ea2000c1e1900 */
[----:B------:R-:W-:-:S04]  /*0280*/  VIADD R29, R4, 0x100 ;  /* 0x00000100041d7836 */ /* 0x000fc80000000000 */
[----:B------:R-:W-:-:S06]  /*0290*/  IMAD.WIDE.U32 R28, R29, 0x4, R14 ;  /* 0x000000041d1c7825 */ /* 0x000fcc00078e000e */
[----:B------:R-:W3:Y:S01]  /*02a0*/  LDG.E R28, desc[UR6][R28.64] ;  /* 0x000000061c1c7981 */ /* 0x000ee2000c1e1900 */
[C---:B------:R-:W-:Y:S02]  /*02b0*/  VIADD R25, R4.reuse, 0x200 ;  /* 0x0000020004197836 */ /* 0x040fe40000000000 */
[----:B------:R-:W-:Y:S02]  /*02c0*/  VIADD R27, R4, 0x300 ;  /* 0x00000300041b7836 */ /* 0x000fe40000000000 */
[----:B------:R-:W-:-:S05]  /*02d0*/  IMAD.WIDE.U32 R24, R25, 0x4, R14 ;  /* 0x0000000419187825 */ /* 0x000fca00078e000e */
[----:B------:R0:W4:Y:S01]  /*02e0*/  LDG.E R9, desc[UR6][R24.64] ;  /* 0x0000000618097981 */ /* 0x000122000c1e1900 */
[----:B------:R-:W-:-:S04]  /*02f0*/  IMAD.WIDE.U32 R26, R27, 0x4, R14 ;  /* 0x000000041b1a7825 */ /* 0x000fc800078e000e */
[C---:B------:R-:W-:Y:S01]  /*0300*/  VIADD R21, R4.reuse, 0x400 ;  /* 0x0000040004157836 */ /* 0x040fe20000000000 */
[----:B------:R1:W4:Y:S01]  /*0310*/  LDG.E R10, desc[UR6][R26.64] ;  /* 0x000000061a0a7981 */ /* 0x000322000c1e1900 */
[----:B------:R-:W-:Y:S02]  /*0320*/  VIADD R23, R4, 0x500 ;  /* 0x0000050004177836 */ /* 0x000fe40000000000 */
[----:B------:R-:W-:-:S05]  /*0330*/  IMAD.WIDE.U32 R20, R21, 0x4, R14 ;  /* 0x0000000415147825 */ /* 0x000fca00078e000e */
[----:B------:R1:W4:Y:S01]  /*0340*/  LDG.E R11, desc[UR6][R20.64] ;  /* 0x00000006140b7981 */ /* 0x000322000c1e1900 */
[----:B------:R-:W-:-:S04]  /*0350*/  IMAD.WIDE.U32 R22, R23, 0x4, R14 ;  /* 0x0000000417167825 */ /* 0x000fc800078e000e */
[C---:B------:R-:W-:Y:S01]  /*0360*/  VIADD R17, R4.reuse, 0x600 ;  /* 0x0000060004117836 */ /* 0x040fe20000000000 */
[----:B------:R-:W4:Y:S01]  /*0370*/  LDG.E R12, desc[UR6][R22.64] ;  /* 0x00000006160c7981 */ /* 0x000f22000c1e1900 */
[----:B0-----:R-:W-:Y:S02]  /*0380*/  VIADD R25, R4, 0x700 ;  /* 0x0000070004197836 */ /* 0x001fe40000000000 */
[----:B------:R-:W-:-:S05]  /*0390*/  IMAD.WIDE.U32 R16, R17, 0x4, R14 ;  /* 0x0000000411107825 */ /* 0x000fca00078e000e */
[----:B------:R0:W4:Y:S01]  /*03a0*/  LDG.E R13, desc[UR6][R16.64] ;  /* 0x00000006100d7981 */ /* 0x000122000c1e1900 */
[----:B------:R-:W-:-:S04]  /*03b0*/  IMAD.WIDE.U32 R24, R25, 0x4, R14 ;  /* 0x0000000419187825 */ /* 0x000fc800078e000e */
[C---:B-1----:R-:W-:Y:S02]  /*03c0*/  VIADD R27, R4.reuse, 0x800 ;  /* 0x00000800041b7836 */ /* 0x042fe40000000000 */
[----:B------:R-:W4:Y:S01]  /*03d0*/  LDG.E R24, desc[UR6][R24.64] ;  /* 0x0000000618187981 */ /* 0x000f22000c1e1900 */
[----:B------:R-:W-:Y:S02]  /*03e0*/  VIADD R21, R4, 0x900 ;  /* 0x0000090004157836 */ /* 0x000fe40000000000 */
[----:B0-----:R-:W-:-:S04]  /*03f0*/  IMAD.WIDE.U32 R16, R27, 0x4, R14 ;  /* 0x000000041b107825 */ /* 0x001fc800078e000e */
[--C-:B------:R-:W-:Y:S01]  /*0400*/  IMAD.WIDE.U32 R20, R21, 0x4, R14.reuse ;  /* 0x0000000415147825 */ /* 0x100fe200078e000e */
[----:B------:R0:W4:Y:S03]  /*0410*/  LDG.E R25, desc[UR6][R16.64] ;  /* 0x0000000610197981 */ /* 0x000126000c1e1900 */
[----:B------:R-:W-:Y:S01]  /*0420*/  VIADD R23, R4, 0xa00 ;  /* 0x00000a0004177836 */ /* 0x000fe20000000000 */
[----:B------:R1:W4:Y:S03]  /*0430*/  LDG.E R26, desc[UR6][R20.64] ;  /* 0x00000006141a7981 */ /* 0x000326000c1e1900 */
[----:B------:R-:W-:-:S04]  /*0440*/  IMAD.WIDE.U32 R22, R23, 0x4, R14 ;  /* 0x0000000417167825 */ /* 0x000fc800078e000e */
[----:B------:R-:W-:Y:S01]  /*0450*/  VIADD R29, R4, 0xb00 ;  /* 0x00000b00041d7836 */ /* 0x000fe20000000000 */
[----:B------:R1:W4:Y:S03]  /*0460*/  LDG.E R27, desc[UR6][R22.64] ;  /* 0x00000006161b7981 */ /* 0x000326000c1e1900 */
[----:B0-----:R-:W-:-:S04]  /*0470*/  IMAD.WIDE.U32 R16, R29, 0x4, R14 ;  /* 0x000000041d107825 */ /* 0x001fc800078e000e */
[C---:B-1----:R-:W-:Y:S01]  /*0480*/  VIADD R21, R4.reuse, 0xc00 ;  /* 0x00000c0004157836 */ /* 0x042fe20000000000 */
[----:B------:R0:W4:Y:S01]  /*0490*/  LDG.E R29, desc[UR6][R16.64] ;  /* 0x00000006101d7981 */ /* 0x000122000c1e1900 */
[----:B------:R-:W-:-:S04]  /*04a0*/  VIADD R23, R4, 0xe00 ;  /* 0x00000e0004177836 */ /* 0x000fc80000000000 */
[----:B------:R-:W-:-:S04]  /*04b0*/  IMAD.WIDE.U32 R22, R23, 0x4, R14 ;  /* 0x0000000417167825 */ /* 0x000fc800078e000e */
[----:B0-----:R-:W-:Y:S02]  /*04c0*/  VIADD R16, R4, 0xf00 ;  /* 0x00000f0004107836 */ /* 0x001fe40000000000 */
[----:B------:R-:W4:Y:S01]  /*04d0*/  LDG.E R22, desc[UR6][R22.64] ;  /* 0x0000000616167981 */ /* 0x000f22000c1e1900 */
[----:B--2--5:R-:W-:-:S04]  /*04e0*/  FSETP.GEU.AND P0, PT, R18, R19, PT ;  /* 0x000000131200720b */ /* 0x024fc80003f0e000 */
[----:B------:R-:W-:Y:S01]  /*04f0*/  FSEL R17, R18, R19, !P0 ;  /* 0x0000001312117208 */ /* 0x000fe20004000000 */
[----:B------:R-:W-:-:S04]  /*0500*/  IMAD.WIDE.U32 R18, R21, 0x4, R14 ;  /* 0x0000000415127825 */ /* 0x000fc800078e000e */
[----:B------:R-:W-:Y:S02]  /*0510*/  VIADD R21, R4, 0xd00 ;  /* 0x00000d0004157836 */ /* 0x000fe40000000000 */
[----:B------:R-:W2:Y:S02]  /*0520*/  LDG.E R18, desc[UR6][R18.64] ;  /* 0x0000000612127981 */ /* 0x000ea4000c1e1900 */
[----:B------:R-:W-:Y:S01]  /*0530*/  IMAD.WIDE.U32 R20, R21, 0x4, R14 ;  /* 0x0000000415147825 */ /* 0x000fe200078e000e */
[----:B---3--:R-:W-:-:S05]  /*0540*/  FSETP.GEU.AND P0, PT, R17, R28, PT ;  /* 0x0000001c1100720b */ /* 0x008fca0003f0e000 */
[----:B------:R-:W3:Y:S01]  /*0550*/  LDG.E R20, desc[UR6][R20.64] ;  /* 0x0000000614147981 */ /* 0x000ee2000c1e1900 */
[----:B------:R-:W-:Y:S01]  /*0560*/  FSEL R28, R17, R28, !P0 ;  /* 0x0000001c111c7208 */ /* 0x000fe20004000000 */
[----:B------:R-:W-:-:S06]  /*0570*/  IMAD.WIDE.U32 R16, R16, 0x4, R14 ;  /* 0x0000000410107825 */ /* 0x000fcc00078e000e */
[----:B------:R-:W3:Y:S01]  /*0580*/  LDG.E R16, desc[UR6][R16.64] ;  /* 0x0000000610107981 */ /* 0x000ee2000c1e1900 */
        /* <DEDUP_REMOVED lines=20> */
[----:B------:R-:W-:-:S05]  /*06d0*/  VIADD R8, R8, 0x10 ;  /* 0x0000001008087836 */ /* 0x000fca0000000000 */
[----:B------:R-:W-:Y:S01]  /*06e0*/  ISETP.NE.AND P1, PT, R8, RZ, PT ;  /* 0x000000ff0800720c */ /* 0x000fe20003f25270 */
[----:B------:R-:W-:Y:S02]  /*06f0*/  VIADD R7, R7, 0x1000 ;  /* 0x0000100007077836 */ /* 0x000fe40000000000 */
[----:B------:R-:W-:Y:S01]  /*0700*/  VIADD R4, R4, 0x1000 ;  /* 0x0000100004047836 */ /* 0x000fe20000000000 */
[----:B--2---:R-:W-:-:S04]  /*0710*/  FSETP.GEU.AND P0, PT, R29, R18, PT ;  /* 0x000000121d00720b */ /* 0x004fc80003f0e000 */
[----:B------:R-:W-:-:S04]  /*0720*/  FSEL R29, R29, R18, !P0 ;  /* 0x000000121d1d7208 */ /* 0x000fc80004000000 */
[----:B---3--:R-:W-:-:S04]  /*0730*/  FSETP.GEU.AND P0, PT, R29, R20, PT ;  /* 0x000000141d00720b */ /* 0x008fc80003f0e000 */
[----:B------:R-:W-:-:S04]  /*0740*/  FSEL R29, R29, R20, !P0 ;  /* 0x000000141d1d7208 */ /* 0x000fc80004000000 */
[----:B------:R-:W-:-:S04]  /*0750*/  FSETP.GEU.AND P0, PT, R29, R22, PT ;  /* 0x000000161d00720b */ /* 0x000fc80003f0e000 */
[----:B------:R-:W-:-:S04]  /*0760*/  FSEL R29, R29, R22, !P0 ;  /* 0x000000161d1d7208 */ /* 0x000fc80004000000 */
[----:B------:R-:W-:-:S04]  /*0770*/  FSETP.GEU.AND P0, PT, R29, R16, PT ;  /* 0x000000101d00720b */ /* 0x000fc80003f0e000 */
[----:B------:R-:W-:Y:S01]  /*0780*/  FSEL R18, R29, R16, !P0 ;  /* 0x000000101d127208 */ /* 0x000fe20004000000 */
[----:B------:R-:W-:Y:S08]  /*0790*/  @P1 BRA `(.L_x_182) ;  /* 0xfffffff800b01947 */ /* 0x000ff0000383ffff */
[----:B------:R-:W-:Y:S05]  /*07a0*/  BSYNC.RECONVERGENT B3 ;  /* 0x0000000000037941 */ /* 0x000fea0003800200 */
.L_x_181:
[----:B------:R-:W-:-:S07]  /*07b0*/  VIADD R4, R7, 0xfffff800 ;  /* 0xfffff80007047836 */ /* 0x000fce0000000000 */
.L_x_180:
[----:B------:R-:W-:Y:S05]  /*07c0*/  BSYNC.RECONVERGENT B2 ;  /* 0x0000000000027941 */ /* 0x000fea0003800200 */
.L_x_179:
[----:B------:R-:W-:-:S13]  /*07d0*/  ISETP.NE.AND P0, PT, R6, RZ, PT ;  /* 0x000000ff0600720c */ /* 0x000fda0003f05270 */
[----:B------:R-:W-:Y:S05]  /*07e0*/  @!P0 BRA `(.L_x_178) ;  /* 0x0000000400648947 */ /* 0x000fea0003800000 */
[----:B------:R-:W-:Y:S01]  /*07f0*/  ISETP.GE.U32.AND P1, PT, R6, 0x8, PT ;  /* 0x000000080600780c */ /* 0x000fe20003f26070 */
[----:B------:R-:W-:Y:S01]  /*0800*/  BSSY.RECONVERGENT B2, `(.L_x_183) ;  /* 0x000002e000027945 */ /* 0x000fe20003800200 */
[----:B------:R-:W-:-:S04]  /*0810*/  LOP3.LUT R20, R5, 0x7, RZ, 0xc0, !PT ;  /* 0x0000000705147812 */ /* 0x000fc800078ec0ff */
[----:B------:R-:W-:-:S07]  /*0820*/  ISETP.NE.AND P0, PT, R20, RZ, PT ;  /* 0x000000ff1400720c */ /* 0x000fce0003f05270 */
[----:B------:R-:W-:Y:S06]  /*0830*/  @!P1 BRA `(.L_x_184) ;  /* 0x0000000000a89947 */ /* 0x000fec0003800000 */
[----:B------:R-:W1:Y:S01]  /*0840*/  LDC.64 R6, c[0x0][0x380] ;  /* 0x0000e000ff067b82 */ /* 0x000e620000000a00 */
[----:B------:R-:W-:-:S04]  /*0850*/  IMAD R13, R3, 0x1000, R4 ;  /* 0x00001000030d7824 */ /* 0x000fc800078e0204 */
[C---:B------:R-:W-:Y:S02]  /*0860*/  VIADD R11, R13.reuse, 0x100 ;  /* 0x000001000d0b7836 */ /* 0x040fe40000000000 */
[C---:B------:R-:W-:Y:S02]  /*0870*/  VIADD R23, R13.reuse, 0x200 ;  /* 0x000002000d177836 */ /* 0x040fe40000000000 */
[----:B-1----:R-:W-:-:S05]  /*0880*/  IMAD.WIDE.U32 R8, R13, 0x4, R6 ;  /* 0x000000040d087825 */ /* 0x002fca00078e0006 */
[----:B------:R1:W2:Y:S01]  /*0890*/  LDG.E R15, desc[UR6][R8.64] ;  /* 0x00000006080f7981 */ /* 0x0002a2000c1e1900 */
[----:B------:R-:W-:-:S05]  /*08a0*/  IMAD.WIDE.U32 R10, R11, 0x4, R6 ;  /* 0x000000040b0a7825 */ /* 0x000fca00078e0006 */
[----:B------:R3:W4:Y:S01]  /*08b0*/  LDG.E R12, desc[UR6][R10.64] ;  /* 0x000000060a0c7981 */ /* 0x000722000c1e1900 */
[----:B------:R-:W-:-:S04]  /*08c0*/  IMAD.WIDE.U32 R22, R23, 0x4, R6 ;  /* 0x0000000417167825 */ /* 0x000fc800078e0006 */
[C---:B------:R-:W-:Y:S01]  /*08d0*/  VIADD R25, R13.reuse, 0x300 ;  /* 0x000003000d197836 */ /* 0x040fe20000000000 */
[----:B------:R-:W4:Y:S01]  /*08e0*/  LDG.E R14, desc[UR6][R22.64] ;  /* 0x00000006160e7981 */ /* 0x000f22000c1e1900 */
[----:B------:R-:W-:Y:S02]  /*08f0*/  VIADD R17, R13, 0x400 ;  /* 0x000004000d117836 */ /* 0x000fe40000000000 */
[----:B------:R-:W-:-:S05]  /*0900*/  IMAD.WIDE.U32 R24, R25, 0x4, R6 ;  /* 0x0000000419187825 */ /* 0x000fca00078e0006 */
[----:B0-----:R-:W4:Y:S01]  /*0910*/  LDG.E R19, desc[UR6][R24.64] ;  /* 0x0000000618137981 */ /* 0x001f22000c1e1900 */
[----:B------:R-:W-:-:S04]  /*0920*/  IMAD.WIDE.U32 R16, R17, 0x4, R6 ;  /* 0x0000000411107825 */ /* 0x000fc800078e0006 */
[C---:B-1----:R-:W-:Y:S02]  /*0930*/  VIADD R9, R13.reuse, 0x500 ;  /* 0x000005000d097836 */ /* 0x042fe40000000000 */
[----:B------:R-:W4:Y:S01]  /*0940*/  LDG.E R16, desc[UR6][R16.64] ;  /* 0x0000000610107981 */ /* 0x000f22000c1e1900 */
[----:B---3--:R-:W-:Y:S02]  /*0950*/  VIADD R11, R13, 0x600 ;  /* 0x000006000d0b7836 */ /* 0x008fe40000000000 */
[----:B------:R-:W-:-:S04]  /*0960*/  IMAD.WIDE.U32 R8, R9, 0x4, R6 ;  /* 0x0000000409087825 */ /* 0x000fc800078e0006 */
[--C-:B------:R-:W-:Y:S02]  /*0970*/  IMAD.WIDE.U32 R10, R11, 0x4, R6.reuse ;  /* 0x000000040b0a7825 */ /* 0x100fe400078e0006 */
[----:B------:R-:W3:Y:S02]  /*0980*/  LDG.E R9, desc[UR6][R8.64] ;  /* 0x0000000608097981 */ /* 0x000ee4000c1e1900 */
[----:B------:R-:W-:Y:S02]  /*0990*/  VIADD R13, R13, 0x700 ;  /* 0x000007000d0d7836 */ /* 0x000fe40000000000 */
[----:B------:R-:W3:Y:S02]  /*09a0*/  LDG.E R10, desc[UR6][R10.64] ;  /* 0x000000060a0a7981 */ /* 0x000ee4000c1e1900 */
[----:B------:R-:W-:-:S06]  /*09b0*/  IMAD.WIDE.U32 R6, R13, 0x4, R6 ;  /* 0x000000040d067825 */ /* 0x000fcc00078e0006 */
[----:B------:R-:W3:Y:S01]  /*09c0*/  LDG.E R6, desc[UR6][R6.64] ;  /* 0x0000000606067981 */ /* 0x000ee2000c1e1900 */
[----:B------:R-:W-:Y:S01]  /*09d0*/  VIADD R4, R4, 0x800 ;  /* 0x0000080004047836 */ /* 0x000fe20000000000 */
[----:B--2--5:R-:W-:-:S04]  /*09e0*/  FSETP.GEU.AND P1, PT, R18, R15, PT ;  /* 0x0000000f1200720b */ /* 0x024fc80003f2e000 */
        /* <DEDUP_REMOVED lines=9> */
[----:B---3--:R-:W-:-:S04]  /*0a80*/  FSETP.GEU.AND P1, PT, R16, R9, PT ;  /* 0x000000091000720b */ /* 0x008fc80003f2e000 */
[----:B------:R-:W-:-:S04]  /*0a90*/  FSEL R9, R16, R9, !P1 ;  /* 0x0000000910097208 */ /* 0x000fc80004800000 */
[----:B------:R-:W-:-:S04]  /*0aa0*/  FSETP.GEU.AND P1, PT, R9, R10, PT ;  /* 0x0000000a0900720b */ /* 0x000fc80003f2e000 */
[----:B------:R-:W-:-:S04]  /*0ab0*/  FSEL R9, R9, R10, !P1 ;  /* 0x0000000a09097208 */ /* 0x000fc80004800000 */
[----:B------:R-:W-:-:S04]  /*0ac0*/  FSETP.GEU.AND P1, PT, R9, R6, PT ;  /* 0x000000060900720b */ /* 0x000fc80003f2e000 */
[----:B------:R-:W-:-:S09]  /*0ad0*/  FSEL R18, R9, R6, !P1 ;  /* 0x0000000609127208 */ /* 0x000fd20004800000 */
.L_x_184:
[----:B------:R-:W-:Y:S05]  /*0ae0*/  BSYNC.RECONVERGENT B2 ;  /* 0x0000000000027941 */ /* 0x000fea0003800200 */
.L_x_183:
        /* <DEDUP_REMOVED lines=10> */
[----:B-1----:R-:W-:-:S04]  /*0b90*/  IMAD.WIDE.U32 R8, R15, 0x4, R6 ;  /* 0x000000040f087825 */ /* 0x002fc800078e0006 */
[--C-:B------:R-:W-:Y:S02]  /*0ba0*/  IMAD.WIDE.U32 R10, R11, 0x4, R6.reuse ;  /* 0x000000040b0a7825 */ /* 0x100fe400078e0006 */
[----:B------:R-:W2:Y:S02]  /*0bb0*/  LDG.E R9, desc[UR6][R8.64] ;  /* 0x0000000608097981 */ /* 0x000ea4000c1e1900 */
[--C-:B------:R-:W-:Y:S02]  /*0bc0*/  IMAD.WIDE.U32 R12, R13, 0x4, R6.reuse ;  /* 0x000000040d0c7825 */ /* 0x100fe400078e0006 */
[----:B------:R-:W3:Y:S02]  /*0bd0*/  LDG.E R11, desc[UR6][R10.64] ;  /* 0x000000060a0b7981 */ /* 0x000ee4000c1e1900 */
[----:B------:R-:W-:Y:S02]  /*0be0*/  VIADD R15, R15, 0x300 ;  /* 0x000003000f0f7836 */ /* 0x000fe40000000000 */
[----:B------:R-:W4:Y:S02]  /*0bf0*/  LDG.E R13, desc[UR6][R12.64] ;  /* 0x000000060c0d7981 */ /* 0x000f24000c1e1900 */
[----:B------:R-:W-:-:S06]  /*0c00*/  IMAD.WIDE.U32 R6, R15, 0x4, R6 ;  /* 0x000000040f067825 */ /* 0x000fcc00078e0006 */
        /* <DEDUP_REMOVED lines=10> */
.L_x_186:
[----:B------:R-:W-:Y:S05]  /*0cb0*/  BSYNC.RECONVERGENT B2 ;  /* 0x0000000000027941 */ /* 0x000fea0003800200 */
.L_x_185:
[----:B------:R-:W-:Y:S05]  /*0cc0*/  @!P0 BRA `(.L_x_178) ;  /* 0x00000000002c8947 */ /* 0x000fea0003800000 */
[----:B------:R-:W1:Y:S01]  /*0cd0*/  LDC.64 R6, c[0x0][0x380] ;  /* 0x0000e000ff067b82 */ /* 0x000e620000000a00 */
[----:B------:R-:W-:Y:S02]  /*0ce0*/  IMAD R9, R3, 0x1000, R4 ;  /* 0x0000100003097824 */ /* 0x000fe400078e0204 */
[----:B------:R-:W-:-:S07]  /*0cf0*/  IMAD.MOV R8, RZ, RZ, -R5 ;  /* 0x000000ffff087224 */ /* 0x000fce00078e0a05 */
.L_x_187:
[----:B-1----:R-:W-:-:S06]  /*0d00*/  IMAD.WIDE.U32 R4, R9, 0x4, R6 ;  /* 0x0000000409047825 */ /* 0x002fcc00078e0006 */
[----:B------:R-:W2:Y:S01]  /*0d10*/  LDG.E R5, desc[UR6][R4.64] ;  /* 0x0000000604057981 */ /* 0x000ea2000c1e1900 */
[----:B------:R-:W-:Y:S02]  /*0d20*/  VIADD R8, R8, 0x1 ;  /* 0x0000000108087836 */ /* 0x000fe40000000000 */
[----:B------:R-:W-:-:S03]  /*0d30*/  VIADD R9, R9, 0x100 ;  /* 0x0000010009097836 */ /* 0x000fc60000000000 */
[----:B------:R-:W-:Y:S02]  /*0d40*/  ISETP.NE.AND P1, PT, R8, RZ, PT ;  /* 0x000000ff0800720c */ /* 0x000fe40003f25270 */
[----:B--2--5:R-:W-:-:S04]  /*0d50*/  FSETP.GEU.AND P0, PT, R18, R5, PT ;  /* 0x000000051200720b */ /* 0x024fc80003f0e000 */
[----:B------:R-:W-:-:S07]  /*0d60*/  FSEL R18, R18, R5, !P0 ;  /* 0x0000000512127208 */ /* 0x000fce0004000000 */
[----:B------:R-:W-:Y:S05]  /*0d70*/  @P1 BRA `(.L_x_187) ;  /* 0xfffffffc00e01947 */ /* 0x000fea000383ffff */
.L_x_178:
[----:B------:R-:W-:Y:S05]  /*0d80*/  BSYNC.RECONVERGENT B1 ;  /* 0x0000000000017941 */ /* 0x000fea0003800200 */
.L_x_177:
[----:B------:R-:W-:Y:S01]  /*0d90*/  ISETP.GE.U32.AND P0, PT, R0, 0x100, PT ;  /* 0x000001000000780c */ /* 0x000fe20003f06070 */
        /* <DEDUP_REMOVED lines=16> */
[C---:B------:R-:W-:Y:S02]  /*0ea0*/  ISETP.GT.AND P1, PT, R4.reuse, 0x17, PT ;  /* 0x000000170400780c */ /* 0x040fe40003f24270 */
[----:B------:R-:W-:Y:S01]  /*0eb0*/  ISETP.NE.AND P0, PT, R4, RZ, PT ;  /* 0x000000ff0400720c */ /* 0x000fe20003f05270 */
[----:B------:R-:W1:-:S12]  /*0ec0*/  SHFL.DOWN PT, R5, R0, 0x8, 0x1f ;  /* 0x09001f0000057f89 */ /* 0x000e5800000e0000 */
[----:B------:R-:W2:Y:S01]  /*0ed0*/  @!P0 S2R R7, SR_CgaCtaId ;  /* 0x0000000000078919 */ /* 0x000ea20000008800 */
[----:B------:R-:W-:Y:S02]  /*0ee0*/  @!P0 MOV R6, 0x400 ;  /* 0x0000040000068802 */ /* 0x000fe40000000f00 */
        /* <DEDUP_REMOVED lines=10> */
[----:B------:R-:W-:-:S05]  /*0f90*/  IMAD.MOV.U32 R8, RZ, RZ, R0 ;  /* 0x000000ffff087224 */ /* 0x000fca00078e0000 */
        /* <DEDUP_REMOVED lines=9> */
[----:B------:R-:W3:Y:S01]  /*1030*/  LDS.64 R10, [UR4+0x20] ;  /* 0x00002004ff0a7984 */ /* 0x000ee20008000a00 */
        /* <DEDUP_REMOVED lines=13> */
[----:B------:R-:W-:Y:S01]  /*1110*/  FSEL R8, R8, R11, !P1 ;  /* 0x0000000b08087208 */ /* 0x000fe20004800000 */
[----:B------:R-:W-:Y:S08]  /*1120*/  BRA `(.L_x_189) ;  /* 0x0000001c001c7947 */ /* 0x000ff00003800000 */
.L_x_188:
[----:B------:R-:W-:Y:S01]  /*1130*/  LOP3.LUT R4, R2, 0x3e0, RZ, 0xc0, !PT ;  /* 0x000003e002047812 */ /* 0x000fe200078ec0ff */
[----:B------:R-:W1:Y:S03]  /*1140*/  S2R R8, SR_LANEID ;  /* 0x0000000000087919 */ /* 0x000e660000000000 */
[----:B------:R-:W-:Y:S01]  /*1150*/  LOP3.LUT R7, RZ, R4, RZ, 0x33, !PT ;  /* 0x00000004ff077212 */ /* 0x000fe200078e33ff */
[----:B------:R-:W-:-:S04]  /*1160*/  VIADD R5, R4, 0x20 ;  /* 0x0000002004057836 */ /* 0x000fc80000000000 */
[----:B------:R-:W-:Y:S01]  /*1170*/  IMAD.IADD R7, R0, 0x1, R7 ;  /* 0x0000000100077824 */ /* 0x000fe200078e0207 */
[----:B------:R-:W-:-:S04]  /*1180*/  ISETP.GT.U32.AND P0, PT, R5, R0, PT ;  /* 0x000000000500720c */ /* 0x000fc80003f04070 */
        /* <DEDUP_REMOVED lines=20> */
[----:B------:R-:W2:Y:S01]  /*12d0*/  @!P0 S2R R11, SR_CgaCtaId ;  /* 0x00000000000b8919 */ /* 0x000ea20000008800 */
[----:B------:R-:W-:-:S04]  /*12e0*/  @!P0 SHF.R.U32.HI R5, RZ, 0x3, R2 ;  /* 0x00000003ff058819 */ /* 0x000fc80000011602 */
[----:B------:R-:W-:Y:S02]  /*12f0*/  @!P0 LOP3.LUT R5, R5, 0x7c, RZ, 0xc0, !PT ;  /* 0x0000007c05058812 */ /* 0x000fe400078ec0ff */
[----:B-1----:R-:W-:-:S04]  /*1300*/  FSETP.GEU.AND P2, PT, R9, R4, PT ;  /* 0x000000040900720b */ /* 0x002fc80003f4e000 */
[----:B------:R-:W-:Y:S02]  /*1310*/  @!P1 FSEL R9, R9, R4, !P2 ;  /* 0x0000000409099208 */ /* 0x000fe40005000000 */
[----:B------:R-:W-:Y:S02]  /*1320*/  ISETP.GT.AND P1, PT, R6, R7, PT ;  /* 0x000000070600720c */ /* 0x000fe40003f24270 */
[----:B------:R-:W-:Y:S01]  /*1330*/  @!P0 MOV R6, 0x400 ;  /* 0x0000040000068802 */ /* 0x000fe20000000f00 */
[----:B------:R-:W1:Y:S03]  /*1340*/  SHFL.DOWN PT, R4, R9, 0x10, R7 ;  /* 0x0a00000009047989 */ /* 0x000e6600000e0007 */
        /* <DEDUP_REMOVED lines=10> */
[----:B------:R-:W-:Y:S01]  /*13f0*/  UMOV UR4, 0x400 ;  /* 0x0000040000047882 */ /* 0x000fe20000000000 */
[C---:B------:R-:W-:Y:S02]  /*1400*/  ISETP.GT.U32.AND P2, PT, R0.reuse, 0x20, PT ;  /* 0x000000200000780c */ /* 0x040fe40003f44070 */
[----:B------:R-:W-:Y:S01]  /*1410*/  ISETP.GT.U32.AND P1, PT, R0, 0x40, PT ;  /* 0x000000400000780c */ /* 0x000fe20003f24070 */
[----:B-1----:R-:W-:-:S09]  /*1420*/  ULEA UR4, UR5, UR4, 0x18 ;  /* 0x0000000405047291 */ /* 0x002fd2000f8ec0ff */
[----:B------:R-:W1:Y:S04]  /*1430*/  LDS R5, [UR4+0xc] ;  /* 0x00000c04ff057984 */ /* 0x000e680008000800 */
[----:B------:R-:W2:Y:S04]  /*1440*/  LDS.128 R12, [UR4+0x10] ;  /* 0x00001004ff0c7984 */ /* 0x000ea80008000c00 */
[----:B------:R-:W3:Y:S01]  /*1450*/  LDS.64 R6, [UR4+0x20] ;  /* 0x00002004ff067984 */ /* 0x000ee20008000a00 */
[----:B-1----:R-:W-:-:S04]  /*1460*/  FSETP.GEU.AND P3, PT, R8, R5, PT ;  /* 0x000000050800720b */ /* 0x002fc80003f6e000 */
[----:B------:R-:W-:Y:S02]  /*1470*/  @P2 FSEL R8, R8, R5, !P3 ;  /* 0x0000000508082208 */ /* 0x000fe40005800000 */
[----:B------:R-:W-:Y:S02]  /*1480*/  ISETP.GT.U32.AND P2, PT, R0, 0x60, PT ;  /* 0x000000600000780c */ /* 0x000fe40003f44070 */
[----:B--2---:R-:W-:-:S04]  /*1490*/  FSETP.GEU.AND P3, PT, R8, R12, PT ;  /* 0x0000000c0800720b */ /* 0x004fc80003f6e000 */
[----:B------:R-:W-:Y:S02]  /*14a0*/  @P1 FSEL R8, R8, R12, !P3 ;  /* 0x0000000c08081208 */ /* 0x000fe40005800000 */
[----:B------:R-:W-:Y:S02]  /*14b0*/  ISETP.GT.U32.AND P1, PT, R0, 0x80, PT ;  /* 0x000000800000780c */ /* 0x000fe40003f24070 */
[----:B------:R-:W-:-:S04]  /*14c0*/  FSETP.GEU.AND P3, PT, R8, R13, PT ;  /* 0x0000000d0800720b */ /* 0x000fc80003f6e000 */
        /* <DEDUP_REMOVED lines=8> */
[----:B---3--:R-:W-:-:S04]  /*1550*/  FSETP.GEU.AND P3, PT, R8, R6, PT ;  /* 0x000000060800720b */ /* 0x008fc80003f6e000 */
[----:B------:R-:W-:-:S04]  /*1560*/  @P1 FSEL R8, R8, R6, !P3 ;  /* 0x0000000608081208 */ /* 0x000fc80005800000 */
[----:B------:R-:W-:-:S04]  /*1570*/  FSETP.GEU.AND P1, PT, R8, R7, PT ;  /* 0x000000070800720b */ /* 0x000fc80003f2e000 */
[----:B------:R-:W-:Y:S01]  /*1580*/  @P2 FSEL R8, R8, R7, !P1 ;  /* 0x0000000708082208 */ /* 0x000fe20004800000 */
[----:B------:R-:W-:Y:S08]  /*1590*/  BRA `(.L_x_189) ;  /* 0x0000001800007947 */ /* 0x000ff00003800000 */
.L_x_174:
[----:B------:R-:W0:Y:S01]  /*15a0*/  S2R R2, SR_TID.X ;  /* 0x0000000000027919 */ /* 0x000e220000002100 */
[----:B------:R-:W1:Y:S02]  /*15b0*/  LDCU.64 UR4, c[0x0][0x380] ;  /* 0x00007000ff0477ac */ /* 0x000e640008000a00 */
[----:B-1----:R-:W-:Y:S02]  /*15c0*/  IMAD.U32 R14, RZ, RZ, UR4 ;  /* 0x00000004ff0e7e24 */ /* 0x002fe4000f8e00ff */
[----:B------:R-:W-:Y:S02]  /*15d0*/  IMAD.U32 R15, RZ, RZ, UR5 ;  /* 0x00000005ff0f7e24 */ /* 0x000fe4000f8e00ff */
[----:B0-----:R-:W-:-:S04]  /*15e0*/  IMAD R5, R3, 0x1000, R2 ;  /* 0x0000100003057824 */ /* 0x001fc800078e0202 */
[----:B------:R-:W-:-:S05]  /*15f0*/  IMAD.WIDE.U32 R4, R5, 0x4, R14 ;  /* 0x0000000405047825 */ /* 0x000fca00078e000e */
        /* <DEDUP_REMOVED lines=44> */
[----:B------:R-:W-:Y:S02]  /*18c0*/  ISETP.GE.U32.AND P1, PT, R0, R9, PT ;  /* 0x000000090000720c */ /* 0x000fe40003f26070 */
[----:B------:R-:W-:-:S04]  /*18d0*/  FSETP.GEU.AND P0, PT, R16, R11, PT ;  /* 0x0000000b1000720b */ /* 0x000fc80003f0e000 */
[----:B------:R-:W-:-:S07]  /*18e0*/  FSEL R21, R16, R11, !P0 ;  /* 0x0000000b10157208 */ /* 0x000fce0004000000 */
[----:B------:R-:W-:Y:S05]  /*18f0*/  @!P1 BRA `(.L_x_190) ;  /* 0x0000001000509947 */ /* 0x000fea0003800000 */
[----:B------:R-:W-:Y:S01]  /*1900*/  IMAD R5, R3, 0x1000, R9 ;  /* 0x0000100003057824 */ /* 0x000fe200078e0209 */
[----:B------:R-:W-:Y:S01]  /*1910*/  LOP3.LUT R0, RZ, R2, RZ, 0x33, !PT ;  /* 0x00000002ff007212 */ /* 0x000fe200078e33ff */
[----:B------:R-:W-:Y:S01]  /*1920*/  VIADD R8, R6, 0xfffff000 ;  /* 0xfffff00006087836 */ /* 0x000fe20000000000 */
[----:B------:R-:W-:Y:S02]  /*1930*/  UMOV UR4, URZ ;  /* 0x000000ff00047c82 */ /* 0x000fe40008000000 */
[----:B------:R-:W-:Y:S02]  /*1940*/  IADD3 R4, PT, PT, -R9, R6, R0 ;  /* 0x0000000609047210 */ /* 0x000fe40007ffe100 */
[C---:B------:R-:W-:Y:S02]  /*1950*/  ISETP.GT.U32.AND P0, PT, R5.reuse, R8, PT ;  /* 0x000000080500720c */ /* 0x040fe40003f04070 */
[----:B------:R-:W-:Y:S01]  /*1960*/  IADD3 R0, PT, PT, R5, 0x800, R2 ;  /* 0x0000080005007810 */ /* 0x000fe20007ffe002 */
[----:B------:R-:W-:-:S02]  /*1970*/  IMAD.MOV.U32 R2, RZ, RZ, R5 ;  /* 0x000000ffff027224 */ /* 0x000fc400078e0005 */
[----:B------:R-:W-:-:S08]  /*1980*/  IMAD R4, R3, -0x1000, R4 ;  /* 0xfffff00003047824 */ /* 0x000fd000078e0204 */
[----:B------:R-:W-:Y:S05]  /*1990*/  @P0 BRA `(.L_x_191) ;  /* 0x0000000400000947 */ /* 0x000fea0003800000 */
[----:B------:R-:W0:Y:S08]  /*19a0*/  LDC R10, c[0x0][0x3a8] ;  /* 0x0000ea00ff0a7b82 */ /* 0x000e300000000800 */
[----:B------:R-:W1:Y:S02]  /*19b0*/  LDC.64 R14, c[0x0][0x380] ;  /* 0x0000e000ff0e7b82 */ /* 0x000e640000000a00 */
.L_x_192:
[----:B------:R-:W2:Y:S02]  /*19c0*/  S2R R6, SR_TID.X ;  /* 0x0000000000067919 */ /* 0x000ea40000002100 */
[----:B--2---:R-:W-:-:S04]  /*19d0*/  IMAD.IADD R7, R6, 0x1, R5 ;  /* 0x0000000106077824 */ /* 0x004fc800078e0205 */
[----:B-1----:R-:W-:-:S05]  /*19e0*/  IMAD.WIDE.U32 R6, R7, 0x4, R14 ;  /* 0x0000000407067825 */ /* 0x002fca00078e000e */
        /* <DEDUP_REMOVED lines=18> */
[----:B------:R-:W2:Y:S01]  /*1b10*/  LDG.E R20, desc[UR6][R6.64+0x2400] ;  /* 0x0024000606147981 */ /* 0x000ea2000c1e1900 */
[----:B-----5:R-:W-:-:S03]  /*1b20*/  FSETP.GEU.AND P2, PT, R13, R18, PT ;  /* 0x000000120d00720b */ /* 0x020fc60003f4e000 */
[----:B------:R-:W3:Y:S01]  /*1b30*/  LDG.E R17, desc[UR6][R6.64+0x3c00] ;  /* 0x003c000606117981 */ /* 0x000ee2000c1e1900 */
[----:B------:R-:W-:-:S03]  /*1b40*/  FSEL R11, R13, R18, !P2 ;  /* 0x000000120d0b7208 */ /* 0x000fc60005000000 */
[----:B------:R-:W4:Y:S04]  /*1b50*/  LDG.E R13, desc[UR6][R6.64+0x3400] ;  /* 0x00340006060d7981 */ /* 0x000f28000c1e1900 */
[----:B------:R0:W4:Y:S01]  /*1b60*/  LDG.E R18, desc[UR6][R6.64+0x3800] ;  /* 0x0038000606127981 */ /* 0x000122000c1e1900 */
[----:B------:R-:W-:-:S04]  /*1b70*/  FSETP.GEU.AND P0, PT, R19, R22, PT ;  /* 0x000000161300720b */ /* 0x000fc80003f0e000 */
[----:B------:R-:W-:Y:S02]  /*1b80*/  FSEL R19, R19, R22, !P0 ;  /* 0x0000001613137208 */ /* 0x000fe40004000000 */
[----:B------:R-:W-:-:S04]  /*1b90*/  FSETP.GEU.AND P1, PT, R24, R25, PT ;  /* 0x000000191800720b */ /* 0x000fc80003f2e000 */
[----:B------:R-:W-:Y:S02]  /*1ba0*/  FSEL R24, R24, R25, !P1 ;  /* 0x0000001918187208 */ /* 0x000fe40004800000 */
[----:B------:R-:W-:-:S04]  /*1bb0*/  FSETP.GEU.AND P1, PT, R11, R16, PT ;  /* 0x000000100b00720b */ /* 0x000fc80003f2e000 */
[----:B------:R-:W-:Y:S01]  /*1bc0*/  FSEL R11, R11, R16, !P1 ;  /* 0x000000100b0b7208 */ /* 0x000fe20004800000 */
[----:B0-----:R-:W-:Y:S01]  /*1bd0*/  IMAD.MOV.U32 R6, RZ, RZ, R10 ;  /* 0x000000ffff067224 */ /* 0x001fe200078e000a */
[----:B--2---:R-:W-:-:S04]  /*1be0*/  FSETP.GEU.AND P0, PT, R20, R23, PT ;  /* 0x000000171400720b */ /* 0x004fc80003f0e000 */
[----:B------:R-:W-:Y:S02]  /*1bf0*/  FSEL R20, R20, R23, !P0 ;  /* 0x0000001714147208 */ /* 0x000fe40004000000 */
[----:B------:R-:W-:Y:S02]  /*1c00*/  FSETP.GEU.AND P0, PT, R21, R12, PT ;  /* 0x0000000c1500720b */ /* 0x000fe40003f0e000 */
[----:B----4-:R-:W-:-:S04]  /*1c10*/  FSETP.GEU.AND P2, PT, R13, R18, PT ;  /* 0x000000120d00720b */ /* 0x010fc80003f4e000 */
[----:B------:R-:W-:Y:S02]  /*1c20*/  FSEL R13, R13, R18, !P2 ;  /* 0x000000120d0d7208 */ /* 0x000fe40005000000 */
[----:B------:R-:W-:Y:S02]  /*1c30*/  FSEL R12, R21, R12, !P0 ;  /* 0x0000000c150c7208 */ /* 0x000fe40004000000 */
[CC--:B------:R-:W-:Y:S02]  /*1c40*/  FSETP.GEU.AND P2, PT, R19.reuse, R20.reuse, PT ;  /* 0x000000141300720b */ /* 0x0c0fe40003f4e000 */
[----:B------:R-:W-:Y:S02]  /*1c50*/  FSETP.GEU.AND P3, PT, R24, R13, PT ;  /* 0x0000000d1800720b */ /* 0x000fe40003f6e000 */
[----:B------:R-:W-:Y:S02]  /*1c60*/  FSETP.GEU.AND P0, PT, R12, R11, PT ;  /* 0x0000000b0c00720b */ /* 0x000fe40003f0e000 */
[----:B------:R-:W-:-:S02]  /*1c70*/  FSEL R19, R19, R20, !P2 ;  /* 0x0000001413137208 */ /* 0x000fc40005000000 */
[----:B------:R-:W-:Y:S02]  /*1c80*/  FSEL R24, R24, R13, !P3 ;  /* 0x0000000d18187208 */ /* 0x000fe40005800000 */
[----:B------:R-:W-:Y:S01]  /*1c90*/  FSEL R11, R12, R11, !P0 ;  /* 0x0000000b0c0b7208 */ /* 0x000fe20004000000 */
[----:B------:R-:W-:Y:S01]  /*1ca0*/  IMAD.IADD R12, R6, 0x1, -R5 ;  /* 0x00000001060c7824 */ /* 0x000fe200078e0a05 */
[----:B------:R-:W-:-:S04]  /*1cb0*/  FSETP.GEU.AND P1, PT, R19, R24, PT ;  /* 0x000000181300720b */ /* 0x000fc80003f2e000 */
[----:B------:R-:W-:Y:S02]  /*1cc0*/  FSEL R24, R19, R24, !P1 ;  /* 0x0000001813187208 */ /* 0x000fe40004800000 */
[----:B------:R-:W-:Y:S02]  /*1cd0*/  ISETP.GE.U32.AND P1, PT, R12, R9, PT ;  /* 0x000000090c00720c */ /* 0x000fe40003f26070 */
[----:B------:R-:W-:-:S04]  /*1ce0*/  FSETP.GEU.AND P0, PT, R11, R24, PT ;  /* 0x000000180b00720b */ /* 0x000fc80003f0e000 */
[----:B------:R-:W-:-:S04]  /*1cf0*/  FSEL R24, R11, R24, !P0 ;  /* 0x000000180b187208 */ /* 0x000fc80004000000 */
[----:B---3--:R-:W-:-:S04]  /*1d00*/  FSETP.GEU.AND P0, PT, R24, R17, PT ;  /* 0x000000111800720b */ /* 0x008fc80003f0e000 */
[----:B------:R-:W-:Y:S01]  /*1d10*/  FSEL R21, R24, R17, !P0 ;  /* 0x0000001118157208 */ /* 0x000fe20004000000 */
[----:B------:R-:W-:Y:S08]  /*1d20*/  @!P1 BRA `(.L_x_190) ;  /* 0x0000000c00449947 */ /* 0x000ff00003800000 */
[C---:B------:R-:W-:Y:S01]  /*1d30*/  IMAD.IADD R5, R9.reuse, 0x1, R5 ;  /* 0x0000000109057824 */ /* 0x040fe200078e0205 */
[----:B------:R-:W-:Y:S01]  /*1d40*/  UIADD3 UR4, UPT, UPT, UR4, 0x1, URZ ;  /* 0x0000000104047890 */ /* 0x000fe2000fffe0ff */
[----:B------:R-:W-:Y:S02]  /*1d50*/  IMAD.IADD R2, R9, 0x1, R2 ;  /* 0x0000000109027824 */ /* 0x000fe400078e0202 */
[----:B------:R-:W-:Y:S01]  /*1d60*/  IMAD.IADD R4, R4, 0x1, -R9 ;  /* 0x0000000104047824 */ /* 0x000fe200078e0a09 */
[----:B------:R-:W-:Y:S01]  /*1d70*/  ISETP.GT.U32.AND P0, PT, R5, R8, PT ;  /* 0x000000080500720c */ /* 0x000fe20003f04070 */
[----:B------:R-:W-:-:S12]  /*1d80*/  IMAD.IADD R0, R9, 0x1, R0 ;  /* 0x0000000109007824 */ /* 0x000fd800078e0200 */
[----:B------:R-:W-:Y:S05]  /*1d90*/  @!P0 BRA `(.L_x_192) ;  /* 0xfffffffc00088947 */ /* 0x000fea000383ffff */
.L_x_191:
[----:B------:R-:W0:Y:S01]  /*1da0*/  S2R R18, SR_TID.X ;  /* 0x0000000000127919 */ /* 0x000e220000002100 */
[----:B------:R-:W-:Y:S01]  /*1db0*/  IMAD.IADD R7, R6, 0x1, -R5 ;  /* 0x0000000106077824 */ /* 0x000fe200078e0a05 */
[----:B------:R-:W-:Y:S04]  /*1dc0*/  BSSY.RECONVERGENT B1, `(.L_x_190) ;  /* 0x00000c7000017945 */ /* 0x000fe80003800200 */
[----:B0-----:R-:W-:-:S04]  /*1dd0*/  ISETP.GE.AND P0, PT, R18, R7, PT ;  /* 0x000000071200720c */ /* 0x001fc80003f06270 */
[----:B------:R-:W-:-:S13]  /*1de0*/  ISETP.GE.U32.OR P0, PT, R5, R6, P0 ;  /* 0x000000060500720c */ /* 0x000fda0000706470 */
[----:B------:R-:W-:Y:S05]  /*1df0*/  @P0 BRA `(.L_x_193) ;  /* 0x0000000c000c0947 */ /* 0x000fea0003800000 */
[----:B------:R-:W0:Y:S01]  /*1e00*/  LDC R7, c[0x0][0x3ac] ;  /* 0x0000eb00ff077b82 */ /* 0x000e220000000800 */
[----:B------:R-:W-:Y:S07]  /*1e10*/  BSSY.RECONVERGENT B2, `(.L_x_194) ;  /* 0x0000067000027945 */ /* 0x000fee0003800200 */
[----:B------:R-:W1:Y:S01]  /*1e20*/  LDC R8, c[0x0][0x3ac] ;  /* 0x0000eb00ff087b82 */ /* 0x000e620000000800 */
[----:B0-----:R-:W-:Y:S01]  /*1e30*/  IMAD.SHL.U32 R10, R7, 0x1000, RZ ;  /* 0x00001000070a7824 */ /* 0x001fe200078e00ff */
[----:B------:R-:W-:-:S03]  /*1e40*/  LOP3.LUT R7, RZ, R18, RZ, 0x33, !PT ;  /* 0x00000012ff077212 */ /* 0x000fc600078e33ff */
[----:B------:R-:W-:-:S05]  /*1e50*/  IMAD R10, R3, 0x1000, R10 ;  /* 0x00001000030a7824 */ /* 0x000fca00078e020a */
[----:B------:R-:W-:Y:S01]  /*1e60*/  IADD3 R6, PT, PT, -R10, R6, R7 ;  /* 0x000000060a067210 */ /* 0x000fe20007ffe107 */
[----:B-1----:R-:W-:-:S04]  /*1e70*/  IMAD R7, R8, UR4, RZ ;  /* 0x0000000408077c24 */ /* 0x002fc8000f8e02ff */
[----:B------:R-:W-:-:S05]  /*1e80*/  IMAD R6, R7, -0x1000, R6 ;  /* 0xfffff00007067824 */ /* 0x000fca00078e0206 */
[C---:B------:R-:W-:Y:S02]  /*1e90*/  ISETP.GE.U32.AND P0, PT, R6.reuse, 0xf00, PT ;  /* 0x00000f000600780c */ /* 0x040fe40003f06070 */
[----:B------:R-:W-:-:S04]  /*1ea0*/  LEA.HI R6, R6, 0x1, RZ, 0x18 ;  /* 0x0000000106067811 */ /* 0x000fc800078fc0ff */
[----:B------:R-:W-:-:S07]  /*1eb0*/  LOP3.LUT R7, R6, 0xf, RZ, 0xc0, !PT ;  /* 0x0000000f06077812 */ /* 0x000fce00078ec0ff */
[----:B------:R-:W-:Y:S05]  /*1ec0*/  @!P0 BRA `(.L_x_195) ;  /* 0x00000004006c8947 */ /* 0x000fea0003800000 */
[----:B------:R-:W-:Y:S01]  /*1ed0*/  LEA.HI R8, R4, 0x1, RZ, 0x18 ;  /* 0x0000000104087811 */ /* 0x000fe200078fc0ff */
[----:B------:R-:W-:Y:S03]  /*1ee0*/  BSSY.RECONVERGENT B3, `(.L_x_196) ;  /* 0x0000058000037945 */ /* 0x000fe60003800200 */
[----:B------:R-:W-:Y:S02]  /*1ef0*/  LOP3.LUT R9, R8, 0x1fffff0, RZ, 0xc0, !PT ;  /* 0x01fffff008097812 */ /* 0x000fe400078ec0ff */
[----:B------:R-:W-:-:S03]  /*1f00*/  LOP3.LUT R8, R18, 0x800, RZ, 0xfc, !PT ;  /* 0x0000080012087812 */ /* 0x000fc600078efcff */
[----:B------:R-:W-:-:S07]  /*1f10*/  IMAD.MOV R9, RZ, RZ, -R9 ;  /* 0x000000ffff097224 */ /* 0x000fce00078e0a09 */
.L_x_197:
[C---:B------:R-:W-:Y:S02]  /*1f20*/  VIADD R13, R0.reuse, 0xfffff800 ;  /* 0xfffff800000d7836 */ /* 0x040fe40000000000 */
[----:B------:R-:W-:Y:S02]  /*1f30*/  VIADD R17, R0, 0xfffff900 ;  /* 0xfffff90000117836 */ /* 0x000fe40000000000 */
[----:B------:R-:W-:-:S05]  /*1f40*/  IMAD.WIDE.U32 R12, R13, 0x4, R14 ;  /* 0x000000040d0c7825 */ /* 0x000fca00078e000e */
[----:B------:R-:W2:Y:S01]  /*1f50*/  LDG.E R29, desc[UR6][R12.64] ;  /* 0x000000060c1d7981 */ /* 0x000ea2000c1e1900 */
[----:B------:R-:W-:-:S05]  /*1f60*/  IMAD.WIDE.U32 R16, R17, 0x4, R14 ;  /* 0x0000000411107825 */ /* 0x000fca00078e000e */
[----:B------:R0:W3:Y:S01]  /*1f70*/  LDG.E R20, desc[UR6][R16.64] ;  /* 0x0000000610147981 */ /* 0x0000e2000c1e1900 */
[----:B------:R-:W-:-:S04]  /*1f80*/  VIADD R25, R0, 0xfffffa00 ;  /* 0xfffffa0000197836 */ /* 0x000fc80000000000 */
[----:B------:R-:W-:-:S05]  /*1f90*/  IMAD.WIDE.U32 R24, R25, 0x4, R14 ;  /* 0x0000000419187825 */ /* 0x000fca00078e000e */
[----:B------:R1:W4:Y:S01]  /*1fa0*/  LDG.E R28, desc[UR6][R24.64] ;  /* 0x00000006181c7981 */ /* 0x000322000c1e1900 */
[C---:B------:R-:W-:Y:S02]  /*1fb0*/  VIADD R27, R0.reuse, 0xfffffb00 ;  /* 0xfffffb00001b7836 */ /* 0x040fe40000000000 */
[----:B------:R-:W-:Y:S02]  /*1fc0*/  VIADD R19, R0, 0xfffffc00 ;  /* 0xfffffc0000137836 */ /* 0x000fe40000000000 */
[----:B------:R-:W-:-:S05]  /*1fd0*/  IMAD.WIDE.U32 R26, R27, 0x4, R14 ;  /* 0x000000041b1a7825 */ /* 0x000fca00078e000e */
[----:B------:R-:W5:Y:S01]  /*1fe0*/  LDG.E R10, desc[UR6][R26.64] ;  /* 0x000000061a0a7981 */ /* 0x000f62000c1e1900 */
[----:B------:R-:W-:-:S04]  /*1ff0*/  IMAD.WIDE.U32 R18, R19, 0x4, R14 ;  /* 0x0000000413127825 */ /* 0x000fc800078e000e */
[C---:B------:R-:W-:Y:S01]  /*2000*/  VIADD R23, R0.reuse, 0xfffffd00 ;  /* 0xfffffd0000177836 */ /* 0x040fe20000000000 */
[----:B------:R-:W5:Y:S01]  /*2010*/  LDG.E R11, desc[UR6][R18.64] ;  /* 0x00000006120b7981 */ /* 0x000f62000c1e1900 */
[----:B0-----:R-:W-:Y:S02]  /*2020*/  VIADD R17, R0, 0xfffffe00 ;  /* 0xfffffe0000117836 */ /* 0x001fe40000000000 */
[----:B------:R-:W-:-:S05]  /*2030*/  IMAD.WIDE.U32 R22, R23, 0x4, R14 ;  /* 0x0000000417167825 */ /* 0x000fca00078e000e */
[----:B------:R-:W5:Y:S01]  /*2040*/  LDG.E R12, desc[UR6][R22.64] ;  /* 0x00000006160c7981 */ /* 0x000f62000c1e1900 */
[----:B------:R-:W-:-:S04]  /*2050*/  IMAD.WIDE.U32 R16, R17, 0x4, R14 ;  /* 0x0000000411107825 */ /* 0x000fc800078e000e */
[----:B-1----:R-:W-:Y:S01]  /*2060*/  VIADD R25, R0, 0xffffff00 ;  /* 0xffffff0000197836 */ /* 0x002fe20000000000 */
[----:B------:R0:W5:Y:S03]  /*2070*/  LDG.E R13, desc[UR6][R16.64] ;  /* 0x00000006100d7981 */ /* 0x000166000c1e1900 */
[----:B------:R-:W-:-:S06]  /*2080*/  IMAD.WIDE.U32 R24, R25, 0x4, R14 ;  /* 0x0000000419187825 */ /* 0x000fcc00078e000e */
[----:B------:R-:W5:Y:S01]  /*2090*/  LDG.E R24, desc[UR6][R24.64] ;  /* 0x0000000618187981 */ /* 0x000f62000c1e1900 */
[----:B0-----:R-:W-:-:S04]  /*20a0*/  IMAD.WIDE.U32 R16, R0, 0x4, R14 ;  /* 0x0000000400107825 */ /* 0x001fc800078e000e */
[----:B------:R-:W-:Y:S01]  /*20b0*/  VIADD R27, R0, 0x100 ;  /* 0x00000100001b7836 */ /* 0x000fe20000000000 */
[----:B------:R0:W5:Y:S03]  /*20c0*/  LDG.E R25, desc[UR6][R16.64] ;  /* 0x0000000610197981 */ /* 0x000166000c1e1900 */
[----:B------:R-:W-:-:S04]  /*20d0*/  IMAD.WIDE.U32 R18, R27, 0x4, R14 ;  /* 0x000000041b127825 */ /* 0x000fc800078e000e */
[----:B------:R-:W-:Y:S01]  /*20e0*/  VIADD R27, R0, 0x200 ;  /* 0x00000200001b7836 */ /* 0x000fe20000000000 */
[----:B------:R1:W5:Y:S03]  /*20f0*/  LDG.E R26, desc[UR6][R18.64] ;  /* 0x00000006121a7981 */ /* 0x000366000c1e1900 */
[----:B------:R-:W-:-:S04]  /*2100*/  IMAD.WIDE.U32 R22, R27, 0x4, R14 ;  /* 0x000000041b167825 */ /* 0x000fc800078e000e */
[----:B0-----:R-:W-:Y:S01]  /*2110*/  VIADD R17, R0, 0x300 ;  /* 0x0000030000117836 */ /* 0x001fe20000000000 */
[----:B------:R0:W5:Y:S03]  /*2120*/  LDG.E R27, desc[UR6][R22.64] ;  /* 0x00000006161b7981 */ /* 0x000166000c1e1900 */
[----:B------:R-:W-:-:S04]  /*2130*/  IMAD.WIDE.U32 R16, R17, 0x4, R14 ;  /* 0x0000000411107825 */ /* 0x000fc800078e000e */
[----:B-1----:R-:W-:-:S04]  /*2140*/  VIADD R19, R0, 0x400 ;  /* 0x0000040000137836 */ /* 0x002fc80000000000 */
[----:B------:R-:W-:-:S06]  /*2150*/  IMAD.WIDE.U32 R18, R19, 0x4, R14 ;  /* 0x0000000413127825 */ /* 0x000fcc00078e000e */
[----:B------:R-:W5:Y:S01]  /*2160*/  LDG.E R18, desc[UR6][R18.64] ;  /* 0x0000000612127981 */ /* 0x000f62000c1e1900 */
[----:B0-----:R-:W-:-:S04]  /*2170*/  VIADD R23, R0, 0x600 ;  /* 0x0000060000177836 */ /* 0x001fc80000000000 */
[----:B------:R-:W-:-:S06]  /*2180*/  IMAD.WIDE.U32 R22, R23, 0x4, R14 ;  /* 0x0000000417167825 */ /* 0x000fcc00078e000e */
[----:B------:R-:W5:Y:S01]  /*2190*/  LDG.E R22, desc[UR6][R22.64] ;  /* 0x0000000616167981 */ /* 0x000f62000c1e1900 */
[----:B--2---:R-:W-:-:S04]  /*21a0*/  FSETP.GEU.AND P0, PT, R21, R29, PT ;  /* 0x0000001d1500720b */ /* 0x004fc80003f0e000 */
[----:B------:R-:W-:Y:S02]  /*21b0*/  FSEL R21, R21, R29, !P0 ;  /* 0x0000001d15157208 */ /* 0x000fe40004000000 */
[----:B------:R0:W2:Y:S02]  /*21c0*/  LDG.E R29, desc[UR6][R16.64] ;  /* 0x00000006101d7981 */ /* 0x0000a4000c1e1900 */
[----:B---3--:R-:W-:-:S04]  /*21d0*/  FSETP.GEU.AND P0, PT, R21, R20, PT ;  /* 0x000000141500720b */ /* 0x008fc80003f0e000 */
[----:B0-----:R-:W-:Y:S01]  /*21e0*/  FSEL R17, R21, R20, !P0 ;  /* 0x0000001415117208 */ /* 0x001fe20004000000 */
[----:B------:R-:W-:-:S04]  /*21f0*/  VIADD R21, R0, 0x500 ;  /* 0x0000050000157836 */ /* 0x000fc80000000000 */
[----:B------:R-:W-:Y:S01]  /*2200*/  IMAD.WIDE.U32 R20, R21, 0x4, R14 ;  /* 0x0000000415147825 */ /* 0x000fe200078e000e */
[----:B----4-:R-:W-:-:S05]  /*2210*/  FSETP.GEU.AND P0, PT, R17, R28, PT ;  /* 0x0000001c1100720b */ /* 0x010fca0003f0e000 */
[----:B------:R-:W3:Y:S01]  /*2220*/  LDG.E R20, desc[UR6][R20.64] ;  /* 0x0000000614147981 */ /* 0x000ee2000c1e1900 */
[----:B------:R-:W-:Y:S01]  /*2230*/  VIADD R16, R0, 0x700 ;  /* 0x0000070000107836 */ /* 0x000fe20000000000 */
[----:B------:R-:W-:-:S03]  /*2240*/  FSEL R28, R17, R28, !P0 ;  /* 0x0000001c111c7208 */ /* 0x000fc60004000000 */
[----:B------:R-:W-:-:S06]  /*2250*/  IMAD.WIDE.U32 R16, R16, 0x4, R14 ;  /* 0x0000000410107825 */ /* 0x000fcc00078e000e */
[----:B------:R-:W4:Y:S01]  /*2260*/  LDG.E R16, desc[UR6][R16.64] ;  /* 0x0000000610107981 */ /* 0x000f22000c1e1900 */
        /* <DEDUP_REMOVED lines=22> */
[----:B------:R-:W-:-:S04]  /*23d0*/  FSETP.GEU.AND P0, PT, R29, R18, PT ;  /* 0x000000121d00720b */ /* 0x000fc80003f0e000 */
[----:B------:R-:W-:-:S04]  /*23e0*/  FSEL R29, R29, R18, !P0 ;  /* 0x000000121d1d7208 */ /* 0x000fc80004000000 */
[----:B---3--:R-:W-:-:S04]  /*23f0*/  FSETP.GEU.AND P0, PT, R29, R20, PT ;  /* 0x000000141d00720b */ /* 0x008fc80003f0e000 */
[----:B------:R-:W-:-:S04]  /*2400*/  FSEL R29, R29, R20, !P0 ;  /* 0x000000141d1d7208 */ /* 0x000fc80004000000 */
[----:B------:R-:W-:-:S04]  /*2410*/  FSETP.GEU.AND P0, PT, R29, R22, PT ;  /* 0x000000161d00720b */ /* 0x000fc80003f0e000 */
[----:B------:R-:W-:-:S04]  /*2420*/  FSEL R21, R29, R22, !P0 ;  /* 0x000000161d157208 */ /* 0x000fc80004000000 */
[----:B----4-:R-:W-:-:S04]  /*2430*/  FSETP.GEU.AND P0, PT, R21, R16, PT ;  /* 0x000000101500720b */ /* 0x010fc80003f0e000 */
[----:B------:R-:W-:Y:S01]  /*2440*/  FSEL R21, R21, R16, !P0 ;  /* 0x0000001015157208 */ /* 0x000fe20004000000 */
[----:B------:R-:W-:Y:S08]  /*2450*/  @P1 BRA `(.L_x_197) ;  /* 0xfffffff800b01947 */ /* 0x000ff0000383ffff */
[----:B------:R-:W-:Y:S05]  /*2460*/  BSYNC.RECONVERGENT B3 ;  /* 0x0000000000037941 */ /* 0x000fea0003800200 */
.L_x_196:
[----:B------:R-:W-:-:S07]  /*2470*/  VIADD R18, R8, 0xfffff800 ;  /* 0xfffff80008127836 */ /* 0x000fce0000000000 */
.L_x_195:
[----:B------:R-:W-:Y:S05]  /*2480*/  BSYNC.RECONVERGENT B2 ;  /* 0x0000000000027941 */ /* 0x000fea0003800200 */
.L_x_194:
[----:B------:R-:W-:-:S13]  /*2490*/  ISETP.NE.AND P0, PT, R7, RZ, PT ;  /* 0x000000ff0700720c */ /* 0x000fda0003f05270 */
[----:B------:R-:W-:Y:S05]  /*24a0*/  @!P0 BRA `(.L_x_193) ;  /* 0x0000000400608947 */ /* 0x000fea0003800000 */
[----:B------:R-:W-:Y:S01]  /*24b0*/  ISETP.GE.U32.AND P1, PT, R7, 0x8, PT ;  /* 0x000000080700780c */ /* 0x000fe20003f26070 */
[----:B------:R-:W-:Y:S01]  /*24c0*/  BSSY.RECONVERGENT B2, `(.L_x_198) ;  /* 0x000002d000027945 */ /* 0x000fe20003800200 */
[----:B------:R-:W-:-:S04]  /*24d0*/  LOP3.LUT R24, R6, 0x7, RZ, 0xc0, !PT ;  /* 0x0000000706187812 */ /* 0x000fc800078ec0ff */
[----:B------:R-:W-:-:S07]  /*24e0*/  ISETP.NE.AND P0, PT, R24, RZ, PT ;  /* 0x000000ff1800720c */ /* 0x000fce0003f05270 */
[----:B------:R-:W-:Y:S06]  /*24f0*/  @!P1 BRA `(.L_x_199) ;  /* 0x0000000000a49947 */ /* 0x000fec0003800000 */
[----:B------:R-:W-:-:S04]  /*2500*/  IMAD.IADD R7, R18, 0x1, R5 ;  /* 0x0000000112077824 */ /* 0x000fc800078e0205 */
[----:B------:R-:W-:-:S04]  /*2510*/  IMAD.WIDE.U32 R8, R7, 0x4, R14 ;  /* 0x0000000407087825 */ /* 0x000fc800078e000e */
[C---:B------:R-:W-:Y:S01]  /*2520*/  VIADD R11, R7.reuse, 0x100 ;  /* 0x00000100070b7836 */ /* 0x040fe20000000000 */
[----:B------:R0:W2:Y:S01]  /*2530*/  LDG.E R0, desc[UR6][R8.64] ;  /* 0x0000000608007981 */ /* 0x0000a2000c1e1900 */
[----:B------:R-:W-:Y:S02]  /*2540*/  VIADD R13, R7, 0x200 ;  /* 0x00000200070d7836 */ /* 0x000fe40000000000 */
[----:B------:R-:W-:-:S05]  /*2550*/  IMAD.WIDE.U32 R10, R11, 0x4, R14 ;  /* 0x000000040b0a7825 */ /* 0x000fca00078e000e */
[----:B------:R1:W3:Y:S01]  /*2560*/  LDG.E R19, desc[UR6][R10.64] ;  /* 0x000000060a137981 */ /* 0x0002e2000c1e1900 */
[----:B------:R-:W-:-:S04]  /*2570*/  IMAD.WIDE.U32 R12, R13, 0x4, R14 ;  /* 0x000000040d0c7825 */ /* 0x000fc800078e000e */
[C---:B------:R-:W-:Y:S01]  /*2580*/  VIADD R23, R7.reuse, 0x300 ;  /* 0x0000030007177836 */ /* 0x040fe20000000000 */
[----:B------:R4:W5:Y:S01]  /*2590*/  LDG.E R20, desc[UR6][R12.64] ;  /* 0x000000060c147981 */ /* 0x000962000c1e1900 */
[----:B------:R-:W-:Y:S02]  /*25a0*/  VIADD R17, R7, 0x400 ;  /* 0x0000040007117836 */ /* 0x000fe40000000000 */
[----:B------:R-:W-:-:S04]  /*25b0*/  IMAD.WIDE.U32 R22, R23, 0x4, R14 ;  /* 0x0000000417167825 */ /* 0x000fc800078e000e */
[--C-:B------:R-:W-:Y:S02]  /*25c0*/  IMAD.WIDE.U32 R16, R17, 0x4, R14.reuse ;  /* 0x0000000411107825 */ /* 0x100fe400078e000e */
[----:B------:R-:W5:Y:S02]  /*25d0*/  LDG.E R22, desc[UR6][R22.64] ;  /* 0x0000000616167981 */ /* 0x000f64000c1e1900 */
[C---:B0-----:R-:W-:Y:S02]  /*25e0*/  VIADD R9, R7.reuse, 0x500 ;  /* 0x0000050007097836 */ /* 0x041fe40000000000 */
[----:B------:R-:W5:Y:S01]  /*25f0*/  LDG.E R16, desc[UR6][R16.64] ;  /* 0x0000000610107981 */ /* 0x000f62000c1e1900 */
[----:B-1----:R-:W-:Y:S02]  /*2600*/  VIADD R11, R7, 0x600 ;  /* 0x00000600070b7836 */ /* 0x002fe40000000000 */
[----:B------:R-:W-:-:S04]  /*2610*/  IMAD.WIDE.U32 R8, R9, 0x4, R14 ;  /* 0x0000000409087825 */ /* 0x000fc800078e000e */
[--C-:B------:R-:W-:Y:S02]  /*2620*/  IMAD.WIDE.U32 R10, R11, 0x4, R14.reuse ;  /* 0x000000040b0a7825 */ /* 0x100fe400078e000e */
[----:B------:R-:W5:Y:S02]  /*2630*/  LDG.E R8, desc[UR6][R8.64] ;  /* 0x0000000608087981 */ /* 0x000f64000c1e1900 */
[----:B----4-:R-:W-:Y:S02]  /*2640*/  VIADD R13, R7, 0x700 ;  /* 0x00000700070d7836 */ /* 0x010fe40000000000 */
[----:B------:R-:W4:Y:S02]  /*2650*/  LDG.E R11, desc[UR6][R10.64] ;  /* 0x000000060a0b7981 */ /* 0x000f24000c1e1900 */
[----:B------:R-:W-:-:S06]  /*2660*/  IMAD.WIDE.U32 R12, R13, 0x4, R14 ;  /* 0x000000040d0c7825 */ /* 0x000fcc00078e000e */
[----:B------:R-:W4:Y:S01]  /*2670*/  LDG.E R13, desc[UR6][R12.64] ;  /* 0x000000060c0d7981 */ /* 0x000f22000c1e1900 */
[----:B------:R-:W-:Y:S01]  /*2680*/  VIADD R18, R18, 0x800 ;  /* 0x0000080012127836 */ /* 0x000fe20000000000 */
[----:B--2---:R-:W-:-:S04]  /*2690*/  FSETP.GEU.AND P1, PT, R21, R0, PT ;  /* 0x000000001500720b */ /* 0x004fc80003f2e000 */
[----:B------:R-:W-:-:S04]  /*26a0*/  FSEL R0, R21, R0, !P1 ;  /* 0x0000000015007208 */ /* 0x000fc80004800000 */
[----:B---3--:R-:W-:-:S04]  /*26b0*/  FSETP.GEU.AND P1, PT, R0, R19, PT ;  /* 0x000000130000720b */ /* 0x008fc80003f2e000 */
        /* <DEDUP_REMOVED lines=9> */
[----:B----4-:R-:W-:-:S04]  /*2750*/  FSETP.GEU.AND P1, PT, R8, R11, PT ;  /* 0x0000000b0800720b */ /* 0x010fc80003f2e000 */
[----:B------:R-:W-:-:S04]  /*2760*/  FSEL R8, R8, R11, !P1 ;  /* 0x0000000b08087208 */ /* 0x000fc80004800000 */
[----:B------:R-:W-:-:S04]  /*2770*/  FSETP.GEU.AND P1, PT, R8, R13, PT ;  /* 0x0000000d0800720b */ /* 0x000fc80003f2e000 */
[----:B------:R-:W-:-:S09]  /*2780*/  FSEL R21, R8, R13, !P1 ;  /* 0x0000000d08157208 */ /* 0x000fd20004800000 */
.L_x_199:
[----:B------:R-:W-:Y:S05]  /*2790*/  BSYNC.RECONVERGENT B2 ;  /* 0x0000000000027941 */ /* 0x000fea0003800200 */
.L_x_198:
[----:B------:R-:W-:Y:S05]  /*27a0*/  @!P0 BRA `(.L_x_193) ;  /* 0x0000000000a08947 */ /* 0x000fea0003800000 */
[----:B------:R-:W-:Y:S01]  /*27b0*/  ISETP.GE.U32.AND P1, PT, R24, 0x4, PT ;  /* 0x000000041800780c */ /* 0x000fe20003f26070 */
[----:B------:R-:W-:Y:S01]  /*27c0*/  BSSY.RECONVERGENT B2, `(.L_x_200) ;  /* 0x0000018000027945 */ /* 0x000fe20003800200 */
[----:B------:R-:W-:-:S11]  /*27d0*/  LOP3.LUT P0, RZ, R6, 0x3, RZ, 0xc0, !PT ;  /* 0x0000000306ff7812 */ /* 0x000fd6000780c0ff */
[----:B------:R-:W-:Y:S05]  /*27e0*/  @!P1 BRA `(.L_x_201) ;  /* 0x0000000000549947 */ /* 0x000fea0003800000 */
[----:B------:R-:W-:-:S04]  /*27f0*/  IMAD.IADD R5, R18, 0x1, R5 ;  /* 0x0000000112057824 */ /* 0x000fc800078e0205 */
[----:B------:R-:W-:-:S04]  /*2800*/  IMAD.WIDE.U32 R6, R5, 0x4, R14 ;  /* 0x0000000405067825 */ /* 0x000fc800078e000e */
[C---:B------:R-:W-:Y:S02]  /*2810*/  VIADD R9, R5.reuse, 0x100 ;  /* 0x0000010005097836 */ /* 0x040fe40000000000 */
[----:B------:R-:W2:Y:S01]  /*2820*/  LDG.E R6, desc[UR6][R6.64] ;  /* 0x0000000606067981 */ /* 0x000ea2000c1e1900 */
[----:B------:R-:W-:Y:S02]  /*2830*/  VIADD R11, R5, 0x200 ;  /* 0x00000200050b7836 */ /* 0x000fe40000000000 */
[----:B------:R-:W-:-:S04]  /*2840*/  IMAD.WIDE.U32 R8, R9, 0x4, R14 ;  /* 0x0000000409087825 */ /* 0x000fc800078e000e */
[--C-:B------:R-:W-:Y:S02]  /*2850*/  IMAD.WIDE.U32 R10, R11, 0x4, R14.reuse ;  /* 0x000000040b0a7825 */ /* 0x100fe400078e000e */
[----:B------:R-:W3:Y:S02]  /*2860*/  LDG.E R8, desc[UR6][R8.64] ;  /* 0x0000000608087981 */ /* 0x000ee4000c1e1900 */
[----:B------:R-:W-:Y:S02]  /*2870*/  VIADD R13, R5, 0x300 ;  /* 0x00000300050d7836 */ /* 0x000fe40000000000 */
[----:B------:R-:W4:Y:S02]  /*2880*/  LDG.E R10, desc[UR6][R10.64] ;  /* 0x000000060a0a7981 */ /* 0x000f24000c1e1900 */
[----:B------:R-:W-:-:S06]  /*2890*/  IMAD.WIDE.U32 R12, R13, 0x4, R14 ;  /* 0x000000040d0c7825 */ /* 0x000fcc00078e000e */
        /* <DEDUP_REMOVED lines=10> */
.L_x_201:
[----:B------:R-:W-:Y:S05]  /*2940*/  BSYNC.RECONVERGENT B2 ;  /* 0x0000000000027941 */ /* 0x000fea0003800200 */
.L_x_200:
[----:B------:R-:W-:Y:S05]  /*2950*/  @!P0 BRA `(.L_x_193) ;  /* 0x0000000000348947 */ /* 0x000fea0003800000 */
[----:B------:R-:W-:Y:S01]  /*2960*/  LOP3.LUT R0, R4, 0xffff, RZ, 0xc0, !PT ;  /* 0x0000ffff04007812 */ /* 0x000fe200078ec0ff */
[----:B------:R-:W-:-:S03]  /*2970*/  IMAD.IADD R7, R18, 0x1, R2 ;  /* 0x0000000112077824 */ /* 0x000fc600078e0202 */
[----:B------:R-:W-:-:S04]  /*2980*/  LEA.HI R0, R0, 0x1, RZ, 0x18 ;  /* 0x0000000100007811 */ /* 0x000fc800078fc0ff */
[----:B------:R-:W-:-:S05]  /*2990*/  LOP3.LUT R0, R0, 0x3, RZ, 0xc0, !PT ;  /* 0x0000000300007812 */ /* 0x000fca00078ec0ff */
[----:B------:R-:W-:-:S07]  /*29a0*/  IMAD.MOV R0, RZ, RZ, -R0 ;  /* 0x000000ffff007224 */ /* 0x000fce00078e0a00 */
.L_x_202:
[----:B------:R-:W-:-:S06]  /*29b0*/  IMAD.WIDE.U32 R4, R7, 0x4, R14 ;  /* 0x0000000407047825 */ /* 0x000fcc00078e000e */
[----:B------:R-:W2:Y:S01]  /*29c0*/  LDG.E R4, desc[UR6][R4.64] ;  /* 0x0000000604047981 */ /* 0x000ea2000c1e1900 */
[----:B------:R-:W-:Y:S02]  /*29d0*/  VIADD R0, R0, 0x1 ;  /* 0x0000000100007836 */ /* 0x000fe40000000000 */
[----:B------:R-:W-:-:S03]  /*29e0*/  VIADD R7, R7, 0x100 ;  /* 0x0000010007077836 */ /* 0x000fc60000000000 */
[----:B------:R-:W-:Y:S02]  /*29f0*/  ISETP.NE.AND P1, PT, R0, RZ, PT ;  /* 0x000000ff0000720c */ /* 0x000fe40003f25270 */
[----:B--2---:R-:W-:-:S04]  /*2a00*/  FSETP.GEU.AND P0, PT, R21, R4, PT ;  /* 0x000000041500720b */ /* 0x004fc80003f0e000 */
[----:B------:R-:W-:-:S07]  /*2a10*/  FSEL R21, R21, R4, !P0 ;  /* 0x0000000415157208 */ /* 0x000fce0004000000 */
[----:B------:R-:W-:Y:S05]  /*2a20*/  @P1 BRA `(.L_x_202) ;  /* 0xfffffffc00e01947 */ /* 0x000fea000383ffff */
.L_x_193:
[----:B------:R-:W-:Y:S05]  /*2a30*/  BSYNC.RECONVERGENT B1 ;  /* 0x0000000000017941 */ /* 0x000fea0003800200 */
.L_x_190:
[----:B------:R-:W0:Y:S01]  /*2a40*/  S2R R2, SR_LANEID ;  /* 0x0000000000027919 */ /* 0x000e220000000000 */
[----:B------:R-:W1:Y:S01]  /*2a50*/  SHFL.DOWN PT, R0, R21, 0x1, 0x1f ;  /* 0x08201f0015007f89 */ /* 0x000e6200000e0000 */
[----:B------:R-:W2:Y:S01]  /*2a60*/  S2R R6, SR_TID.X ;  /* 0x0000000000067919 */ /* 0x000ea20000002100 */
        /* <DEDUP_REMOVED lines=19> */
[----:B--2---:R-:W-:Y:S01]  /*2ba0*/  @!P0 SHF.R.U32.HI R2, RZ, 0x3, R6 ;  /* 0x00000003ff028819 */ /* 0x004fe20000011606 */
        /* <DEDUP_REMOVED lines=10> */
[----:B-1----:R-:W-:Y:S05]  /*2c50*/  @P0 BRA `(.L_x_189) ;  /* 0x0000000000500947 */ /* 0x002fea0003800000 */
        /* <DEDUP_REMOVED lines=20> */
.L_x_189:
[----:B------:R-:W-:Y:S05]  /*2da0*/  BSYNC.RECONVERGENT B0 ;  /* 0x0000000000007941 */ /* 0x000fea0003800200 */
.L_x_173:
[----:B------:R-:W-:Y:S05]  /*2db0*/  @P0 EXIT ;  /* 0x000000000000094d */ /* 0x000fea0003800000 */
[----:B------:R-:W1:Y:S02]  /*2dc0*/  LDC.64 R4, c[0x0][0x388] ;  /* 0x0000e200ff047b82 */ /* 0x000e640000000a00 */
[----:B-1----:R-:W-:-:S05]  /*2dd0*/  IMAD.WIDE.U32 R2, R3, 0x4, R4 ;  /* 0x0000000403027825 */ /* 0x002fca00078e0004 */
[----:B------:R-:W-:Y:S01]  /*2de0*/  STG.E desc[UR6][R2.64], R8 ;  /* 0x0000000802007986 */ /* 0x000fe2000c101906 */
[----:B------:R-:W-:Y:S05]  /*2df0*/  EXIT ;  /* 0x000000000000794d */ /* 0x000fea0003800000 */
.L_x_203:
        /* <DEDUP_REMOVED lines=16> */
.L_x_325:


//--------------------- .text._ZN3cub18CUB_300001_SM_10006detail6reduce28DeviceReduceSingleTileKernelINS2_10policy_hubIfjN4cuda3__47minimumIfEEE10Policy1000EN6thrust24THRUST_300001_SM_1000_NS6detail15normal_iteratorINSC_10device_ptrIfEEEEPfjS8_ffNS5_3std3__410__identityEEEvT0_T1_T2_T3_T4_T6_ --------------------------
	.section	.text._ZN3cub18CUB_300001_SM_10006detail6reduce28DeviceReduceSingleTileKernelINS2_10policy_hubIfjN4cuda3__47minimumIfEEE10Policy1000EN6thrust24THRUST_300001_SM_1000_NS6detail15normal_iteratorINSC_10device_ptrIfEEEEPfjS8_ffNS5_3std3__410__identityEEEvT0_T1_T2_T3_T4_T6_,"ax",@progbits
	.align	128
        .global         _ZN3cub18CUB_300001_SM_10006detail6reduce28DeviceReduceSingleTileKernelINS2_10policy_hubIfjN4cuda3__47minimumIfEEE10Policy1000EN6thrust24THRUST_300001_SM_1000_NS6detail15normal_iteratorINSC_10device_ptrIfEEEEPfjS8_ffNS5_3std3__410__identityEEEvT0_T1_T2_T3_T4_T6_
        .type           _ZN3cub18CUB_300001_SM_10006detail6reduce28DeviceReduceSingleTileKernelINS2_10policy_hubIfjN4cuda3__47minimumIfEEE10Policy1000EN6thrust24THRUST_300001_SM_1000_NS6detail15normal_iteratorINSC_10device_ptrIfEEEEPfjS8_ffNS5_3std3__410__identityEEEvT0_T1_T2_T3_T4_T6_,@function
        .size           _ZN3cub18CUB_300001_SM_10006detail6reduce28DeviceReduceSingleTileKernelINS2_10policy_hubIfjN4cuda3__47minimumIfEEE10Policy1000EN6thrust24THRUST_300001_SM_1000_NS6detail15normal_iteratorINSC_10device_ptrIfEEEEPfjS8_ffNS5_3std3__410__identityEEEvT0_T1_T2_T3_T4_T6_,(.L_x_326 - _ZN3cub18CUB_300001_SM_10006detail6reduce28DeviceReduceSingleTileKernelINS2_10policy_hubIfjN4cuda3__47minimumIfEEE10Policy1000EN6thrust24THRUST_300001_SM_1000_NS6detail15normal_iteratorINSC_10device_ptrIfEEEEPfjS8_ffNS5_3std3__410__identityEEEvT0_T1_T2_T3_T4_T6_)
        .other          _ZN3cub18CUB_300001_SM_10006detail6reduce28DeviceReduceSingleTileKernelINS2_10policy_hubIfjN4cuda3__47minimumIfEEE10Policy1000EN6thrust24THRUST_300001_SM_1000_NS6detail15normal_iteratorINSC_10device_ptrIfEEEEPfjS8_ffNS5_3std3__410__identityEEEvT0_T1_T2_T3_T4_T6_,@"STO_CUDA_ENTRY STV_DEFAULT"
_ZN3cub18CUB_300001_SM_10006detail6reduce28DeviceReduceSingleTileKernelINS2_10policy_hubIfjN4cuda3__47minimumIfEEE10Policy1000EN6thrust24THRUST_300001_SM_1000_NS6detail15normal_iteratorINSC_10device_ptrIfEEEEPfjS8_ffNS5_3std3__410__identityEEEvT0_T1_T2_T3_T4_T6_:
.text._ZN3cub18CUB_300001_SM_10006detail6reduce28DeviceReduceSingleTileKernelINS2_10policy_hubIfjN4cuda3__47minimumIfEEE10Policy1000EN6thrust24THRUST_300001_SM_1000_NS6detail15normal_iteratorINSC_10device_ptrIfEEEEPfjS8_ffNS5_3std3__410__identityEEEvT0_T1_T2_T3_T4_T6_:
        /* <DEDUP_REMOVED lines=13> */
.L_x_204:
[----:B------:R-:W-:Y:S01]  /*00d0*/  ISETP.GT.U32.AND P0, PT, R4, 0xfff, PT ;  /* 0x00000fff0400780c */ /* 0x000fe20003f04070 */
[----:B------:R-:W-:-:S12]  /*00e0*/  BSSY.RECONVERGENT B0, `(.L_x_205) ;  /* 0x0000287000007945 */ /* 0x000fd80003800200 */
        /* <DEDUP_REMOVED lines=11> */
.L_x_208:
[----:B------:R-:W-:Y:S05]  /*01a0*/  BSYNC.RECONVERGENT B1 ;  /* 0x0000000000017941 */ /* 0x000fea0003800200 */
.L_x_207:
        /* <DEDUP_REMOVED lines=17> */
.L_x_213:
        /* <DEDUP_REMOVED lines=54> */
.L_x_212:
[----:B------:R-:W-:Y:S05]  /*0620*/  BSYNC.RECONVERGENT B2 ;  /* 0x0000000000027941 */ /* 0x000fea0003800200 */
.L_x_211:
[----:B------:R-:W-:Y:S05]  /*0630*/  @!P0 BRA `(.L_x_210) ;  /* 0x0000000400148947 */ /* 0x000fea0003800000 */
[----:B------:R-:W-:Y:S01]  /*0640*/  ISETP.GE.U32.AND P1, PT, R20, 0x8, PT ;  /* 0x000000081400780c */ /* 0x000fe20003f26070 */
[----:B------:R-:W-:Y:S01]  /*0650*/  BSSY.RECONVERGENT B2, `(.L_x_214) ;  /* 0x000001f000027945 */ /* 0x000fe20003800200 */
[----:B------:R-:W-:-:S04]  /*0660*/  LOP3.LUT R8, R6, 0x7, RZ, 0xc0, !PT ;  /* 0x0000000706087812 */ /* 0x000fc800078ec0ff */
[----:B------:R-:W-:-:S07]  /*0670*/  ISETP.NE.AND P0, PT, R8, RZ, PT ;  /* 0x000000ff0800720c */ /* 0x000fce0003f05270 */
[----:B------:R-:W-:Y:S06]  /*0680*/  @!P1 BRA `(.L_x_215) ;  /* 0x00000000006c9947 */ /* 0x000fec0003800000 */
[----:B------:R-:W0:Y:S02]  /*0690*/  LDC.64 R2, c[0x0][0x380] ;  /* 0x0000e000ff027b82 */ /* 0x000e240000000a00 */
[----:B0-----:R-:W-:-:S05]  /*06a0*/  IMAD.WIDE.U32 R2, R7, 0x4, R2 ;  /* 0x0000000407027825 */ /* 0x001fca00078e0002 */
        /* <DEDUP_REMOVED lines=25> */
.L_x_215:
[----:B------:R-:W-:Y:S05]  /*0840*/  BSYNC.RECONVERGENT B2 ;  /* 0x0000000000027941 */ /* 0x000fea0003800200 */
.L_x_214:
        /* <DEDUP_REMOVED lines=21> */
.L_x_217:
[----:B------:R-:W-:Y:S05]  /*09a0*/  BSYNC.RECONVERGENT B2 ;  /* 0x0000000000027941 */ /* 0x000fea0003800200 */
.L_x_216:
[----:B------:R-:W-:Y:S05]  /*09b0*/  @!P0 BRA `(.L_x_210) ;  /* 0x0000000000348947 */ /* 0x000fea0003800000 */
[----:B------:R-:W0:Y:S01]  /*09c0*/  LDC.64 R2, c[0x0][0x380] ;  /* 0x0000e000ff027b82 */ /* 0x000e220000000a00 */
[----:B------:R-:W-:Y:S02]  /*09d0*/  IMAD.MOV R6, RZ, RZ, -R6 ;  /* 0x000000ffff067224 */ /* 0x000fe400078e0a06 */
[----:B0-----:R-:W-:-:S04]  /*09e0*/  IMAD.WIDE.U32 R2, R7, 0x4, R2 ;  /* 0x0000000407027825 */ /* 0x001fc800078e0002 */
[----:B------:R-:W-:-:S07]  /*09f0*/  IMAD.MOV.U32 R7, RZ, RZ, R3 ;  /* 0x000000ffff077224 */ /* 0x000fce00078e0003 */
.L_x_218:
[----:B------:R-:W-:-:S06]  /*0a00*/  IMAD.MOV.U32 R3, RZ, RZ, R7 ;  /* 0x000000ffff037224 */ /* 0x000fcc00078e0007 */
[----:B------:R0:W2:Y:S01]  /*0a10*/  LDG.E R3, desc[UR6][R2.64] ;  /* 0x0000000602037981 */ /* 0x0000a2000c1e1900 */
[----:B------:R-:W-:-:S05]  /*0a20*/  VIADD R6, R6, 0x1 ;  /* 0x0000000106067836 */ /* 0x000fca0000000000 */
[----:B------:R-:W-:Y:S02]  /*0a30*/  ISETP.NE.AND P1, PT, R6, RZ, PT ;  /* 0x000000ff0600720c */ /* 0x000fe40003f25270 */
[----:B0-----:R-:W-:-:S05]  /*0a40*/  IADD3 R2, P2, PT, R2, 0x400, RZ ;  /* 0x0000040002027810 */ /* 0x001fca0007f5e0ff */
[----:B------:R-:W-:Y:S01]  /*0a50*/  IMAD.X R7, RZ, RZ, R7, P2 ;  /* 0x000000ffff077224 */ /* 0x000fe200010e0607 */
[----:B--2--5:R-:W-:-:S04]  /*0a60*/  FSETP.GEU.AND P0, PT, R0, R3, PT ;  /* 0x000000030000720b */ /* 0x024fc80003f0e000 */
[----:B------:R-:W-:Y:S01]  /*0a70*/  FSEL R0, R0, R3, !P0 ;  /* 0x0000000300007208 */ /* 0x000fe20004000000 */
[----:B------:R-:W-:Y:S08]  /*0a80*/  @P1 BRA `(.L_x_218) ;  /* 0xfffffffc00dc1947 */ /* 0x000ff0000383ffff */
.L_x_210:
[----:B------:R-:W-:Y:S05]  /*0a90*/  BSYNC.RECONVERGENT B1 ;  /* 0x0000000000017941 */ /* 0x000fea0003800200 */
.L_x_209:
[----:B------:R-:W-:Y:S01]  /*0aa0*/  ISETP.GE.U32.AND P0, PT, R4, 0x100, PT ;  /* 0x000001000400780c */ /* 0x000fe20003f06070 */
        /* <DEDUP_REMOVED lines=57> */
.L_x_219:
[----:B------:R-:W-:Y:S01]  /*0e40*/  LOP3.LUT R0, R5, 0x3e0, RZ, 0xc0, !PT ;  /* 0x000003e005007812 */ /* 0x000fe200078ec0ff */
[----:B------:R-:W1:Y:S03]  /*0e50*/  S2R R6, SR_LANEID ;  /* 0x0000000000067919 */ /* 0x000e660000000000 */
[----:B------:R-:W-:Y:S01]  /*0e60*/  LOP3.LUT R7, RZ, R0, RZ, 0x33, !PT ;  /* 0x00000000ff077212 */ /* 0x000fe200078e33ff */
[----:B0-----:R-:W-:-:S04]  /*0e70*/  VIADD R3, R0, 0x20 ;  /* 0x0000002000037836 */ /* 0x001fc80000000000 */
[----:B------:R-:W-:Y:S01]  /*0e80*/  IMAD.IADD R7, R7, 0x1, R4 ;  /* 0x0000000107077824 */ /* 0x000fe200078e0204 */
[----:B------:R-:W-:-:S04]  /*0e90*/  ISETP.GT.U32.AND P0, PT, R3, R4, PT ;  /* 0x000000040300720c */ /* 0x000fc80003f04070 */
        /* <DEDUP_REMOVED lines=40> */
[----:B------:R-:W-:Y:S01]  /*1120*/  ISETP.GT.U32.AND P1, PT, R4, 0x40, PT ;  /* 0x000000400400780c */ /* 0x000fe20003f24070 */
[----:B0-----:R-:W-:-:S09]  /*1130*/  ULEA UR4, UR5, UR4, 0x18 ;  /* 0x0000000405047291 */ /* 0x001fd2000f8ec0ff */
[----:B------:R-:W0:Y:S04]  /*1140*/  LDS R3, [UR4+0xc] ;  /* 0x00000c04ff037984 */ /* 0x000e280008000800 */
[----:B------:R-:W1:Y:S04]  /*1150*/  LDS.128 R8, [UR4+0x10] ;  /* 0x00001004ff087984 */ /* 0x000e680008000c00 */
[----:B------:R-:W2:Y:S01]  /*1160*/  LDS.64 R6, [UR4+0x20] ;  /* 0x00002004ff067984 */ /* 0x000ea20008000a00 */
[----:B0-----:R-:W-:-:S04]  /*1170*/  FSETP.GEU.AND P3, PT, R2, R3, PT ;  /* 0x000000030200720b */ /* 0x001fc80003f6e000 */
[----:B------:R-:W-:Y:S02]  /*1180*/  @P2 FSEL R2, R2, R3, !P3 ;  /* 0x0000000302022208 */ /* 0x000fe40005800000 */
[----:B------:R-:W-:Y:S02]  /*1190*/  ISETP.GT.U32.AND P2, PT, R4, 0x60, PT ;  /* 0x000000600400780c */ /* 0x000fe40003f44070 */
[----:B-1----:R-:W-:-:S04]  /*11a0*/  FSETP.GEU.AND P3, PT, R2, R8, PT ;  /* 0x000000080200720b */ /* 0x002fc80003f6e000 */
        /* <DEDUP_REMOVED lines=11> */
[----:B--2---:R-:W-:-:S04]  /*1260*/  FSETP.GEU.AND P3, PT, R2, R6, PT ;  /* 0x000000060200720b */ /* 0x004fc80003f6e000 */
[----:B------:R-:W-:-:S04]  /*1270*/  @P1 FSEL R2, R2, R6, !P3 ;  /* 0x0000000602021208 */ /* 0x000fc80005800000 */
[----:B------:R-:W-:-:S04]  /*1280*/  FSETP.GEU.AND P1, PT, R2, R7, PT ;  /* 0x000000070200720b */ /* 0x000fc80003f2e000 */
[----:B------:R-:W-:Y:S01]  /*1290*/  @P2 FSEL R2, R2, R7, !P1 ;  /* 0x0000000702022208 */ /* 0x000fe20004800000 */
[----:B------:R-:W-:Y:S08]  /*12a0*/  BRA `(.L_x_220) ;  /* 0x0000001400a87947 */ /* 0x000ff00003800000 */
.L_x_206:
[----:B------:R-:W0:Y:S01]  /*12b0*/  S2R R0, SR_TID.X ;  /* 0x0000000000007919 */ /* 0x000e220000002100 */
[----:B------:R-:W1:Y:S02]  /*12c0*/  LDCU.64 UR4, c[0x0][0x380] ;  /* 0x00007000ff0477ac */ /* 0x000e640008000a00 */
[----:B-1----:R-:W-:Y:S02]  /*12d0*/  IMAD.U32 R14, RZ, RZ, UR4 ;  /* 0x00000004ff0e7e24 */ /* 0x002fe4000f8e00ff */
[----:B------:R-:W-:Y:S02]  /*12e0*/  IMAD.U32 R15, RZ, RZ, UR5 ;  /* 0x00000005ff0f7e24 */ /* 0x000fe4000f8e00ff */
        /* <DEDUP_REMOVED lines=17> */
[----:B------:R-:W-:Y:S01]  /*1400*/  UMOV UR4, 0x1000 ;  /* 0x0000100000047882 */ /* 0x000fe20000000000 */
        /* <DEDUP_REMOVED lines=20> */
[----:B------:R-:W-:Y:S01]  /*1550*/  FSEL R13, R13, R18, !P2 ;  /* 0x000000120d0d7208 */ /* 0x000fe20005000000 */
[----:B------:R-:W-:Y:S01]  /*1560*/  VIADD R18, R4, 0xfffff000 ;  /* 0xfffff00004127836 */ /* 0x000fe20000000000 */
[----:B------:R-:W-:-:S02]  /*1570*/  FSEL R22, R21, R22, !P3 ;  /* 0x0000001615167208 */ /* 0x000fc40005800000 */
[----:B------:R-:W-:Y:S02]  /*1580*/  FSETP.GEU.AND P0, PT, R5, R12, PT ;  /* 0x0000000c0500720b */ /* 0x000fe40003f0e000 */
[----:B------:R-:W-:Y:S02]  /*1590*/  FSETP.GEU.AND P3, PT, R19, R22, PT ;  /* 0x000000161300720b */ /* 0x000fe40003f6e000 */
[----:B------:R-:W-:Y:S02]  /*15a0*/  FSEL R5, R5, R12, !P0 ;  /* 0x0000000c05057208 */ /* 0x000fe40004000000 */
[----:B------:R-:W-:-:S04]  /*15b0*/  FSEL R22, R19, R22, !P3 ;  /* 0x0000001613167208 */ /* 0x000fc80005800000 */
[----:B------:R-:W-:-:S04]  /*15c0*/  FSETP.GEU.AND P1, PT, R13, R22, PT ;  /* 0x000000160d00720b */ /* 0x000fc80003f2e000 */
[----:B------:R-:W-:Y:S02]  /*15d0*/  FSEL R6, R13, R22, !P1 ;  /* 0x000000160d067208 */ /* 0x000fe40004800000 */
[----:B------:R-:W-:Y:S02]  /*15e0*/  ISETP.GE.U32.AND P1, PT, R18, 0x1000, PT ;  /* 0x000010001200780c */ /* 0x000fe40003f26070 */
[----:B------:R-:W-:-:S04]  /*15f0*/  FSETP.GEU.AND P0, PT, R5, R6, PT ;  /* 0x000000060500720b */ /* 0x000fc80003f0e000 */
[----:B------:R-:W-:-:S07]  /*1600*/  FSEL R6, R5, R6, !P0 ;  /* 0x0000000605067208 */ /* 0x000fce0004000000 */
[----:B------:R-:W-:Y:S05]  /*1610*/  @!P1 BRA `(.L_x_221) ;  /* 0x0000000000ec9947 */ /* 0x000fea0003800000 */
[----:B------:R-:W0:Y:S01]  /*1620*/  LDC R4, c[0x0][0x390] ;  /* 0x0000e400ff047b82 */ /* 0x000e220000000800 */
[----:B------:R-:W-:-:S07]  /*1630*/  UMOV UR4, 0x1000 ;  /* 0x0000100000047882 */ /* 0x000fce0000000000 */
[----:B------:R-:W1:Y:S02]  /*1640*/  LDC.64 R14, c[0x0][0x380] ;  /* 0x0000e000ff0e7b82 */ /* 0x000e640000000a00 */
.L_x_223:
[----:B------:R-:W-:-:S04]  /*1650*/  VIADD R3, R0, UR4 ;  /* 0x0000000400037c36 */ /* 0x000fc80008000000 */
        /* <DEDUP_REMOVED lines=16> */
[----:B------:R0:W5:Y:S02]  /*1760*/  LDG.E R13, desc[UR6][R2.64+0x3c00] ;  /* 0x003c0006020d7981 */ /* 0x000164000c1e1900 */
[----:B0-----:R-:W-:Y:S01]  /*1770*/  VIADD R2, R4, -UR4 ;  /* 0x8000000404027c36 */ /* 0x001fe20008000000 */
        /* <DEDUP_REMOVED lines=16> */
[----:B------:R-:W-:Y:S02]  /*1880*/  FSEL R21, R21, R24, !P1 ;  /* 0x0000001815157208 */ /* 0x000fe40004800000 */
[----:B------:R-:W-:Y:S02]  /*1890*/  FSEL R5, R12, R5, !P2 ;  /* 0x000000050c057208 */ /* 0x000fe40005000000 */
[CC--:B------:R-:W-:Y:S02]  /*18a0*/  FSETP.GEU.AND P2, PT, R11.reuse, R8.reuse, PT ;  /* 0x000000080b00720b */ /* 0x0c0fe40003f4e000 */
        /* <DEDUP_REMOVED lines=9> */
[----:B------:R-:W-:Y:S02]  /*1940*/  ISETP.GE.U32.AND P1, PT, R2, 0x1000, PT ;  /* 0x000010000200780c */ /* 0x000fe40003f26070 */
[----:B------:R-:W-:-:S04]  /*1950*/  FSETP.GEU.AND P0, PT, R6, R5, PT ;  /* 0x000000050600720b */ /* 0x000fc80003f0e000 */
[----:B------:R-:W-:-:S04]  /*1960*/  FSEL R6, R6, R5, !P0 ;  /* 0x0000000506067208 */ /* 0x000fc80004000000 */
[----:B------:R-:W-:-:S04]  /*1970*/  FSETP.GEU.AND P0, PT, R6, R13, PT ;  /* 0x0000000d0600720b */ /* 0x000fc80003f0e000 */
[----:B------:R-:W-:Y:S01]  /*1980*/  FSEL R6, R6, R13, !P0 ;  /* 0x0000000d06067208 */ /* 0x000fe20004000000 */
[----:B------:R-:W-:Y:S08]  /*1990*/  @!P1 BRA `(.L_x_222) ;  /* 0x0000000c00149947 */ /* 0x000ff00003800000 */
[----:B------:R-:W-:-:S06]  /*19a0*/  UIADD3 UR4, UPT, UPT, UR4, 0x1000, URZ ;  /* 0x0000100004047890 */ /* 0x000fcc000fffe0ff */
[----:B------:R-:W-:-:S13]  /*19b0*/  ISETP.LT.U32.AND P0, PT, R18, UR4, PT ;  /* 0x0000000412007c0c */ /* 0x000fda000bf01070 */
[----:B------:R-:W-:Y:S05]  /*19c0*/  @!P0 BRA `(.L_x_223) ;  /* 0xfffffffc00208947 */ /* 0x000fea000383ffff */
.L_x_221:
[----:B------:R-:W-:Y:S01]  /*19d0*/  VIADD R3, R4, -UR4 ;  /* 0x8000000404037c36 */ /* 0x000fe20008000000 */
[----:B------:R-:W-:Y:S04]  /*19e0*/  BSSY.RECONVERGENT B1, `(.L_x_222) ;  /* 0x00000c0000017945 */ /* 0x000fe80003800200 */
[----:B------:R-:W-:-:S04]  /*19f0*/  ISETP.GE.AND P0, PT, R0, R3, PT ;  /* 0x000000030000720c */ /* 0x000fc80003f06270 */
[----:B------:R-:W-:-:S13]  /*1a00*/  ISETP.LE.U32.OR P0, PT, R4, UR4, P0 ;  /* 0x0000000404007c0c */ /* 0x000fda0008703470 */
[----:B------:R-:W-:Y:S05]  /*1a10*/  @P0 BRA `(.L_x_224) ;  /* 0x0000000800f00947 */ /* 0x000fea0003800000 */
[----:B------:R-:W-:Y:S01]  /*1a20*/  LOP3.LUT R3, RZ, R0, RZ, 0x33, !PT ;  /* 0x00000000ff037212 */ /* 0x000fe200078e33ff */
[----:B------:R-:W-:Y:S01]  /*1a30*/  BSSY.RECONVERGENT B2, `(.L_x_225) ;  /* 0x0000062000027945 */ /* 0x000fe20003800200 */
[----:B------:R-:W-:Y:S02]  /*1a40*/  IMAD.MOV.U32 R7, RZ, RZ, R0 ;  /* 0x000000ffff077224 */ /* 0x000fe400078e0000 */
[----:B------:R-:W-:-:S04]  /*1a50*/  IADD3 R3, PT, PT, R4, -UR4, R3 ;  /* 0x8000000404037c10 */ /* 0x000fc8000fffe003 */
[C---:B------:R-:W-:Y:S02]  /*1a60*/  ISETP.GE.U32.AND P0, PT, R3.reuse, 0xf00, PT ;  /* 0x00000f000300780c */ /* 0x040fe40003f06070 */
[----:B------:R-:W-:-:S04]  /*1a70*/  LEA.HI R3, R3, 0x1, RZ, 0x18 ;  /* 0x0000000103037811 */ /* 0x000fc800078fc0ff */
[----:B------:R-:W-:-:S07]  /*1a80*/  LOP3.LUT R4, R3, 0xf, RZ, 0xc0, !PT ;  /* 0x0000000f03047812 */ /* 0x000fce00078ec0ff */
[----:B------:R-:W-:Y:S05]  /*1a90*/  @!P0 BRA `(.L_x_226) ;  /* 0x00000004006c8947 */ /* 0x000fea0003800000 */
[----:B------:R-:W-:Y:S01]  /*1aa0*/  LOP3.LUT R8, R3, 0x1fffff0, RZ, 0xc0, !PT ;  /* 0x01fffff003087812 */ /* 0x000fe200078ec0ff */
[----:B------:R-:W-:Y:S01]  /*1ab0*/  BSSY.RECONVERGENT B3, `(.L_x_227) ;  /* 0x0000058000037945 */ /* 0x000fe20003800200 */
[C---:B------:R-:W-:Y:S01]  /*1ac0*/  LOP3.LUT R7, R0.reuse, 0x800, RZ, 0xfc, !PT ;  /* 0x0000080000077812 */ /* 0x040fe200078efcff */
[----:B------:R-:W-:Y:S02]  /*1ad0*/  VIADD R2, R0, UR4 ;  /* 0x0000000400027c36 */ /* 0x000fe40008000000 */
[----:B------:R-:W-:-:S07]  /*1ae0*/  IMAD.MOV R8, RZ, RZ, -R8 ;  /* 0x000000ffff087224 */ /* 0x000fce00078e0a08 */
.L_x_228:
[----:B------:R-:W-:-:S04]  /*1af0*/  IMAD.WIDE.U32 R12, R2, 0x4, R14 ;  /* 0x00000004020c7825 */ /* 0x000fc800078e000e */
[C---:B------:R-:W-:Y:S01]  /*1b00*/  VIADD R17, R2.reuse, 0x100 ;  /* 0x0000010002117836 */ /* 0x040fe20000000000 */
[----:B------:R-:W2:Y:S01]  /*1b10*/  LDG.E R5, desc[UR6][R12.64] ;  /* 0x000000060c057981 */ /* 0x000ea2000c1e1900 */
[----:B------:R-:W-:Y:S02]  /*1b20*/  VIADD R11, R2, 0x200 ;  /* 0x00000200020b7836 */ /* 0x000fe40000000000 */
[----:B------:R-:W-:-:S05]  /*1b30*/  IMAD.WIDE.U32 R16, R17, 0x4, R14 ;  /* 0x0000000411107825 */ /* 0x000fca00078e000e */
[----:B------:R0:W3:Y:S01]  /*1b40*/  LDG.E R9, desc[UR6][R16.64] ;  /* 0x0000000610097981 */ /* 0x0000e2000c1e1900 */
[----:B------:R-:W-:-:S04]  /*1b50*/  IMAD.WIDE.U32 R10, R11, 0x4, R14 ;  /* 0x000000040b0a7825 */ /* 0x000fc800078e000e */
[C---:B------:R-:W-:Y:S02]  /*1b60*/  VIADD R29, R2.reuse, 0x300 ;  /* 0x00000300021d7836 */ /* 0x040fe40000000000 */
[----:B------:R1:W4:Y:S01]  /*1b70*/  LDG.E R10, desc[UR6][R10.64] ;  /* 0x000000060a0a7981 */ /* 0x000322000c1e1900 */
[----:B------:R-:W-:Y:S02]  /*1b80*/  VIADD R21, R2, 0x400 ;  /* 0x0000040002157836 */ /* 0x000fe40000000000 */
[----:B------:R-:W-:-:S06]  /*1b90*/  IMAD.WIDE.U32 R28, R29, 0x4, R14 ;  /* 0x000000041d1c7825 */ /* 0x000fcc00078e000e */
        /* <DEDUP_REMOVED lines=8> */
[C---:B-1----:R-:W-:Y:S01]  /*1c20*/  VIADD R11, R2.reuse, 0x700 ;  /* 0x00000700020b7836 */ /* 0x042fe20000000000 */
[----:B------:R0:W5:Y:S01]  /*1c30*/  LDG.E R25, desc[UR6][R16.64] ;  /* 0x0000000610197981 */ /* 0x000162000c1e1900 */
[----:B------:R-:W-:Y:S02]  /*1c40*/  VIADD R19, R2, 0x800 ;  /* 0x0000080002137836 */ /* 0x000fe40000000000 */
[----:B0-----:R-:W-:-:S05]  /*1c50*/  IMAD.WIDE.U32 R16, R11, 0x4, R14 ;  /* 0x000000040b107825 */ /* 0x001fca00078e000e */
[----:B------:R-:W5:Y:S01]  /*1c60*/  LDG.E R24, desc[UR6][R16.64] ;  /* 0x0000000610187981 */ /* 0x000f62000c1e1900 */
[----:B------:R-:W-:-:S04]  /*1c70*/  IMAD.WIDE.U32 R18, R19, 0x4, R14 ;  /* 0x0000000413127825 */ /* 0x000fc800078e000e */
[C---:B------:R-:W-:Y:S01]  /*1c80*/  VIADD R21, R2.reuse, 0x900 ;  /* 0x0000090002157836 */ /* 0x040fe20000000000 */
[----:B------:R0:W5:Y:S01]  /*1c90*/  LDG.E R13, desc[UR6][R18.64] ;  /* 0x00000006120d7981 */ /* 0x000162000c1e1900 */
        /* <DEDUP_REMOVED lines=8> */
[----:B------:R0:W5:Y:S02]  /*1d20*/  LDG.E R29, desc[UR6][R16.64] ;  /* 0x00000006101d7981 */ /* 0x000164000c1e1900 */
[----:B0-----:R-:W-:-:S04]  /*1d30*/  IMAD.WIDE.U32 R16, R19, 0x4, R14 ;  /* 0x0000000413107825 */ /* 0x001fc800078e000e */
[C---:B------:R-:W-:Y:S02]  /*1d40*/  VIADD R19, R2.reuse, 0xd00 ;  /* 0x00000d0002137836 */ /* 0x040fe40000000000 */
[----:B------:R-:W5:Y:S01]  /*1d50*/  LDG.E R16, desc[UR6][R16.64] ;  /* 0x0000000610107981 */ /* 0x000f62000c1e1900 */
[----:B------:R-:W-:Y:S02]  /*1d60*/  VIADD R21, R2, 0xe00 ;  /* 0x00000e0002157836 */ /* 0x000fe40000000000 */
[----:B------:R-:W-:-:S04]  /*1d70*/  IMAD.WIDE.U32 R18, R19, 0x4, R14 ;  /* 0x0000000413127825 */ /* 0x000fc800078e000e */
[--C-:B------:R-:W-:Y:S02]  /*1d80*/  IMAD.WIDE.U32 R20, R21, 0x4, R14.reuse ;  /* 0x0000000415147825 */ /* 0x100fe400078e000e */
[----:B------:R-:W5:Y:S02]  /*1d90*/  LDG.E R18, desc[UR6][R18.64] ;  /* 0x0000000612127981 */ /* 0x000f64000c1e1900 */
[----:B------:R-:W-:Y:S02]  /*1da0*/  VIADD R23, R2, 0xf00 ;  /* 0x00000f0002177836 */ /* 0x000fe40000000000 */
[----:B------:R-:W5:Y:S02]  /*1db0*/  LDG.E R20, desc[UR6][R20.64] ;  /* 0x0000000614147981 */ /* 0x000f64000c1e1900 */
[----:B------:R-:W-:-:S06]  /*1dc0*/  IMAD.WIDE.U32 R22, R23, 0x4, R14 ;  /* 0x0000000417167825 */ /* 0x000fcc00078e000e */
[----:B------:R-:W5:Y:S01]  /*1dd0*/  LDG.E R22, desc[UR6][R22.64] ;  /* 0x0000000616167981 */ /* 0x000f62000c1e1900 */
[----:B------:R-:W-:Y:S02]  /*1de0*/  VIADD R8, R8, 0x10 ;  /* 0x0000001008087836 */ /* 0x000fe40000000000 */
[----:B------:R-:W-:Y:S02]  /*1df0*/  VIADD R7, R7, 0x1000 ;  /* 0x0000100007077836 */ /* 0x000fe40000000000 */
[----:B------:R-:W-:Y:S01]  /*1e00*/  VIADD R2, R2, 0x1000 ;  /* 0x0000100002027836 */ /* 0x000fe20000000000 */
        /* <DEDUP_REMOVED lines=34> */
[----:B------:R-:W-:Y:S05]  /*2030*/  BSYNC.RECONVERGENT B3 ;  /* 0x0000000000037941 */ /* 0x000fea0003800200 */
.L_x_227:
[----:B------:R-:W-:-:S07]  /*2040*/  VIADD R7, R7, 0xfffff800 ;  /* 0xfffff80007077836 */ /* 0x000fce0000000000 */
.L_x_226:
[----:B------:R-:W-:Y:S05]  /*2050*/  BSYNC.RECONVERGENT B2 ;  /* 0x0000000000027941 */ /* 0x000fea0003800200 */
.L_x_225:
[----:B------:R-:W-:-:S13]  /*2060*/  ISETP.NE.AND P0, PT, R4, RZ, PT ;  /* 0x000000ff0400720c */ /* 0x000fda0003f05270 */
[----:B------:R-:W-:Y:S05]  /*2070*/  @!P0 BRA `(.L_x_224) ;  /* 0x0000000400588947 */ /* 0x000fea0003800000 */
[----:B------:R-:W-:Y:S01]  /*2080*/  ISETP.GE.U32.AND P1, PT, R4, 0x8, PT ;  /* 0x000000080400780c */ /* 0x000fe20003f26070 */
[----:B------:R-:W-:Y:S01]  /*2090*/  BSSY.RECONVERGENT B2, `(.L_x_229) ;  /* 0x000002d000027945 */ /* 0x000fe20003800200 */
[----:B------:R-:W-:-:S04]  /*20a0*/  LOP3.LUT R24, R3, 0x7, RZ, 0xc0, !PT ;  /* 0x0000000703187812 */ /* 0x000fc800078ec0ff */
[----:B------:R-:W-:-:S07]  /*20b0*/  ISETP.NE.AND P0, PT, R24, RZ, PT ;  /* 0x000000ff1800720c */ /* 0x000fce0003f05270 */
[----:B------:R-:W-:Y:S06]  /*20c0*/  @!P1 BRA `(.L_x_230) ;  /* 0x0000000000a49947 */ /* 0x000fec0003800000 */
[----:B------:R-:W-:-:S04]  /*20d0*/  VIADD R9, R7, UR4 ;  /* 0x0000000407097c36 */ /* 0x000fc80008000000 */
        /* <DEDUP_REMOVED lines=8> */
[----:B------:R-:W4:Y:S01]  /*2160*/  LDG.E R4, desc[UR6][R16.64] ;  /* 0x0000000610047981 */ /* 0x000f22000c1e1900 */
[----:B------:R-:W-:Y:S02]  /*2170*/  VIADD R21, R9, 0x400 ;  /* 0x0000040009157836 */ /* 0x000fe40000000000 */
[----:B------:R-:W-:-:S05]  /*2180*/  IMAD.WIDE.U32 R18, R19, 0x4, R14 ;  /* 0x0000000413127825 */ /* 0x000fca00078e000e */
[----:B------:R-:W5:Y:S01]  /*2190*/  LDG.E R8, desc[UR6][R18.64] ;  /* 0x0000000612087981 */ /* 0x000f62000c1e1900 */
[----:B------:R-:W-:-:S04]  /*21a0*/  IMAD.WIDE.U32 R20, R21, 0x4, R14 ;  /* 0x0000000415147825 */ /* 0x000fc800078e000e */
[C---:B------:R-:W-:Y:S02]  /*21b0*/  VIADD R23, R9.reuse, 0x500 ;  /* 0x0000050009177836 */ /* 0x040fe40000000000 */
[----:B------:R-:W5:Y:S01]  /*21c0*/  LDG.E R20, desc[UR6][R20.64] ;  /* 0x0000000614147981 */ /* 0x000f62000c1e1900 */
[----:B0-----:R-:W-:Y:S02]  /*21d0*/  VIADD R11, R9, 0x600 ;  /* 0x00000600090b7836 */ /* 0x001fe40000000000 */
[----:B------:R-:W-:-:S04]  /*21e0*/  IMAD.WIDE.U32 R22, R23, 0x4, R14 ;  /* 0x0000000417167825 */ /* 0x000fc800078e000e */
[--C-:B------:R-:W-:Y:S02]  /*21f0*/  IMAD.WIDE.U32 R10, R11, 0x4, R14.reuse ;  /* 0x000000040b0a7825 */ /* 0x100fe400078e000e */
[----:B------:R-:W5:Y:S02]  /*2200*/  LDG.E R22, desc[UR6][R22.64] ;  /* 0x0000000616167981 */ /* 0x000f64000c1e1900 */
[----:B-1----:R-:W-:Y:S02]  /*2210*/  VIADD R13, R9, 0x700 ;  /* 0x00000700090d7836 */ /* 0x002fe40000000000 */
[----:B------:R-:W5:Y:S02]  /*2220*/  LDG.E R10, desc[UR6][R10.64] ;  /* 0x000000060a0a7981 */ /* 0x000f64000c1e1900 */
        /* <DEDUP_REMOVED lines=19> */
.L_x_230:
[----:B------:R-:W-:Y:S05]  /*2360*/  BSYNC.RECONVERGENT B2 ;  /* 0x0000000000027941 */ /* 0x000fea0003800200 */
.L_x_229:
        /* <DEDUP_REMOVED lines=27> */
.L_x_232:
[----:B------:R-:W-:Y:S05]  /*2520*/  BSYNC.RECONVERGENT B2 ;  /* 0x0000000000027941 */ /* 0x000fea0003800200 */
.L_x_231:
[----:B------:R-:W-:Y:S05]  /*2530*/  @!P0 BRA `(.L_x_224) ;  /* 0x0000000000288947 */ /* 0x000fea0003800000 */
[----:B------:R-:W-:Y:S02]  /*2540*/  VIADD R5, R7, UR4 ;  /* 0x0000000407057c36 */ /* 0x000fe40008000000 */
[----:B------:R-:W-:-:S07]  /*2550*/  IMAD.MOV R4, RZ, RZ, -R12 ;  /* 0x000000ffff047224 */ /* 0x000fce00078e0a0c */
.L_x_233:
        /* <DEDUP_REMOVED lines=8> */
.L_x_224:
[----:B------:R-:W-:Y:S05]  /*25e0*/  BSYNC.RECONVERGENT B1 ;  /* 0x0000000000017941 */ /* 0x000fea0003800200 */
.L_x_222:
        /* <DEDUP_REMOVED lines=54> */
.L_x_220:
[----:B------:R-:W-:Y:S05]  /*2950*/  BSYNC.RECONVERGENT B0 ;  /* 0x0000000000007941 */ /* 0x000fea0003800200 */
.L_x_205:
[----:B------:R-:W-:Y:S05]  /*2960*/  @P0 EXIT ;  /* 0x000000000000094d */ /* 0x000fea0003800000 */
[----:B------:R-:W0:Y:S01]  /*2970*/  LDCU UR4, c[0x0][0x398] ;  /* 0x00007300ff0477ac */ /* 0x000e220008000800 */
[----:B------:R-:W1:Y:S01]  /*2980*/  LDC.64 R4, c[0x0][0x388] ;  /* 0x0000e200ff047b82 */ /* 0x000e620000000a00 */
[----:B0-----:R-:W-:-:S04]  /*2990*/  FSETP.GT.AND P0, PT, R2, UR4, PT ;  /* 0x0000000402007c0b */ /* 0x001fc8000bf04000 */
[----:B------:R-:W-:-:S05]  /*29a0*/  FSEL R3, R2, UR4, !P0 ;  /* 0x0000000402037c08 */ /* 0x000fca000c000000 */
[----:B-1----:R-:W-:Y:S01]  /*29b0*/  STG.E desc[UR6][R4.64], R3 ;  /* 0x0000000304007986 */ /* 0x002fe2000c101906 */
[----:B------:R-:W-:Y:S05]  /*29c0*/  EXIT ;  /* 0x000000000000794d */ /* 0x000fea0003800000 */
.L_x_234:
        /* <DEDUP_REMOVED lines=11> */
.L_x_326:


//--------------------- .text._ZN3cub18CUB_300001_SM_10006detail9transform16transform_kernelINS2_10policy_hubILb1EN4cuda3std3__45tupleIJN6thrust24THRUST_300001_SM_1000_NS17counting_iteratorIiNSA_11use_defaultESC_SC_EEEEEE10policy1000El5saxpyNSA_6detail15normal_iteratorINSA_10device_ptrIfEEEEJSD_EEEvT0_iT1_T2_DpNS2_10kernel_argIT3_EE --------------------------
	.section	.text._ZN3cub18CUB_300001_SM_10006detail9transform16transform_kernelINS2_10policy_hubILb1EN4cuda3std3__45tupleIJN6thrust24THRUST_300001_SM_1000_NS17counting_iteratorIiNSA_11use_defaultESC_SC_EEEEEE10policy1000El5saxpyNSA_6detail15normal_iteratorINSA_10device_ptrIfEEEEJSD_EEEvT0_iT1_T2_DpNS2_10kernel_argIT3_EE,"ax",@progbits
	.align	128
        .global         _ZN3cub18CUB_300001_SM_10006detail9transform16transform_kernelINS2_10policy_hubILb1EN4cuda3std3__45tupleIJN6thrust24THRUST_300001_SM_1000_NS17counting_iteratorIiNSA_11use_defaultESC_SC_EEEEEE10policy1000El5saxpyNSA_6detail15normal_iteratorINSA_10device_ptrIfEEEEJSD_EEEvT0_iT1_T2_DpNS2_10kernel_argIT3_EE
        .type           _ZN3cub18CUB_300001_SM_10006detail9transform16transform_kernelINS2_10policy_hubILb1EN4cuda3std3__45tupleIJN6thrust24THRUST_300001_SM_1000_NS17counting_iteratorIiNSA_11use_defaultESC_SC_EEEEEE10policy1000El5saxpyNSA_6detail15normal_iteratorINSA_10device_ptrIfEEEEJSD_EEEvT0_iT1_T2_DpNS2_10kernel_argIT3_EE,@function
        .size           _ZN3cub18CUB_300001_SM_10006detail9transform16transform_kernelINS2_10policy_hubILb1EN4cuda3std3__45tupleIJN6thrust24THRUST_300001_SM_1000_NS17counting_iteratorIiNSA_11use_defaultESC_SC_EEEEEE10policy1000El5saxpyNSA_6detail15normal_iteratorINSA_10device_ptrIfEEEEJSD_EEEvT0_iT1_T2_DpNS2_10kernel_argIT3_EE,(.L_x_327 - _ZN3cub18CUB_300001_SM_10006detail9transform16transform_kernelINS2_10policy_hubILb1EN4cuda3std3__45tupleIJN6thrust24THRUST_300001_SM_1000_NS17counting_iteratorIiNSA_11use_defaultESC_SC_EEEEEE10policy1000El5saxpyNSA_6detail15normal_iteratorINSA_10device_ptrIfEEEEJSD_EEEvT0_iT1_T2_DpNS2_10kernel_argIT3_EE)
        .other          _ZN3cub18CUB_300001_SM_10006detail9transform16transform_kernelINS2_10policy_hubILb1EN4cuda3std3__45tupleIJN6thrust24THRUST_300001_SM_1000_NS17counting_iteratorIiNSA_11use_defaultESC_SC_EEEEEE10policy1000El5saxpyNSA_6detail15normal_iteratorINSA_10device_ptrIfEEEEJSD_EEEvT0_iT1_T2_DpNS2_10kernel_argIT3_EE,@"STO_CUDA_ENTRY STV_DEFAULT"
_ZN3cub18CUB_300001_SM_10006detail9transform16transform_kernelINS2_10policy_hubILb1EN4cuda3std3__45tupleIJN6thrust24THRUST_300001_SM_1000_NS17counting_iteratorIiNSA_11use_defaultESC_SC_EEEEEE10policy1000El5saxpyNSA_6detail15normal_iteratorINSA_10device_ptrIfEEEEJSD_EEEvT0_iT1_T2_DpNS2_10kernel_argIT3_EE:
.text._ZN3cub18CUB_300001_SM_10006detail9transform16transform_kernelINS2_10policy_hubILb1EN4cuda3std3__45tupleIJN6thrust24THRUST_300001_SM_1000_NS17counting_iteratorIiNSA_11use_defaultESC_SC_EEEEEE10policy1000El5saxpyNSA_6detail15normal_iteratorINSA_10device_ptrIfEEEEJSD_EEEvT0_iT1_T2_DpNS2_10kernel_argIT3_EE:
[----:B------:R-:W-:Y:S08]  /*0000*/  LDC R1, c[0x0][0x37c] ;  /* 0x0000df00ff017b82 */ /* 0x000ff00000000800 */
[----:B------:R-:W0:Y:S01]  /*0010*/  LDC R3, c[0x0][0x388] ;  /* 0x0000e200ff037b82 */ /* 0x000e220000000800 */
[----:B------:R-:W1:Y:S01]  /*0020*/  LDCU.64 UR6, c[0x0][0x380] ;  /* 0x00007000ff0677ac */ /* 0x000e620008000a00 */
[----:B------:R-:W2:Y:S06]  /*0030*/  LDCU UR4, c[0x0][0x3b0] ;  /* 0x00007600ff0477ac */ /* 0x000eac0008000800 */
[----:B------:R-:W3:Y:S01]  /*0040*/  S2UR UR5, SR_CTAID.X ;  /* 0x00000000000579c3 */ /* 0x000ee20000002500 */
[----:B------:R-:W4:Y:S01]  /*0050*/  LDCU.64 UR14, c[0x0][0x358] ;  /* 0x00006b00ff0e77ac */ /* 0x000f220008000a00 */
[----:B0-----:R-:W-:-:S04]  /*0060*/  SHF.L.U32 R7, R3, 0x7, RZ ;  /* 0x0000000703077819 */ /* 0x001fc800000006ff */
[----:B------:R-:W-:Y:S01]  /*0070*/  SHF.R.S32.HI R0, RZ, 0x1f, R7 ;  /* 0x0000001fff007819 */ /* 0x000fe20000011407 */
[----:B---3--:R-:W-:-:S04]  /*0080*/  IMAD.WIDE.U32 R4, R7, UR5, RZ ;  /* 0x0000000507047c25 */ /* 0x008fc8000f8e00ff */
[----:B------:R-:W-:Y:S01]  /*0090*/  IMAD R9, R0, UR5, RZ ;  /* 0x0000000500097c24 */ /* 0x000fe2000f8e02ff */
[----:B-1----:R-:W-:-:S04]  /*00a0*/  IADD3 R2, P1, PT, -R4, UR6, RZ ;  /* 0x0000000604027c10 */ /* 0x002fc8000ff3e1ff */
[----:B------:R-:W-:Y:S02]  /*00b0*/  IADD3 R5, PT, PT, R5, R9, RZ ;  /* 0x0000000905057210 */ /* 0x000fe40007ffe0ff */
[----:B------:R-:W-:Y:S02]  /*00c0*/  ISETP.LT.U32.AND P0, PT, R2, R7, PT ;  /* 0x000000070200720c */ /* 0x000fe40003f01070 */
[----:B------:R-:W-:-:S04]  /*00d0*/  IADD3.X R5, PT, PT, ~R5, UR7, RZ, P1, !PT ;  /* 0x0000000705057c10 */ /* 0x000fc80008ffe5ff */
[----:B------:R-:W-:Y:S02]  /*00e0*/  ISETP.LT.AND.EX P0, PT, R5, R0, PT, P0 ;  /* 0x000000000500720c */ /* 0x000fe40003f01300 */
[----:B--2---:R-:W-:Y:S02]  /*00f0*/  IADD3 R0, PT, PT, R4, UR4, RZ ;  /* 0x0000000404007c10 */ /* 0x004fe4000fffe0ff */
[----:B------:R-:W-:-:S04]  /*0100*/  SEL R2, R2, R7, P0 ;  /* 0x0000000702027207 */ /* 0x000fc80000000000 */
[----:B------:R-:W-:-:S13]  /*0110*/  ISETP.NE.AND P0, PT, R7, R2, PT ;  /* 0x000000020700720c */ /* 0x000fda0003f05270 */
[----:B----4-:R-:W-:Y:S05]  /*0120*/  @!P0 BRA `(.L_x_235) ;  /* 0x0000001c00d48947 */ /* 0x010fea0003800000 */
[----:B------:R-:W-:-:S13]  /*0130*/  ISETP.GE.AND P0, PT, R3, 0x1, PT ;  /* 0x000000010300780c */ /* 0x000fda0003f06270 */
[----:B------:R-:W-:Y:S05]  /*0140*/  @!P0 EXIT ;  /* 0x000000000000894d */ /* 0x000fea0003800000 */
[----:B------:R-:W0:Y:S02]  /*0150*/  LDCU UR4, c[0x0][0x3a0] ;  /* 0x00007400ff0477ac */ /* 0x000e240008000800 */
[----:B0-----:R-:W-:Y:S02]  /*0160*/  UISETP.GE.AND UP0, UPT, UR4, 0x2, UPT ;  /* 0x000000020400788c */ /* 0x001fe4000bf06270 */
[----:B------:R-:W-:-:S07]  /*0170*/  UIADD3 UR16, UPT, UPT, UR4, -0x1, URZ ;  /* 0xffffffff04107890 */ /* 0x000fce000fffe0ff */
[----:B------:R-:W-:Y:S05]  /*0180*/  BRA.U !UP0, `(.L_x_236) ;  /* 0x0000001108cc7547 */ /* 0x000fea000b800000 */
[----:B------:R-:W-:Y:S01]  /*0190*/  UIADD3 UR17, UPT, UPT, UR4, -0x2, URZ ;  /* 0xfffffffe04117890 */ /* 0x000fe2000fffe0ff */
[----:B------:R-:W-:Y:S01]  /*01a0*/  HFMA2 R3, -RZ, RZ, 0, 0 ;  /* 0x00000000ff037431 */ /* 0x000fe200000001ff */
[----:B------:R-:W-:Y:S02]  /*01b0*/  UIADD3 UR4, UPT, UPT, UR4, 0x7, URZ ;  /* 0x0000000704047890 */ /* 0x000fe4000fffe0ff */
[----:B------:R-:W-:Y:S02]  /*01c0*/  ULOP3.LUT UR7, UR16, 0x3, URZ, 0xc0, !UPT ;  /* 0x0000000310077892 */ /* 0x000fe4000f8ec0ff */
[----:B------:R-:W-:Y:S02]  /*01d0*/  ULOP3.LUT UR6, UR4, 0x7, URZ, 0xc0, !UPT ;  /* 0x0000000704067892 */ /* 0x000fe4000f8ec0ff */
[----:B------:R-:W-:Y:S02]  /*01e0*/  ULOP3.LUT UR18, UR16, 0x7, URZ, 0xc0, !UPT ;  /* 0x0000000710127892 */ /* 0x000fe4000f8ec0ff */
[----:B------:R-:W-:-:S02]  /*01f0*/  ULOP3.LUT UR19, UR16, 0xfffffff8, URZ, 0xc0, !UPT ;  /* 0xfffffff810137892 */ /* 0x000fc4000f8ec0ff */
[----:B------:R-:W-:Y:S02]  /*0200*/  UIADD3 UR9, UPT, UPT, UR7, -0x1, URZ ;  /* 0xffffffff07097890 */ /* 0x000fe4000fffe0ff */
[----:B------:R-:W-:Y:S02]  /*0210*/  ULOP3.LUT UR10, UR4, 0x3, URZ, 0xc0, !UPT ;  /* 0x00000003040a7892 */ /* 0x000fe4000f8ec0ff */
[----:B------:R-:W-:-:S12]  /*0220*/  UIADD3 UR8, UPT, UPT, UR6, -0x1, URZ ;  /* 0xffffffff06087890 */ /* 0x000fd8000fffe0ff */
.L_x_250:
[----:B0-----:R-:W0:Y:S01]  /*0230*/  S2R R4, SR_TID.X ;  /* 0x0000000000047919 */ /* 0x001e220000002100 */
[----:B------:R-:W-:Y:S01]  /*0240*/  BSSY.RECONVERGENT B0, `(.L_x_237) ;  /* 0x0000122000007945 */ /* 0x000fe20003800200 */
[----:B0-----:R-:W-:-:S04]  /*0250*/  LEA R7, R3, R4, 0x7 ;  /* 0x0000000403077211 */ /* 0x001fc800078e38ff */
[----:B------:R-:W-:-:S13]  /*0260*/  ISETP.GE.AND P0, PT, R7, R2, PT ;  /* 0x000000020700720c */ /* 0x000fda0003f06270 */
[----:B------:R-:W-:Y:S05]  /*0270*/  @P0 BRA `(.L_x_238) ;  /* 0x0000001000780947 */ /* 0x000fea0003800000 */
[----:B------:R-:W0:Y:S01]  /*0280*/  LDC R14, c[0x0][0x3a0] ;  /* 0x0000e800ff0e7b82 */ /* 0x000e220000000800 */
[----:B------:R-:W-:Y:S01]  /*0290*/  UISETP.GE.U32.AND UP0, UPT, UR17, 0x7, UPT ;  /* 0x000000071100788c */ /* 0x000fe2000bf06070 */
[----:B------:R-:W-:Y:S01]  /*02a0*/  IADD3 R7, PT, PT, R0, R7, RZ ;  /* 0x0000000700077210 */ /* 0x000fe20007ffe0ff */
[----:B------:R-:W-:Y:S01]  /*02b0*/  HFMA2 R5, -RZ, RZ, 0, 0 ;  /* 0x00000000ff057431 */ /* 0x000fe200000001ff */
[----:B------:R-:W-:-:S03]  /*02c0*/  MOV R15, RZ ;  /* 0x000000ff000f7202 */ /* 0x000fc60000000f00 */
[----:B0-----:R-:W-:-:S03]  /*02d0*/  IMAD R12, R7, R14, RZ ;  /* 0x0000000e070c7224 */ /* 0x001fc600078e02ff */
[----:B------:R-:W-:Y:S05]  /*02e0*/  BRA.U !UP0, `(.L_x_239) ;  /* 0x0000000108cc7547 */ /* 0x000fea000b800000 */
[----:B------:R-:W-:Y:S01]  /*02f0*/  MOV R15, RZ ;  /* 0x000000ff000f7202 */ /* 0x000fe20000000f00 */
[----:B------:R-:W-:-:S06]  /*0300*/  UMOV UR4, URZ ;  /* 0x000000ff00047c82 */ /* 0x000fcc0008000000 */
.L_x_240:
[----:B------:R-:W0:Y:S01]  /*0310*/  LDC.64 R8, c[0x0][0x390] ;  /* 0x0000e400ff087b82 */ /* 0x000e220000000a00 */
[----:B------:R-:W-:-:S05]  /*0320*/  IADD3 R5, PT, PT, R12, UR4, RZ ;  /* 0x000000040c057c10 */ /* 0x000fca000fffe0ff */
[----:B0-----:R-:W-:Y:S02]  /*0330*/  IMAD.WIDE R8, R5, 0x4, R8 ;  /* 0x0000000405087825 */ /* 0x001fe400078e0208 */
[----:B------:R-:W0:Y:S03]  /*0340*/  LDC.64 R4, c[0x0][0x398] ;  /* 0x0000e600ff047b82 */ /* 0x000e260000000a00 */
[----:B------:R-:W2:Y:S04]  /*0350*/  LDG.E R7, desc[UR14][R8.64] ;  /* 0x0000000e08077981 */ /* 0x000ea8000c1e1900 */
[----:B------:R-:W2:Y:S04]  /*0360*/  LDG.E R17, desc[UR14][R8.64+0x4] ;  /* 0x0000040e08117981 */ /* 0x000ea8000c1e1900 */
[----:B------:R-:W3:Y:S04]  /*0370*/  LDG.E R27, desc[UR14][R8.64+0x8] ;  /* 0x0000080e081b7981 */ /* 0x000ee8000c1e1900 */
[----:B------:R-:W4:Y:S04]  /*0380*/  LDG.E R6, desc[UR14][R8.64+0xc] ;  /* 0x00000c0e08067981 */ /* 0x000f28000c1e1900 */
[----:B------:R-:W5:Y:S04]  /*0390*/  LDG.E R25, desc[UR14][R8.64+0x10] ;  /* 0x0000100e08197981 */ /* 0x000f68000c1e1900 */
[----:B------:R-:W5:Y:S04]  /*03a0*/  LDG.E R11, desc[UR14][R8.64+0x14] ;  /* 0x0000140e080b7981 */ /* 0x000f68000c1e1900 */
[----:B------:R-:W5:Y:S04]  /*03b0*/  LDG.E R19, desc[UR14][R8.64+0x18] ;  /* 0x0000180e08137981 */ /* 0x000f68000c1e1900 */
[----:B------:R-:W5:Y:S04]  /*03c0*/  LDG.E R13, desc[UR14][R8.64+0x1c] ;  /* 0x00001c0e080d7981 */ /* 0x000f68000c1e1900 */
[----:B------:R1:W5:Y:S01]  /*03d0*/  LDG.E R21, desc[UR14][R8.64+0x20] ;  /* 0x0000200e08157981 */ /* 0x000362000c1e1900 */
[----:B--2---:R-:W-:-:S02]  /*03e0*/  IMAD R7, R7, R14, R17 ;  /* 0x0000000e07077224 */ /* 0x004fc400078e0211 */
[----:B---3--:R-:W-:Y:S02]  /*03f0*/  IMAD R17, R17, R14, R27 ;  /* 0x0000000e11117224 */ /* 0x008fe400078e021b */
[----:B0-----:R-:W-:-:S04]  /*0400*/  IMAD.WIDE R22, R7, 0x4, R4 ;  /* 0x0000000407167825 */ /* 0x001fc800078e0204 */
[----:B----4-:R-:W-:Y:S01]  /*0410*/  IMAD R7, R27, R14, R6 ;  /* 0x0000000e1b077224 */ /* 0x010fe200078e0206 */
[----:B------:R0:W2:Y:S01]  /*0420*/  LDG.E R20, desc[UR14][R22.64] ;  /* 0x0000000e16147981 */ /* 0x0000a2000c1e1900 */
[----:B------:R-:W-:-:S04]  /*0430*/  IMAD.WIDE R16, R17, 0x4, R4 ;  /* 0x0000000411107825 */ /* 0x000fc800078e0204 */
[-C--:B-----5:R-:W-:Y:S02]  /*0440*/  IMAD R27, R6, R14.reuse, R25 ;  /* 0x0000000e061b7224 */ /* 0x0a0fe400078e0219 */
[----:B------:R-:W-:Y:S01]  /*0450*/  IMAD.WIDE R6, R7, 0x4, R4 ;  /* 0x0000000407067825 */ /* 0x000fe200078e0204 */
[----:B------:R-:W3:Y:S03]  /*0460*/  LDG.E R16, desc[UR14][R16.64] ;  /* 0x0000000e10107981 */ /* 0x000ee6000c1e1900 */
[-C--:B------:R-:W-:Y:S02]  /*0470*/  IMAD R25, R25, R14.reuse, R11 ;  /* 0x0000000e19197224 */ /* 0x080fe400078e020b */
[----:B-1----:R-:W-:Y:S01]  /*0480*/  IMAD.WIDE R8, R27, 0x4, R4 ;  /* 0x000000041b087825 */ /* 0x002fe200078e0204 */
[----:B------:R-:W4:Y:S03]  /*0490*/  LDG.E R6, desc[UR14][R6.64] ;  /* 0x0000000e06067981 */ /* 0x000f26000c1e1900 */
[----:B------:R-:W-:-:S02]  /*04a0*/  IMAD R27, R11, R14, R19 ;  /* 0x0000000e0b1b7224 */ /* 0x000fc400078e0213 */
[----:B------:R-:W-:Y:S01]  /*04b0*/  IMAD.WIDE R10, R25, 0x4, R4 ;  /* 0x00000004190a7825 */ /* 0x000fe200078e0204 */
[----:B------:R-:W5:Y:S03]  /*04c0*/  LDG.E R8, desc[UR14][R8.64] ;  /* 0x0000000e08087981 */ /* 0x000f66000c1e1900 */
[-C--:B------:R-:W-:Y:S02]  /*04d0*/  IMAD R25, R19, R14.reuse, R13 ;  /* 0x0000000e13197224 */ /* 0x080fe400078e020d */
[----:B------:R-:W-:Y:S01]  /*04e0*/  IMAD.WIDE R18, R27, 0x4, R4 ;  /* 0x000000041b127825 */ /* 0x000fe200078e0204 */
[----:B------:R-:W5:Y:S03]  /*04f0*/  LDG.E R10, desc[UR14][R10.64] ;  /* 0x0000000e0a0a7981 */ /* 0x000f66000c1e1900 */
[----:B------:R-:W-:-:S02]  /*0500*/  IMAD R21, R13, R14, R21 ;  /* 0x0000000e0d157224 */ /* 0x000fc400078e0215 */
[--C-:B0-----:R-:W-:Y:S01]  /*0510*/  IMAD.WIDE R22, R25, 0x4, R4.reuse ;  /* 0x0000000419167825 */ /* 0x101fe200078e0204 */
[----:B------:R-:W5:Y:S03]  /*0520*/  LDG.E R19, desc[UR14][R18.64] ;  /* 0x0000000e12137981 */ /* 0x000f66000c1e1900 */
[----:B------:R-:W-:Y:S02]  /*0530*/  IMAD.WIDE R4, R21, 0x4, R4 ;  /* 0x0000000415047825 */ /* 0x000fe400078e0204 */
[----:B------:R-:W5:Y:S04]  /*0540*/  LDG.E R23, desc[UR14][R22.64] ;  /* 0x0000000e16177981 */ /* 0x000f68000c1e1900 */
[----:B------:R-:W5:Y:S01]  /*0550*/  LDG.E R5, desc[UR14][R4.64] ;  /* 0x0000000e04057981 */ /* 0x000f62000c1e1900 */
[----:B------:R-:W-:-:S04]  /*0560*/  UIADD3 UR4, UPT, UPT, UR4, 0x8, URZ ;  /* 0x0000000804047890 */ /* 0x000fc8000fffe0ff */
[----:B------:R-:W-:Y:S01]  /*0570*/  UISETP.NE.AND UP0, UPT, UR4, UR19, UPT ;  /* 0x000000130400728c */ /* 0x000fe2000bf05270 */
[----:B--2---:R-:W-:-:S04]  /*0580*/  FADD R15, R20, R15 ;  /* 0x0000000f140f7221 */ /* 0x004fc80000000000 */
[----:B---3--:R-:W-:-:S04]  /*0590*/  FADD R15, R15, R16 ;  /* 0x000000100f0f7221 */ /* 0x008fc80000000000 */
[----:B----4-:R-:W-:-:S04]  /*05a0*/  FADD R15, R15, R6 ;  /* 0x000000060f0f7221 */ /* 0x010fc80000000000 */
[----:B-----5:R-:W-:-:S04]  /*05b0*/  FADD R15, R15, R8 ;  /* 0x000000080f0f7221 */ /* 0x020fc80000000000 */
[----:B------:R-:W-:-:S04]  /*05c0*/  FADD R10, R15, R10 ;  /* 0x0000000a0f0a7221 */ /* 0x000fc80000000000 */
[----:B------:R-:W-:-:S04]  /*05d0*/  FADD R10, R10, R19 ;  /* 0x000000130a0a7221 */ /* 0x000fc80000000000 */
[----:B------:R-:W-:-:S04]  /*05e0*/  FADD R10, R10, R23 ;  /* 0x000000170a0a7221 */ /* 0x000fc80000000000 */
[----:B------:R-:W-:Y:S01]  /*05f0*/  FADD R15, R10, R5 ;  /* 0x000000050a0f7221 */ /* 0x000fe20000000000 */
[----:B------:R-:W-:Y:S06]  /*0600*/  BRA.U UP0, `(.L_x_240) ;  /* 0xfffffffd00407547 */ /* 0x000fec000b83ffff */
[----:B------:R-:W-:-:S07]  /*0610*/  MOV R5, UR19 ;  /* 0x0000001300057c02 */ /* 0x000fce0008000f00 */
.L_x_239:
[----:B------:R-:W-:-:S09]  /*0620*/  UISETP.NE.AND UP0, UPT, UR18, URZ, UPT ;  /* 0x000000ff1200728c */ /* 0x000fd2000bf05270 */
[----:B------:R-:W-:Y:S05]  /*0630*/  BRA.U !UP0, `(.L_x_241) ;  /* 0x0000000108ec7547 */ /* 0x000fea000b800000 */
[----:B------:R-:W-:Y:S02]  /*0640*/  UISETP.GE.U32.AND UP0, UPT, UR8, 0x3, UPT ;  /* 0x000000030800788c */ /* 0x000fe4000bf06070 */
[----:B------:R-:W-:-:S07]  /*0650*/  UISETP.NE.AND UP1, UPT, UR10, URZ, UPT ;  /* 0x000000ff0a00728c */ /* 0x000fce000bf25270 */
[----:B------:R-:W-:Y:S05]  /*0660*/  BRA.U !UP0, `(.L_x_242) ;  /* 0x0000000108687547 */ /* 0x000fea000b800000 */
[----:B------:R-:W0:Y:S01]  /*0670*/  LDC.64 R16, c[0x0][0x390] ;  /* 0x0000e400ff107b82 */ /* 0x000e220000000a00 */
[----:B------:R-:W-:-:S05]  /*0680*/  IADD3 R7, PT, PT, R12, R5, RZ ;  /* 0x000000050c077210 */ /* 0x000fca0007ffe0ff */
[----:B0-----:R-:W-:Y:S02]  /*0690*/  IMAD.WIDE R16, R7, 0x4, R16 ;  /* 0x0000000407107825 */ /* 0x001fe400078e0210 */
[----:B------:R-:W0:Y:S03]  /*06a0*/  LDC.64 R6, c[0x0][0x398] ;  /* 0x0000e600ff067b82 */ /* 0x000e260000000a00 */
[----:B------:R-:W2:Y:S04]  /*06b0*/  LDG.E R9, desc[UR14][R16.64] ;  /* 0x0000000e10097981 */ /* 0x000ea8000c1e1900 */
[----:B------:R-:W2:Y:S04]  /*06c0*/  LDG.E R11, desc[UR14][R16.64+0x4] ;  /* 0x0000040e100b7981 */ /* 0x000ea8000c1e1900 */
[----:B------:R-:W3:Y:S04]  /*06d0*/  LDG.E R13, desc[UR14][R16.64+0x8] ;  /* 0x0000080e100d7981 */ /* 0x000ee8000c1e1900 */
[----:B------:R-:W4:Y:S04]  /*06e0*/  LDG.E R19, desc[UR14][R16.64+0xc] ;  /* 0x00000c0e10137981 */ /* 0x000f28000c1e1900 */
[----:B------:R-:W5:Y:S01]  /*06f0*/  LDG.E R4, desc[UR14][R16.64+0x10] ;  /* 0x0000100e10047981 */ /* 0x000f62000c1e1900 */
[----:B--2---:R-:W-:-:S02]  /*0700*/  IMAD R9, R9, R14, R11 ;  /* 0x0000000e09097224 */ /* 0x004fc400078e020b */
[----:B---3--:R-:W-:Y:S02]  /*0710*/  IMAD R11, R11, R14, R13 ;  /* 0x0000000e0b0b7224 */ /* 0x008fe400078e020d */
[----:B0-----:R-:W-:-:S04]  /*0720*/  IMAD.WIDE R8, R9, 0x4, R6 ;  /* 0x0000000409087825 */ /* 0x001fc800078e0206 */
[-C--:B----4-:R-:W-:Y:S02]  /*0730*/  IMAD R13, R13, R14.reuse, R19 ;  /* 0x0000000e0d0d7224 */ /* 0x090fe400078e0213 */
[----:B------:R-:W-:Y:S01]  /*0740*/  IMAD.WIDE R10, R11, 0x4, R6 ;  /* 0x000000040b0a7825 */ /* 0x000fe200078e0206 */
[----:B------:R-:W2:Y:S03]  /*0750*/  LDG.E R8, desc[UR14][R8.64] ;  /* 0x0000000e08087981 */ /* 0x000ea6000c1e1900 */
[----:B-----5:R-:W-:Y:S02]  /*0760*/  IMAD R21, R19, R14, R4 ;  /* 0x0000000e13157224 */ /* 0x020fe400078e0204 */
[--C-:B------:R-:W-:Y:S01]  /*0770*/  IMAD.WIDE R18, R13, 0x4, R6.reuse ;  /* 0x000000040d127825 */ /* 0x100fe200078e0206 */
[----:B------:R-:W3:Y:S03]  /*0780*/  LDG.E R10, desc[UR14][R10.64] ;  /* 0x0000000e0a0a7981 */ /* 0x000ee6000c1e1900 */
[----:B------:R-:W-:-:S02]  /*0790*/  IMAD.WIDE R6, R21, 0x4, R6 ;  /* 0x0000000415067825 */ /* 0x000fc400078e0206 */
[----:B------:R-:W4:Y:S04]  /*07a0*/  LDG.E R18, desc[UR14][R18.64] ;  /* 0x0000000e12127981 */ /* 0x000f28000c1e1900 */
[----:B------:R-:W5:Y:S01]  /*07b0*/  LDG.E R6, desc[UR14][R6.64] ;  /* 0x0000000e06067981 */ /* 0x000f62000c1e1900 */
[----:B------:R-:W-:Y:S01]  /*07c0*/  IADD3 R5, PT, PT, R5, 0x4, RZ ;  /* 0x0000000405057810 */ /* 0x000fe20007ffe0ff */
[----:B--2---:R-:W-:-:S04]  /*07d0*/  FADD R15, R15, R8 ;  /* 0x000000080f0f7221 */ /* 0x004fc80000000000 */
[----:B---3--:R-:W-:-:S04]  /*07e0*/  FADD R15, R15, R10 ;  /* 0x0000000a0f0f7221 */ /* 0x008fc80000000000 */
[----:B----4-:R-:W-:-:S04]  /*07f0*/  FADD R15, R15, R18 ;  /* 0x000000120f0f7221 */ /* 0x010fc80000000000 */
[----:B-----5:R-:W-:-:S07]  /*0800*/  FADD R15, R15, R6 ;  /* 0x000000060f0f7221 */ /* 0x020fce0000000000 */
.L_x_242:
[----:B------:R-:W-:Y:S05]  /*0810*/  BRA.U !UP1, `(.L_x_241) ;  /* 0x0000000109747547 */ /* 0x000fea000b800000 */
[----:B------:R-:W0:Y:S01]  /*0820*/  LDC.64 R8, c[0x0][0x390] ;  /* 0x0000e400ff087b82 */ /* 0x000e220000000a00 */
[----:B------:R-:W-:Y:S02]  /*0830*/  ISETP.NE.AND P0, PT, RZ, UR9, PT ;  /* 0x00000009ff007c0c */ /* 0x000fe4000bf05270 */
[----:B------:R-:W-:-:S04]  /*0840*/  LOP3.LUT R4, R14, 0x1, RZ, 0xc0, !PT ;  /* 0x000000010e047812 */ /* 0x000fc800078ec0ff */
[----:B------:R-:W-:Y:S01]  /*0850*/  ISETP.NE.U32.AND P1, PT, R4, 0x1, PT ;  /* 0x000000010400780c */ /* 0x000fe20003f25070 */
[----:B------:R-:W1:Y:S06]  /*0860*/  LDC.64 R6, c[0x0][0x390] ;  /* 0x0000e400ff067b82 */ /* 0x000e6c0000000a00 */
[----:B------:R-:W-:Y:S02]  /*0870*/  @P0 IADD3 R11, PT, PT, R12, R5, RZ ;  /* 0x000000050c0b0210 */ /* 0x000fe40007ffe0ff */
[----:B------:R-:W-:-:S03]  /*0880*/  @P0 IADD3 R5, PT, PT, R5, 0x2, RZ ;  /* 0x0000000205050810 */ /* 0x000fc60007ffe0ff */
[----:B0-----:R-:W-:Y:S01]  /*0890*/  @P0 IMAD.WIDE R10, R11, 0x4, R8 ;  /* 0x000000040b0a0825 */ /* 0x001fe200078e0208 */
[----:B------:R-:W-:Y:S02]  /*08a0*/  @P1 IADD3 R9, PT, PT, R12, R5, RZ ;  /* 0x000000050c091210 */ /* 0x000fe40007ffe0ff */
[----:B------:R-:W0:Y:S02]  /*08b0*/  LDC.64 R4, c[0x0][0x398] ;  /* 0x0000e600ff047b82 */ /* 0x000e240000000a00 */
[----:B------:R-:W2:Y:S04]  /*08c0*/  @P0 LDG.E R17, desc[UR14][R10.64] ;  /* 0x0000000e0a110981 */ /* 0x000ea8000c1e1900 */
[----:B------:R-:W2:Y:S01]  /*08d0*/  @P0 LDG.E R19, desc[UR14][R10.64+0x4] ;  /* 0x0000040e0a130981 */ /* 0x000ea2000c1e1900 */
[----:B-1----:R-:W-:-:S02]  /*08e0*/  @P1 IMAD.WIDE R8, R9, 0x4, R6 ;  /* 0x0000000409081825 */ /* 0x002fc400078e0206 */
[----:B------:R-:W1:Y:S01]  /*08f0*/  LDC.64 R6, c[0x0][0x398] ;  /* 0x0000e600ff067b82 */ /* 0x000e620000000a00 */
[----:B------:R-:W3:Y:S04]  /*0900*/  @P0 LDG.E R16, desc[UR14][R10.64+0x8] ;  /* 0x0000080e0a100981 */ /* 0x000ee8000c1e1900 */
[----:B------:R-:W4:Y:S04]  /*0910*/  @P1 LDG.E R13, desc[UR14][R8.64] ;  /* 0x0000000e080d1981 */ /* 0x000f28000c1e1900 */
[----:B------:R-:W4:Y:S01]  /*0920*/  @P1 LDG.E R18, desc[UR14][R8.64+0x4] ;  /* 0x0000040e08121981 */ /* 0x000f22000c1e1900 */
[----:B--2---:R-:W-:-:S02]  /*0930*/  @P0 IMAD R17, R17, R14, R19 ;  /* 0x0000000e11110224 */ /* 0x004fc400078e0213 */
[----:B---3--:R-:W-:Y:S02]  /*0940*/  @P0 IMAD R19, R19, R14, R16 ;  /* 0x0000000e13130224 */ /* 0x008fe400078e0210 */
[----:B-1----:R-:W-:-:S04]  /*0950*/  @P0 IMAD.WIDE R16, R17, 0x4, R6 ;  /* 0x0000000411100825 */ /* 0x002fc800078e0206 */
[----:B------:R-:W-:Y:S02]  /*0960*/  @P0 IMAD.WIDE R6, R19, 0x4, R6 ;  /* 0x0000000413060825 */ /* 0x000fe400078e0206 */
[----:B------:R-:W2:Y:S02]  /*0970*/  @P0 LDG.E R16, desc[UR14][R16.64] ;  /* 0x0000000e10100981 */ /* 0x000ea4000c1e1900 */
[----:B----4-:R-:W-:Y:S02]  /*0980*/  @P1 IMAD R13, R13, R14, R18 ;  /* 0x0000000e0d0d1224 */ /* 0x010fe400078e0212 */
[----:B------:R-:W3:Y:S02]  /*0990*/  @P0 LDG.E R7, desc[UR14][R6.64] ;  /* 0x0000000e06070981 */ /* 0x000ee4000c1e1900 */
[----:B0-----:R-:W-:-:S06]  /*09a0*/  @P1 IMAD.WIDE R4, R13, 0x4, R4 ;  /* 0x000000040d041825 */ /* 0x001fcc00078e0204 */
[----:B------:R-:W4:Y:S01]  /*09b0*/  @P1 LDG.E R4, desc[UR14][R4.64] ;  /* 0x0000000e04041981 */ /* 0x000f22000c1e1900 */
[----:B--2---:R-:W-:-:S04]  /*09c0*/  @P0 FADD R8, R15, R16 ;  /* 0x000000100f080221 */ /* 0x004fc80000000000 */
[----:B---3--:R-:W-:-:S04]  /*09d0*/  @P0 FADD R15, R8, R7 ;  /* 0x00000007080f0221 */ /* 0x008fc80000000000 */
[----:B----4-:R-:W-:-:S07]  /*09e0*/  @P1 FADD R15, R15, R4 ;  /* 0x000000040f0f1221 */ /* 0x010fce0000000000 */
.L_x_241:
[----:B------:R-:W0:Y:S01]  /*09f0*/  LDC.64 R4, c[0x0][0x390] ;  /* 0x0000e400ff047b82 */ /* 0x000e220000000a00 */
[----:B------:R-:W-:-:S07]  /*0a00*/  IADD3 R11, PT, PT, R12, UR16, RZ ;  /* 0x000000100c0b7c10 */ /* 0x000fce000fffe0ff */
[----:B------:R-:W1:Y:S01]  /*0a10*/  LDC.64 R6, c[0x0][0x398] ;  /* 0x0000e600ff067b82 */ /* 0x000e620000000a00 */
[----:B0-----:R-:W-:-:S04]  /*0a20*/  IMAD.WIDE R10, R11, 0x4, R4 ;  /* 0x000000040b0a7825 */ /* 0x001fc800078e0204 */
[----:B------:R-:W-:Y:S02]  /*0a30*/  IMAD.WIDE R12, R12, 0x4, R4 ;  /* 0x000000040c0c7825 */ /* 0x000fe400078e0204 */
[----:B------:R-:W2:Y:S04]  /*0a40*/  LDG.E R5, desc[UR14][R10.64] ;  /* 0x0000000e0a057981 */ /* 0x000ea8000c1e1900 */
[----:B------:R-:W2:Y:S02]  /*0a50*/  LDG.E R4, desc[UR14][R12.64] ;  /* 0x0000000e0c047981 */ /* 0x000ea4000c1e1900 */
[----:B--2---:R-:W-:-:S04]  /*0a60*/  IMAD R5, R5, R14, R4 ;  /* 0x0000000e05057224 */ /* 0x004fc800078e0204 */
[----:B-1----:R-:W-:-:S06]  /*0a70*/  IMAD.WIDE R6, R5, 0x4, R6 ;  /* 0x0000000405067825 */ /* 0x002fcc00078e0206 */
[----:B------:R-:W2:Y:S01]  /*0a80*/  LDG.E R6, desc[UR14][R6.64] ;  /* 0x0000000e06067981 */ /* 0x000ea2000c1e1900 */
[----:B------:R-:W-:Y:S01]  /*0a90*/  BSSY.RECONVERGENT B1, `(.L_x_243) ;  /* 0x000008d000017945 */ /* 0x000fe20003800200 */
[----:B--2---:R-:W-:-:S07]  /*0aa0*/  FADD R4, R6, R15 ;  /* 0x0000000f06047221 */ /* 0x004fce0000000000 */
.L_x_249:
[----:B------:R-:W-:Y:S02]  /*0ab0*/  PRMT R30, RZ, 0x7610, R30 ;  /* 0x00007610ff1e7816 */ /* 0x000fe4000000001e */
[----:B01----:R-:W-:-:S07]  /*0ac0*/  MOV R5, RZ ;  /* 0x000000ff00057202 */ /* 0x003fce0000000f00 */
.L_x_248:
[----:B01----:R-:W-:-:S05]  /*0ad0*/  IMAD.WIDE.U32 R14, R5, 0x4, R12 ;  /* 0x00000004050e7825 */ /* 0x003fca00078e000c */
[----:B------:R-:W2:Y:S04]  /*0ae0*/  LDG.E R6, desc[UR14][R14.64] ;  /* 0x0000000e0e067981 */ /* 0x000ea8000c1e1900 */
[----:B------:R-:W3:Y:S01]  /*0af0*/  LDG.E R7, desc[UR14][R14.64+0x4] ;  /* 0x0000040e0e077981 */ /* 0x000ee2000c1e1900 */
[----:B------:R-:W-:Y:S01]  /*0b00*/  UISETP.GE.U32.AND UP0, UPT, UR17, 0x7, UPT ;  /* 0x000000071100788c */ /* 0x000fe2000bf06070 */
[----:B------:R-:W-:Y:S01]  /*0b10*/  IADD3 R5, PT, PT, R5, 0x1, RZ ;  /* 0x0000000105057810 */ /* 0x000fe20007ffe0ff */
[----:B------:R-:W-:Y:S01]  /*0b20*/  HFMA2 R8, -RZ, RZ, 0, 0 ;  /* 0x00000000ff087431 */ /* 0x000fe200000001ff */
[----:B------:R-:W-:Y:S02]  /*0b30*/  MOV R25, RZ ;  /* 0x000000ff00197202 */ /* 0x000fe40000000f00 */
[----:B------:R-:W-:Y:S01]  /*0b40*/  ISETP.NE.AND P0, PT, R5, UR16, PT ;  /* 0x0000001005007c0c */ /* 0x000fe2000bf05270 */
[----:B--2---:R0:W-:Y:S04]  /*0b50*/  STG.E desc[UR14][R14.64+0x4], R6 ;  /* 0x000004060e007986 */ /* 0x0041e8000c10190e */
[----:B---3--:R0:W-:Y:S01]  /*0b60*/  STG.E desc[UR14][R14.64], R7 ;  /* 0x000000070e007986 */ /* 0x0081e2000c10190e */
[----:B------:R-:W-:Y:S07]  /*0b70*/  BRA.U !UP0, `(.L_x_244) ;  /* 0x0000000108c47547 */ /* 0x000fee000b800000 */
[----:B------:R-:W-:-:S07]  /*0b80*/  CS2R R8, SRZ ;  /* 0x0000000000087805 */ /* 0x000fce000001ff00 */
.L_x_245:
[----:B------:R-:W-:Y:S01]  /*0b90*/  IMAD.WIDE.U32 R16, R9, 0x4, R12 ;  /* 0x0000000409107825 */ /* 0x000fe200078e000c */
[----:B------:R-:W1:Y:S01]  /*0ba0*/  LDC.64 R18, c[0x0][0x398] ;  /* 0x0000e600ff127b82 */ /* 0x000e620000000a00 */
[----:B------:R-:W2:Y:S03]  /*0bb0*/  LDCU UR4, c[0x0][0x3a0] ;  /* 0x00007400ff0477ac */ /* 0x000ea60008000800 */
[----:B------:R-:W2:Y:S04]  /*0bc0*/  LDG.E R20, desc[UR14][R16.64] ;  /* 0x0000000e10147981 */ /* 0x000ea8000c1e1900 */
[----:B------:R-:W2:Y:S04]  /*0bd0*/  LDG.E R23, desc[UR14][R16.64+0x4] ;  /* 0x0000040e10177981 */ /* 0x000ea8000c1e1900 */
[----:B------:R-:W3:Y:S04]  /*0be0*/  LDG.E R22, desc[UR14][R16.64+0x8] ;  /* 0x0000080e10167981 */ /* 0x000ee8000c1e1900 */
[----:B------:R-:W4:Y:S04]  /*0bf0*/  LDG.E R31, desc[UR14][R16.64+0xc] ;  /* 0x00000c0e101f7981 */ /* 0x000f28000c1e1900 */
[----:B------:R-:W5:Y:S04]  /*0c00*/  LDG.E R28, desc[UR14][R16.64+0x10] ;  /* 0x0000100e101c7981 */ /* 0x000f68000c1e1900 */
[----:B------:R-:W5:Y:S04]  /*0c10*/  LDG.E R27, desc[UR14][R16.64+0x14] ;  /* 0x0000140e101b7981 */ /* 0x000f68000c1e1900 */
[----:B------:R-:W5:Y:S04]  /*0c20*/  LDG.E R26, desc[UR14][R16.64+0x18] ;  /* 0x0000180e101a7981 */ /* 0x000f68000c1e1900 */
[----:B------:R-:W5:Y:S01]  /*0c30*/  LDG.E R32, desc[UR14][R16.64+0x20] ;  /* 0x0000200e10207981 */ /* 0x000f62000c1e1900 */
[----:B--2---:R-:W-:-:S04]  /*0c40*/  IMAD R21, R20, UR4, R23 ;  /* 0x0000000414157c24 */ /* 0x004fc8000f8e0217 */
[----:B-1----:R-:W-:-:S06]  /*0c50*/  IMAD.WIDE R20, R21, 0x4, R18 ;  /* 0x0000000415147825 */ /* 0x002fcc00078e0212 */
[----:B------:R-:W2:Y:S01]  /*0c60*/  LDG.E R21, desc[UR14][R20.64] ;  /* 0x0000000e14157981 */ /* 0x000ea2000c1e1900 */
[----:B---3--:R-:W-:Y:S02]  /*0c70*/  IMAD R25, R23, UR4, R22 ;  /* 0x0000000417197c24 */ /* 0x008fe4000f8e0216 */
[----:B----4-:R-:W-:Y:S02]  /*0c80*/  IMAD R23, R22, UR4, R31 ;  /* 0x0000000416177c24 */ /* 0x010fe4000f8e021f */
[----:B------:R-:W-:-:S04]  /*0c90*/  IMAD.WIDE R24, R25, 0x4, R18 ;  /* 0x0000000419187825 */ /* 0x000fc800078e0212 */
[----:B------:R-:W-:Y:S02]  /*0ca0*/  IMAD.WIDE R22, R23, 0x4, R18 ;  /* 0x0000000417167825 */ /* 0x000fe400078e0212 */
[----:B------:R5:W3:Y:S02]  /*0cb0*/  LDG.E R24, desc[UR14][R24.64] ;  /* 0x0000000e18187981 */ /* 0x000ae4000c1e1900 */
[----:B-----5:R-:W-:Y:S02]  /*0cc0*/  IMAD R25, R28, UR4, R27 ;  /* 0x000000041c197c24 */ /* 0x020fe4000f8e021b */
[----:B--2---:R-:W-:Y:S02]  /*0cd0*/  FADD R29, R21, R8 ;  /* 0x00000008151d7221 */ /* 0x004fe40000000000 */
[----:B------:R1:W2:Y:S02]  /*0ce0*/  LDG.E R8, desc[UR14][R22.64] ;  /* 0x0000000e16087981 */ /* 0x0002a4000c1e1900 */
[----:B-1----:R-:W-:-:S04]  /*0cf0*/  IMAD.WIDE R22, R25, 0x4, R18 ;  /* 0x0000000419167825 */ /* 0x002fc800078e0212 */
[----:B------:R-:W-:Y:S02]  /*0d00*/  IMAD R25, R27, UR4, R26 ;  /* 0x000000041b197c24 */ /* 0x000fe4000f8e021a */
[----:B------:R-:W4:Y:S01]  /*0d10*/  LDG.E R27, desc[UR14][R16.64+0x1c] ;  /* 0x00001c0e101b7981 */ /* 0x000f22000c1e1900 */
[----:B------:R-:W-:Y:S02]  /*0d20*/  IMAD R21, R31, UR4, R28 ;  /* 0x000000041f157c24 */ /* 0x000fe4000f8e021c */
[----:B---3--:R-:W-:Y:S01]  /*0d30*/  FADD R29, R29, R24 ;  /* 0x000000181d1d7221 */ /* 0x008fe20000000000 */
[----:B------:R-:W3:Y:S01]  /*0d40*/  LDG.E R28, desc[UR14][R22.64] ;  /* 0x0000000e161c7981 */ /* 0x000ee2000c1e1900 */
[----:B------:R-:W-:-:S04]  /*0d50*/  IMAD.WIDE R20, R21, 0x4, R18 ;  /* 0x0000000415147825 */ /* 0x000fc800078e0212 */
[----:B------:R-:W-:Y:S02]  /*0d60*/  IMAD.WIDE R24, R25, 0x4, R18 ;  /* 0x0000000419187825 */ /* 0x000fe400078e0212 */
[----:B------:R-:W5:Y:S04]  /*0d70*/  LDG.E R20, desc[UR14][R20.64] ;  /* 0x0000000e14147981 */ /* 0x000f68000c1e1900 */
[----:B------:R-:W3:Y:S01]  /*0d80*/  LDG.E R24, desc[UR14][R24.64] ;  /* 0x0000000e18187981 */ /* 0x000ee2000c1e1900 */
[----:B----4-:R-:W-:Y:S02]  /*0d90*/  IMAD R31, R26, UR4, R27 ;  /* 0x000000041a1f7c24 */ /* 0x010fe4000f8e021b */
[----:B------:R-:W-:Y:S02]  /*0da0*/  IMAD R33, R27, UR4, R32 ;  /* 0x000000041b217c24 */ /* 0x000fe4000f8e0220 */
[----:B------:R-:W-:-:S04]  /*0db0*/  IMAD.WIDE R26, R31, 0x4, R18 ;  /* 0x000000041f1a7825 */ /* 0x000fc800078e0212 */
[----:B------:R-:W-:Y:S02]  /*0dc0*/  IMAD.WIDE R18, R33, 0x4, R18 ;  /* 0x0000000421127825 */ /* 0x000fe400078e0212 */
[----:B------:R-:W4:Y:S04]  /*0dd0*/  LDG.E R27, desc[UR14][R26.64] ;  /* 0x0000000e1a1b7981 */ /* 0x000f28000c1e1900 */
[----:B------:R-:W4:Y:S01]  /*0de0*/  LDG.E R19, desc[UR14][R18.64] ;  /* 0x0000000e12137981 */ /* 0x000f22000c1e1900 */
[----:B--2---:R-:W-:Y:S01]  /*0df0*/  FADD R29, R29, R8 ;  /* 0x000000081d1d7221 */ /* 0x004fe20000000000 */
[----:B------:R-:W-:-:S03]  /*0e00*/  IADD3 R9, PT, PT, R9, 0x8, RZ ;  /* 0x0000000809097810 */ /* 0x000fc60007ffe0ff */
[----:B-----5:R-:W-:Y:S01]  /*0e10*/  FADD R29, R29, R20 ;  /* 0x000000141d1d7221 */ /* 0x020fe20000000000 */
[----:B------:R-:W-:-:S03]  /*0e20*/  ISETP.NE.AND P1, PT, R9, UR19, PT ;  /* 0x0000001309007c0c */ /* 0x000fc6000bf25270 */
[----:B---3--:R-:W-:-:S04]  /*0e30*/  FADD R29, R29, R28 ;  /* 0x0000001c1d1d7221 */ /* 0x008fc80000000000 */
[----:B------:R-:W-:-:S04]  /*0e40*/  FADD R24, R29, R24 ;  /* 0x000000181d187221 */ /* 0x000fc80000000000 */
[----:B----4-:R-:W-:-:S04]  /*0e50*/  FADD R24, R24, R27 ;  /* 0x0000001b18187221 */ /* 0x010fc80000000000 */
[----:B------:R-:W-:Y:S01]  /*0e60*/  FADD R8, R24, R19 ;  /* 0x0000001318087221 */ /* 0x000fe20000000000 */
[----:B------:R-:W-:Y:S06]  /*0e70*/  @P1 BRA `(.L_x_245) ;  /* 0xfffffffc00441947 */ /* 0x000fec000383ffff */
[----:B------:R-:W-:-:S07]  /*0e80*/  MOV R25, UR19 ;  /* 0x0000001300197c02 */ /* 0x000fce0008000f00 */
.L_x_244:
[----:B------:R-:W-:-:S09]  /*0e90*/  UISETP.NE.AND UP0, UPT, UR18, URZ, UPT ;  /* 0x000000ff1200728c */ /* 0x000fd2000bf05270 */
[----:B------:R-:W-:Y:S05]  /*0ea0*/  BRA.U !UP0, `(.L_x_246) ;  /* 0x0000000108dc7547 */ /* 0x000fea000b800000 */
[----:B------:R-:W-:Y:S02]  /*0eb0*/  UISETP.GE.U32.AND UP0, UPT, UR8, 0x3, UPT ;  /* 0x000000030800788c */ /* 0x000fe4000bf06070 */
[----:B------:R-:W-:-:S07]  /*0ec0*/  UISETP.NE.AND UP1, UPT, UR10, URZ, UPT ;  /* 0x000000ff0a00728c */ /* 0x000fce000bf25270 */
[----:B------:R-:W-:Y:S05]  /*0ed0*/  BRA.U !UP0, `(.L_x_247) ;  /* 0x0000000108647547 */ /* 0x000fea000b800000 */
[----:B------:R-:W-:Y:S01]  /*0ee0*/  IMAD.WIDE R26, R25, 0x4, R12 ;  /* 0x00000004191a7825 */ /* 0x000fe200078e020c */
[----:B------:R-:W1:Y:S01]  /*0ef0*/  LDC.64 R16, c[0x0][0x398] ;  /* 0x0000e600ff107b82 */ /* 0x000e620000000a00 */
[----:B------:R-:W2:Y:S03]  /*0f00*/  LDCU UR4, c[0x0][0x3a0] ;  /* 0x00007400ff0477ac */ /* 0x000ea60008000800 */
[----:B------:R-:W2:Y:S04]  /*0f10*/  LDG.E R18, desc[UR14][R26.64] ;  /* 0x0000000e1a127981 */ /* 0x000ea8000c1e1900 */
[----:B------:R-:W2:Y:S04]  /*0f20*/  LDG.E R19, desc[UR14][R26.64+0x4] ;  /* 0x0000040e1a137981 */ /* 0x000ea8000c1e1900 */
[----:B------:R-:W3:Y:S04]  /*0f30*/  LDG.E R24, desc[UR14][R26.64+0x8] ;  /* 0x0000080e1a187981 */ /* 0x000ee8000c1e1900 */
[----:B------:R-:W4:Y:S04]  /*0f40*/  LDG.E R9, desc[UR14][R26.64+0xc] ;  /* 0x00000c0e1a097981 */ /* 0x000f28000c1e1900 */
[----:B------:R-:W5:Y:S01]  /*0f50*/  LDG.E R22, desc[UR14][R26.64+0x10] ;  /* 0x0000100e1a167981 */ /* 0x000f62000c1e1900 */
[----:B--2---:R-:W-:-:S02]  /*0f60*/  IMAD R21, R18, UR4, R19 ;  /* 0x0000000412157c24 */ /* 0x004fc4000f8e0213 */
[----:B---3--:R-:W-:Y:S02]  /*0f70*/  IMAD R19, R19, UR4, R24 ;  /* 0x0000000413137c24 */ /* 0x008fe4000f8e0218 */
[----:B-1----:R-:W-:-:S04]  /*0f80*/  IMAD.WIDE R20, R21, 0x4, R16 ;  /* 0x0000000415147825 */ /* 0x002fc800078e0210 */
[----:B----4-:R-:W-:Y:S02]  /*0f90*/  IMAD R23, R24, UR4, R9 ;  /* 0x0000000418177c24 */ /* 0x010fe4000f8e0209 */
[----:B------:R-:W-:Y:S01]  /*0fa0*/  IMAD.WIDE R18, R19, 0x4, R16 ;  /* 0x0000000413127825 */ /* 0x000fe200078e0210 */
[----:B------:R-:W2:Y:S03]  /*0fb0*/  LDG.E R21, desc[UR14][R20.64] ;  /* 0x0000000e14157981 */ /* 0x000ea6000c1e1900 */
[----:B-----5:R-:W-:Y:S02]  /*0fc0*/  IMAD R9, R9, UR4, R22 ;  /* 0x0000000409097c24 */ /* 0x020fe4000f8e0216 */
        /* <DEDUP_REMOVED lines=10> */
.L_x_247:
[----:B------:R-:W-:Y:S05]  /*1070*/  BRA.U !UP1, `(.L_x_246) ;  /* 0x0000000109687547 */ /* 0x000fea000b800000 */
[----:B------:R-:W1:Y:S01]  /*1080*/  LDC R9, c[0x0][0x3a0] ;  /* 0x0000e800ff097b82 */ /* 0x000e620000000800 */
[----:B------:R-:W-:-:S13]  /*1090*/  ISETP.NE.AND P1, PT, RZ, UR9, PT ;  /* 0x00000009ff007c0c */ /* 0x000fda000bf25270 */
[C---:B------:R-:W-:Y:S01]  /*10a0*/  @P1 IMAD.WIDE R22, R25.reuse, 0x4, R12 ;  /* 0x0000000419161825 */ /* 0x040fe200078e020c */
[----:B------:R-:W-:Y:S01]  /*10b0*/  @P1 IADD3 R25, PT, PT, R25, 0x2, RZ ;  /* 0x0000000219191810 */ /* 0x000fe20007ffe0ff */
[----:B------:R-:W2:Y:S03]  /*10c0*/  @P1 LDC.64 R20, c[0x0][0x398] ;  /* 0x0000e600ff141b82 */ /* 0x000ea60000000a00 */
[----:B------:R-:W3:Y:S04]  /*10d0*/  @P1 LDG.E R19, desc[UR14][R22.64] ;  /* 0x0000000e16131981 */ /* 0x000ee8000c1e1900 */
[----:B------:R-:W3:Y:S01]  /*10e0*/  @P1 LDG.E R18, desc[UR14][R22.64+0x4] ;  /* 0x0000040e16121981 */ /* 0x000ee2000c1e1900 */
[----:B-1----:R-:W-:-:S03]  /*10f0*/  LOP3.LUT R16, R9, 0x1, RZ, 0xc0, !PT ;  /* 0x0000000109107812 */ /* 0x002fc600078ec0ff */
[----:B------:R-:W4:Y:S01]  /*1100*/  @P1 LDG.E R28, desc[UR14][R22.64+0x8] ;  /* 0x0000080e161c1981 */ /* 0x000f22000c1e1900 */
[----:B------:R-:W-:-:S13]  /*1110*/  ISETP.NE.U32.AND P2, PT, R16, 0x1, PT ;  /* 0x000000011000780c */ /* 0x000fda0003f45070 */
[----:B------:R-:W-:Y:S01]  /*1120*/  @P2 IMAD.WIDE R24, R25, 0x4, R12 ;  /* 0x0000000419182825 */ /* 0x000fe200078e020c */
[----:B------:R-:W1:Y:S04]  /*1130*/  @P2 LDC.64 R16, c[0x0][0x398] ;  /* 0x0000e600ff102b82 */ /* 0x000e680000000a00 */
[----:B------:R-:W5:Y:S04]  /*1140*/  @P2 LDG.E R26, desc[UR14][R24.64] ;  /* 0x0000000e181a2981 */ /* 0x000f68000c1e1900 */
[----:B------:R-:W5:Y:S01]  /*1150*/  @P2 LDG.E R27, desc[UR14][R24.64+0x4] ;  /* 0x0000040e181b2981 */ /* 0x000f62000c1e1900 */
[----:B---3--:R-:W-:-:S02]  /*1160*/  @P1 IMAD R19, R19, R9, R18 ;  /* 0x0000000913131224 */ /* 0x008fc400078e0212 */
[----:B----4-:R-:W-:Y:S02]  /*1170*/  @P1 IMAD R29, R18, R9, R28 ;  /* 0x00000009121d1224 */ /* 0x010fe400078e021c */
[----:B--2---:R-:W-:-:S04]  /*1180*/  @P1 IMAD.WIDE R18, R19, 0x4, R20 ;  /* 0x0000000413121825 */ /* 0x004fc800078e0214 */
[----:B------:R-:W-:Y:S02]  /*1190*/  @P1 IMAD.WIDE R20, R29, 0x4, R20 ;  /* 0x000000041d141825 */ /* 0x000fe400078e0214 */
[----:B------:R-:W2:Y:S04]  /*11a0*/  @P1 LDG.E R19, desc[UR14][R18.64] ;  /* 0x0000000e12131981 */ /* 0x000ea8000c1e1900 */
[----:B------:R-:W3:Y:S01]  /*11b0*/  @P1 LDG.E R20, desc[UR14][R20.64] ;  /* 0x0000000e14141981 */ /* 0x000ee2000c1e1900 */
[----:B-----5:R-:W-:-:S04]  /*11c0*/  @P2 IMAD R27, R26, R9, R27 ;  /* 0x000000091a1b2224 */ /* 0x020fc800078e021b */
[----:B-1----:R-:W-:-:S06]  /*11d0*/  @P2 IMAD.WIDE R16, R27, 0x4, R16 ;  /* 0x000000041b102825 */ /* 0x002fcc00078e0210 */
[----:B------:R-:W4:Y:S01]  /*11e0*/  @P2 LDG.E R17, desc[UR14][R16.64] ;  /* 0x0000000e10112981 */ /* 0x000f22000c1e1900 */
[----:B--2---:R-:W-:-:S04]  /*11f0*/  @P1 FADD R9, R8, R19 ;  /* 0x0000001308091221 */ /* 0x004fc80000000000 */
[----:B---3--:R-:W-:-:S04]  /*1200*/  @P1 FADD R8, R9, R20 ;  /* 0x0000001409081221 */ /* 0x008fc80000000000 */
[----:B----4-:R-:W-:-:S07]  /*1210*/  @P2 FADD R8, R8, R17 ;  /* 0x0000001108082221 */ /* 0x010fce0000000000 */
.L_x_246:
[----:B------:R-:W2:Y:S01]  /*1220*/  LDG.E R9, desc[UR14][R10.64] ;  /* 0x0000000e0a097981 */ /* 0x000ea2000c1e1900 */
[----:B------:R-:W1:Y:S01]  /*1230*/  LDC.64 R16, c[0x0][0x398] ;  /* 0x0000e600ff107b82 */ /* 0x000e620000000a00 */
[----:B------:R-:W2:Y:S02]  /*1240*/  LDCU UR4, c[0x0][0x3a0] ;  /* 0x00007400ff0477ac */ /* 0x000ea40008000800 */
[----:B------:R-:W2:Y:S02]  /*1250*/  LDG.E R18, desc[UR14][R12.64] ;  /* 0x0000000e0c127981 */ /* 0x000ea4000c1e1900 */
[----:B--2---:R-:W-:-:S04]  /*1260*/  IMAD R9, R9, UR4, R18 ;  /* 0x0000000409097c24 */ /* 0x004fc8000f8e0212 */
[----:B-1----:R-:W-:-:S06]  /*1270*/  IMAD.WIDE R16, R9, 0x4, R16 ;  /* 0x0000000409107825 */ /* 0x002fcc00078e0210 */
[----:B------:R-:W2:Y:S02]  /*1280*/  LDG.E R17, desc[UR14][R16.64] ;  /* 0x0000000e10117981 */ /* 0x000ea4000c1e1900 */
[----:B--2---:R-:W-:Y:S01]  /*1290*/  FADD R9, R17, R8 ;  /* 0x0000000811097221 */ /* 0x004fe20000000000 */
[----:B------:R-:W-:-:S04]  /*12a0*/  HFMA2 R8, -RZ, RZ, 0, 5.9604644775390625e-08 ;  /* 0x00000001ff087431 */ /* 0x000fc800000001ff */
[----:B------:R-:W-:-:S13]  /*12b0*/  FSETP.GEU.AND P1, PT, R9, R4, PT ;  /* 0x000000040900720b */ /* 0x000fda0003f2e000 */
[----:B------:R1:W-:Y:S01]  /*12c0*/  @P1 STG.E desc[UR14][R14.64+0x4], R7 ;  /* 0x000004070e001986 */ /* 0x0003e2000c10190e */
[----:B------:R-:W-:Y:S02]  /*12d0*/  @P1 PRMT R8, R30, 0x7610, R8 ;  /* 0x000076101e081816 */ /* 0x000fe40000000008 */
[----:B------:R-:W-:Y:S01]  /*12e0*/  @P1 MOV R9, R4 ;  /* 0x0000000400091202 */ /* 0x000fe20000000f00 */
[----:B------:R1:W-:Y:S01]  /*12f0*/  @P1 STG.E desc[UR14][R14.64], R6 ;  /* 0x000000060e001986 */ /* 0x0003e2000c10190e */
[----:B------:R-:W-:Y:S02]  /*1300*/  PRMT R30, R8, 0x7610, R30 ;  /* 0x00007610081e7816 */ /* 0x000fe4000000001e */
[----:B------:R-:W-:Y:S01]  /*1310*/  MOV R4, R9 ;  /* 0x0000000900047202 */ /* 0x000fe20000000f00 */
[----:B------:R-:W-:Y:S06]  /*1320*/  @P0 BRA `(.L_x_248) ;  /* 0xfffffff400e80947 */ /* 0x000fec000383ffff */
[----:B------:R-:W-:Y:S02]  /*1330*/  LOP3.LUT P0, RZ, R8, 0xff, RZ, 0xc0, !PT ;  /* 0x000000ff08ff7812 */ /* 0x000fe4000780c0ff */
[----:B------:R-:W-:-:S11]  /*1340*/  MOV R4, R9 ;  /* 0x0000000900047202 */ /* 0x000fd60000000f00 */
[----:B------:R-:W-:Y:S05]  /*1350*/  @P0 BRA `(.L_x_249) ;  /* 0xfffffff400d40947 */ /* 0x000fea000383ffff */
[----:B------:R-:W-:Y:S05]  /*1360*/  BSYNC.RECONVERGENT B1 ;  /* 0x0000000000017941 */ /* 0x000fea0003800200 */
.L_x_243:
[----:B------:R-:W2:Y:S01]  /*1370*/  LDCU UR4, c[0x0][0x388] ;  /* 0x00007100ff0477ac */ /* 0x000ea20008000800 */
[----:B01----:R-:W0:Y:S01]  /*1380*/  S2R R6, SR_TID.X ;  /* 0x0000000000067919 */ /* 0x003e220000002100 */
[----:B------:R-:W1:Y:S01]  /*1390*/  LDCU.64 UR12, c[0x0][0x3a8] ;  /* 0x00007500ff0c77ac */ /* 0x000e620008000a00 */
[----:B--2---:R-:W-:-:S04]  /*13a0*/  USHF.L.U32 UR4, UR4, 0x7, URZ ;  /* 0x0000000704047899 */ /* 0x004fc800080006ff */
[----:B------:R-:W-:Y:S02]  /*13b0*/  USHF.R.S32.HI UR11, URZ, 0x1f, UR4 ;  /* 0x0000001fff0b7899 */ /* 0x000fe40008011404 */
[----:B------:R-:W-:Y:S02]  /*13c0*/  UIMAD.WIDE.U32 UR6, UR4, UR5, URZ ;  /* 0x00000005040672a5 */ /* 0x000fe4000f8e00ff */
[----:B------:R-:W-:Y:S02]  /*13d0*/  UIMAD UR11, UR11, UR5, URZ ;  /* 0x000000050b0b72a4 */ /* 0x000fe4000f8e02ff */
[----:B-1----:R-:W-:Y:S02]  /*13e0*/  ULEA UR12, UP0, UR6, UR12, 0x2 ;  /* 0x0000000c060c7291 */ /* 0x002fe4000f8010ff */
[----:B------:R-:W-:Y:S01]  /*13f0*/  UIADD3 UR11, UPT, UPT, UR7, UR11, URZ ;  /* 0x0000000b070b7290 */ /* 0x000fe2000fffe0ff */
[----:B0-----:R-:W-:-:S03]  /*1400*/  LEA R7, R3, R6, 0x7 ;  /* 0x0000000603077211 */ /* 0x001fc600078e38ff */
[----:B------:R-:W-:Y:S01]  /*1410*/  ULEA.HI.X UR11, UR6, UR13, UR11, 0x2, UP0 ;  /* 0x0000000d060b7291 */ /* 0x000fe200080f140b */
[----:B------:R-:W-:-:S05]  /*1420*/  MOV R4, UR12 ;  /* 0x0000000c00047c02 */ /* 0x000fca0008000f00 */
[----:B------:R-:W-:-:S03]  /*1430*/  MOV R5, UR11 ;  /* 0x0000000b00057c02 */ /* 0x000fc60008000f00 */
[----:B------:R-:W-:-:S05]  /*1440*/  IMAD.WIDE R4, R7, 0x4, R4 ;  /* 0x0000000407047825 */ /* 0x000fca00078e0204 */
[----:B------:R0:W-:Y:S02]  /*1450*/  STG.E desc[UR14][R4.64], R9 ;  /* 0x0000000904007986 */ /* 0x0001e4000c10190e */
.L_x_238:
[----:B------:R-:W-:Y:S05]  /*1460*/  BSYNC.RECONVERGENT B0 ;  /* 0x0000000000007941 */ /* 0x000fea0003800200 */
.L_x_237:
[----:B------:R-:W1:Y:S01]  /*1470*/  LDCU UR4, c[0x0][0x388] ;  /* 0x00007100ff0477ac */ /* 0x000e620008000800 */
[----:B------:R-:W-:-:S04]  /*1480*/  IADD3 R3, PT, PT, R3, 0x1, RZ ;  /* 0x0000000103037810 */ /* 0x000fc80007ffe0ff */
[----:B-1----:R-:W-:-:S13]  /*1490*/  ISETP.NE.AND P0, PT, R3, UR4, PT ;  /* 0x0000000403007c0c */ /* 0x002fda000bf05270 */
[----:B------:R-:W-:Y:S05]  /*14a0*/  @!P0 EXIT ;  /* 0x000000000000894d */ /* 0x000fea0003800000 */
[----:B------:R-:W-:Y:S05]  /*14b0*/  BRA `(.L_x_250) ;  /* 0xffffffec005c7947 */ /* 0x000fea000383ffff */
.L_x_236:
[----:B------:R-:W0:Y:S01]  /*14c0*/  LDCU UR6, c[0x0][0x388] ;  /* 0x00007100ff0677ac */ /* 0x000e220008000800 */
[----:B------:R-:W1:Y:S01]  /*14d0*/  S2R R7, SR_TID.X ;  /* 0x0000000000077919 */ /* 0x000e620000002100 */
[C---:B------:R-:W-:Y:S01]  /*14e0*/  ISETP.GE.U32.AND P0, PT, R3.reuse, 0x4, PT ;  /* 0x000000040300780c */ /* 0x040fe20003f06070 */
[----:B------:R-:W-:Y:S01]  /*14f0*/  HFMA2 R6, -RZ, RZ, 0, 0 ;  /* 0x00000000ff067431 */ /* 0x000fe200000001ff */
[----:B------:R-:W2:Y:S01]  /*1500*/  LDCU.64 UR10, c[0x0][0x3a8] ;  /* 0x00007500ff0a77ac */ /* 0x000ea20008000a00 */
[----:B------:R-:W-:Y:S01]  /*1510*/  LOP3.LUT R15, R3, 0x3, RZ, 0xc0, !PT ;  /* 0x00000003030f7812 */ /* 0x000fe200078ec0ff */
[----:B0-----:R-:W-:-:S04]  /*1520*/  USHF.L.U32 UR6, UR6, 0x7, URZ ;  /* 0x0000000706067899 */ /* 0x001fc800080006ff */
[----:B------:R-:W-:Y:S02]  /*1530*/  USHF.R.S32.HI UR8, URZ, 0x1f, UR6 ;  /* 0x0000001fff087899 */ /* 0x000fe40008011406 */
[----:B------:R-:W-:Y:S02]  /*1540*/  UIMAD.WIDE.U32 UR6, UR6, UR5, URZ ;  /* 0x00000005060672a5 */ /* 0x000fe4000f8e00ff */
[----:B------:R-:W-:Y:S02]  /*1550*/  UIMAD UR8, UR8, UR5, URZ ;  /* 0x00000005080872a4 */ /* 0x000fe4000f8e02ff */
[----:B--2---:R-:W-:Y:S02]  /*1560*/  ULEA UR10, UP0, UR6, UR10, 0x2 ;  /* 0x0000000a060a7291 */ /* 0x004fe4000f8010ff */
[----:B------:R-:W-:-:S04]  /*1570*/  UIADD3 UR8, UPT, UPT, UR7, UR8, URZ ;  /* 0x0000000807087290 */ /* 0x000fc8000fffe0ff */
[----:B------:R-:W-:Y:S01]  /*1580*/  ULEA.HI.X UR8, UR6, UR11, UR8, 0x2, UP0 ;  /* 0x0000000b06087291 */ /* 0x000fe200080f1408 */
[----:B------:R-:W-:-:S05]  /*1590*/  MOV R4, UR10 ;  /* 0x0000000a00047c02 */ /* 0x000fca0008000f00 */
[----:B------:R-:W-:Y:S01]  /*15a0*/  MOV R5, UR8 ;  /* 0x0000000800057c02 */ /* 0x000fe20008000f00 */
[----:B-1----:R-:W-:Y:S06]  /*15b0*/  @!P0 BRA `(.L_x_251) ;  /* 0x0000000800488947 */ /* 0x002fec0003800000 */
[----:B------:R-:W-:Y:S01]  /*15c0*/  ISETP.GE.AND P0, PT, R7, R2, PT ;  /* 0x000000020700720c */ /* 0x000fe20003f06270 */
[----:B------:R-:W0:Y:S08]  /*15d0*/  LDC.64 R8, c[0x0][0x390] ;  /* 0x0000e400ff087b82 */ /* 0x000e300000000a00 */
[----:B------:R-:W1:Y:S04]  /*15e0*/  LDC.64 R16, c[0x0][0x398] ;  /* 0x0000e600ff107b82 */ /* 0x000e680000000a00 */
[----:B------:R-:W-:-:S05]  /*15f0*/  @!P0 IADD3 R6, PT, PT, R0, R7, RZ ;  /* 0x0000000700068210 */ /* 0x000fca0007ffe0ff */
[----:B------:R-:W-:-:S05]  /*1600*/  @!P0 IMAD R13, R6, UR4, RZ ;  /* 0x00000004060d8c24 */ /* 0x000fca000f8e02ff */
[C---:B------:R-:W-:Y:S01]  /*1610*/  @!P0 IADD3 R11, PT, PT, R13.reuse, UR16, RZ ;  /* 0x000000100d0b8c10 */ /* 0x040fe2000fffe0ff */
[----:B0-----:R-:W-:-:S04]  /*1620*/  @!P0 IMAD.WIDE R12, R13, 0x4, R8 ;  /* 0x000000040d0c8825 */ /* 0x001fc800078e0208 */
[----:B------:R-:W-:Y:S02]  /*1630*/  @!P0 IMAD.WIDE R8, R11, 0x4, R8 ;  /* 0x000000040b088825 */ /* 0x000fe400078e0208 */
[----:B------:R-:W2:Y:S04]  /*1640*/  @!P0 LDG.E R13, desc[UR14][R12.64] ;  /* 0x0000000e0c0d8981 */ /* 0x000ea8000c1e1900 */
[----:B------:R-:W2:Y:S01]  /*1650*/  @!P0 LDG.E R8, desc[UR14][R8.64] ;  /* 0x0000000e08088981 */ /* 0x000ea2000c1e1900 */
[----:B------:R-:W-:-:S04]  /*1660*/  IADD3 R19, PT, PT, R7, 0x80, RZ ;  /* 0x0000008007137810 */ /* 0x000fc80007ffe0ff */
[----:B------:R-:W-:Y:S01]  /*1670*/  ISETP.GE.AND P1, PT, R19, R2, PT ;  /* 0x000000021300720c */ /* 0x000fe20003f26270 */
[----:B--2---:R-:W-:-:S04]  /*1680*/  @!P0 IMAD R11, R8, UR4, R13 ;  /* 0x00000004080b8c24 */ /* 0x004fc8000f8e020d */
[----:B-1----:R-:W-:Y:S02]  /*1690*/  @!P0 IMAD.WIDE R16, R11, 0x4, R16 ;  /* 0x000000040b108825 */ /* 0x002fe400078e0210 */
[----:B------:R-:W0:Y:S04]  /*16a0*/  LDC.64 R10, c[0x0][0x390] ;  /* 0x0000e400ff0a7b82 */ /* 0x000e280000000a00 */
[----:B------:R-:W2:Y:S02]  /*16b0*/  @!P0 LDG.E R16, desc[UR14][R16.64] ;  /* 0x0000000e10108981 */ /* 0x000ea4000c1e1900 */
[----:B------:R-:W-:Y:S01]  /*16c0*/  @!P1 IADD3 R19, PT, PT, R0, R19, RZ ;  /* 0x0000001300139210 */ /* 0x000fe20007ffe0ff */
[----:B------:R-:W-:-:S04]  /*16d0*/  IMAD.WIDE R8, R7, 0x4, R4 ;  /* 0x0000000407087825 */ /* 0x000fc800078e0204 */
[----:B------:R-:W-:-:S05]  /*16e0*/  @!P1 IMAD R19, R19, UR4, RZ ;  /* 0x0000000413139c24 */ /* 0x000fca000f8e02ff */
[----:B------:R-:W-:-:S05]  /*16f0*/  @!P1 IADD3 R13, PT, PT, R19, UR16, RZ ;  /* 0x00000010130d9c10 */ /* 0x000fca000fffe0ff */
[----:B0-----:R-:W-:-:S04]  /*1700*/  @!P1 IMAD.WIDE R12, R13, 0x4, R10 ;  /* 0x000000040d0c9825 */ /* 0x001fc800078e020a */
[----:B------:R-:W-:-:S04]  /*1710*/  @!P1 IMAD.WIDE R18, R19, 0x4, R10 ;  /* 0x0000000413129825 */ /* 0x000fc800078e020a */
[----:B--2---:R-:W-:Y:S02]  /*1720*/  @!P0 FADD R21, RZ, R16 ;  /* 0x00000010ff158221 */ /* 0x004fe40000000000 */
[----:B------:R-:W0:Y:S03]  /*1730*/  LDC.64 R16, c[0x0][0x398] ;  /* 0x0000e600ff107b82 */ /* 0x000e260000000a00 */
[----:B------:R1:W-:Y:S04]  /*1740*/  @!P0 STG.E desc[UR14][R8.64], R21 ;  /* 0x0000001508008986 */ /* 0x0003e8000c10190e */
[----:B------:R-:W2:Y:S04]  /*1750*/  @!P1 LDG.E R12, desc[UR14][R12.64] ;  /* 0x0000000e0c0c9981 */ /* 0x000ea8000c1e1900 */
[----:B------:R-:W2:Y:S01]  /*1760*/  @!P1 LDG.E R19, desc[UR14][R18.64] ;  /* 0x0000000e12139981 */ /* 0x000ea2000c1e1900 */
[----:B------:R-:W-:-:S04]  /*1770*/  IADD3 R23, PT, PT, R7, 0x100, RZ ;  /* 0x0000010007177810 */ /* 0x000fc80007ffe0ff */
[----:B------:R-:W-:Y:S01]  /*1780*/  ISETP.GE.AND P0, PT, R23, R2, PT ;  /* 0x000000021700720c */ /* 0x000fe20003f06270 */
[----:B--2---:R-:W-:-:S04]  /*1790*/  @!P1 IMAD R11, R12, UR4, R19 ;  /* 0x000000040c0b9c24 */ /* 0x004fc8000f8e0213 */
[----:B0-----:R-:W-:Y:S02]  /*17a0*/  @!P1 IMAD.WIDE R16, R11, 0x4, R16 ;  /* 0x000000040b109825 */ /* 0x001fe400078e0210 */
[----:B------:R-:W0:Y:S04]  /*17b0*/  LDC.64 R10, c[0x0][0x390] ;  /* 0x0000e400ff0a7b82 */ /* 0x000e280000000a00 */
[----:B------:R-:W2:Y:S02]  /*17c0*/  @!P1 LDG.E R16, desc[UR14][R16.64] ;  /* 0x0000000e10109981 */ /* 0x000ea4000c1e1900 */
[----:B------:R-:W-:-:S05]  /*17d0*/  @!P0 IADD3 R23, PT, PT, R0, R23, RZ ;  /* 0x0000001700178210 */ /* 0x000fca0007ffe0ff */
[----:B------:R-:W-:-:S05]  /*17e0*/  @!P0 IMAD R23, R23, UR4, RZ ;  /* 0x0000000417178c24 */ /* 0x000fca000f8e02ff */
[----:B------:R-:W-:-:S05]  /*17f0*/  @!P0 IADD3 R13, PT, PT, R23, UR16, RZ ;  /* 0x00000010170d8c10 */ /* 0x000fca000fffe0ff */
[----:B0-----:R-:W-:-:S04]  /*1800*/  @!P0 IMAD.WIDE R12, R13, 0x4, R10 ;  /* 0x000000040d0c8825 */ /* 0x001fc800078e020a */
[----:B------:R-:W-:-:S04]  /*1810*/  @!P0 IMAD.WIDE R10, R23, 0x4, R10 ;  /* 0x00000004170a8825 */ /* 0x000fc800078e020a */
[----:B--2---:R-:W-:Y:S02]  /*1820*/  @!P1 FADD R19, RZ, R16 ;  /* 0x00000010ff139221 */ /* 0x004fe40000000000 */
[----:B------:R-:W0:Y:S03]  /*1830*/  LDC.64 R16, c[0x0][0x398] ;  /* 0x0000e600ff107b82 */ /* 0x000e260000000a00 */
[----:B------:R2:W-:Y:S04]  /*1840*/  @!P1 STG.E desc[UR14][R8.64+0x200], R19 ;  /* 0x0002001308009986 */ /* 0x0005e8000c10190e */
[----:B------:R-:W1:Y:S04]  /*1850*/  @!P0 LDG.E R12, desc[UR14][R12.64] ;  /* 0x0000000e0c0c8981 */ /* 0x000e68000c1e1900 */
[----:B------:R-:W1:Y:S02]  /*1860*/  @!P0 LDG.E R11, desc[UR14][R10.64] ;  /* 0x0000000e0a0b8981 */ /* 0x000e64000c1e1900 */
[----:B-1----:R-:W-:-:S04]  /*1870*/  @!P0 IMAD R21, R12, UR4, R11 ;  /* 0x000000040c158c24 */ /* 0x002fc8000f8e020b */
[----:B0-----:R-:W-:-:S06]  /*1880*/  @!P0 IMAD.WIDE R16, R21, 0x4, R16 ;  /* 0x0000000415108825 */ /* 0x001fcc00078e0210 */
[----:B------:R-:W3:Y:S01]  /*1890*/  @!P0 LDG.E R16, desc[UR14][R16.64] ;  /* 0x0000000e10108981 */ /* 0x000ee2000c1e1900 */
[----:B------:R-:W-:Y:S01]  /*18a0*/  IADD3 R23, PT, PT, R7, 0x180, RZ ;  /* 0x0000018007177810 */ /* 0x000fe20007ffe0ff */
[----:B------:R-:W-:Y:S01]  /*18b0*/  BSSY.RECONVERGENT B0, `(.L_x_252) ;  /* 0x0000015000007945 */ /* 0x000fe20003800200 */
[----:B------:R-:W-:-:S04]  /*18c0*/  LOP3.LUT R6, R3, 0x7ffffffc, RZ, 0xc0, !PT ;  /* 0x7ffffffc03067812 */ /* 0x000fc800078ec0ff */
[----:B------:R-:W-:Y:S01]  /*18d0*/  ISETP.NE.AND P1, PT, R6, 0x4, PT ;  /* 0x000000040600780c */ /* 0x000fe20003f25270 */
[----:B---3--:R-:W-:-:S05]  /*18e0*/  @!P0 FADD R21, RZ, R16 ;  /* 0x00000010ff158221 */ /* 0x008fca0000000000 */
[----:B------:R2:W-:Y:S01]  /*18f0*/  @!P0 STG.E desc[UR14][R8.64+0x400], R21 ;  /* 0x0004001508008986 */ /* 0x0005e2000c10190e */
[----:B------:R-:W-:-:S13]  /*1900*/  ISETP.GE.AND P0, PT, R23, R2, PT ;  /* 0x000000021700720c */ /* 0x000fda0003f06270 */
[----:B--2---:R-:W-:Y:S05]  /*1910*/  @P0 BRA `(.L_x_253) ;  /* 0x0000000000380947 */ /* 0x004fea0003800000 */
[----:B------:R-:W0:Y:S01]  /*1920*/  LDC.64 R10, c[0x0][0x390] ;  /* 0x0000e400ff0a7b82 */ /* 0x000e220000000a00 */
[----:B------:R-:W-:-:S05]  /*1930*/  IADD3 R23, PT, PT, R0, R23, RZ ;  /* 0x0000001700177210 */ /* 0x000fca0007ffe0ff */
[----:B------:R-:W-:Y:S02]  /*1940*/  IMAD R23, R23, UR4, RZ ;  /* 0x0000000417177c24 */ /* 0x000fe4000f8e02ff */
[----:B------:R-:W1:Y:S03]  /*1950*/  LDC.64 R16, c[0x0][0x398] ;  /* 0x0000e600ff107b82 */ /* 0x000e660000000a00 */
[C---:B------:R-:W-:Y:S01]  /*1960*/  IADD3 R3, PT, PT, R23.reuse, UR16, RZ ;  /* 0x0000001017037c10 */ /* 0x040fe2000fffe0ff */
[----:B0-----:R-:W-:-:S04]  /*1970*/  IMAD.WIDE R12, R23, 0x4, R10 ;  /* 0x00000004170c7825 */ /* 0x001fc800078e020a */
[----:B------:R-:W-:Y:S02]  /*1980*/  IMAD.WIDE R10, R3, 0x4, R10 ;  /* 0x00000004030a7825 */ /* 0x000fe400078e020a */
[----:B------:R-:W2:Y:S04]  /*1990*/  LDG.E R13, desc[UR14][R12.64] ;  /* 0x0000000e0c0d7981 */ /* 0x000ea8000c1e1900 */
[----:B------:R-:W2:Y:S02]  /*19a0*/  LDG.E R10, desc[UR14][R10.64] ;  /* 0x0000000e0a0a7981 */ /* 0x000ea4000c1e1900 */
[----:B--2---:R-:W-:-:S04]  /*19b0*/  IMAD R3, R10, UR4, R13 ;  /* 0x000000040a037c24 */ /* 0x004fc8000f8e020d */
[----:B-1----:R-:W-:-:S06]  /*19c0*/  IMAD.WIDE R16, R3, 0x4, R16 ;  /* 0x0000000403107825 */ /* 0x002fcc00078e0210 */
[----:B------:R-:W2:Y:S02]  /*19d0*/  LDG.E R16, desc[UR14][R16.64] ;  /* 0x0000000e10107981 */ /* 0x000ea4000c1e1900 */
[----:B--2---:R-:W-:-:S05]  /*19e0*/  FADD R3, RZ, R16 ;  /* 0x00000010ff037221 */ /* 0x004fca0000000000 */
[----:B------:R0:W-:Y:S02]  /*19f0*/  STG.E desc[UR14][R8.64+0x600], R3 ;  /* 0x0006000308007986 */ /* 0x0001e4000c10190e */
.L_x_253:
[----:B------:R-:W-:Y:S05]  /*1a00*/  BSYNC.RECONVERGENT B0 ;  /* 0x0000000000007941 */ /* 0x000fea0003800200 */
.L_x_252:
[----:B------:R-:W-:Y:S05]  /*1a10*/  @!P1 BRA `(.L_x_251) ;  /* 0x0000000400309947 */ /* 0x000fea0003800000 */
[----:B0-----:R-:W0:Y:S01]  /*1a20*/  LDC.64 R8, c[0x0][0x390] ;  /* 0x0000e400ff087b82 */ /* 0x001e220000000a00 */
[----:B------:R-:W-:Y:S01]  /*1a30*/  MOV R14, 0x4 ;  /* 0x00000004000e7802 */ /* 0x000fe20000000f00 */
[----:B------:R-:W1:Y:S06]  /*1a40*/  LDCU UR5, c[0x0][0x3a0] ;  /* 0x00007400ff0577ac */ /* 0x000e6c0008000800 */
[----:B------:R-:W2:Y:S02]  /*1a50*/  LDC.64 R10, c[0x0][0x398] ;  /* 0x0000e600ff0a7b82 */ /* 0x000ea40000000a00 */
.L_x_256:
[----:B-1----:R-:W-:Y:S01]  /*1a60*/  LEA R3, R14, R7, 0x7 ;  /* 0x000000070e037211 */ /* 0x002fe200078e38ff */
[----:B------:R-:W3:Y:S03]  /*1a70*/  LDC.64 R12, c[0x0][0x390] ;  /* 0x0000e400ff0c7b82 */ /* 0x000ee60000000a00 */
[----:B------:R-:W-:-:S05]  /*1a80*/  ISETP.GE.AND P0, PT, R3, R2, PT ;  /* 0x000000020300720c */ /* 0x000fca0003f06270 */
[----:B------:R-:W4:Y:S08]  /*1a90*/  LDC.64 R18, c[0x0][0x390] ;  /* 0x0000e400ff127b82 */ /* 0x000f300000000a00 */
[----:B------:R-:W5:Y:S01]  /*1aa0*/  @!P0 LDC R25, c[0x0][0x3a0] ;  /* 0x0000e800ff198b82 */ /* 0x000f620000000800 */
[----:B------:R-:W-:-:S05]  /*1ab0*/  @!P0 IADD3 R16, PT, PT, R0, R3, RZ ;  /* 0x0000000300108210 */ /* 0x000fca0007ffe0ff */
[----:B-----5:R-:W-:-:S05]  /*1ac0*/  @!P0 IMAD R17, R16, R25, RZ ;  /* 0x0000001910118224 */ /* 0x020fca00078e02ff */
[C---:B------:R-:W-:Y:S01]  /*1ad0*/  @!P0 IADD3 R21, PT, PT, R17.reuse, UR16, RZ ;  /* 0x0000001011158c10 */ /* 0x040fe2000fffe0ff */
[----:B---3--:R-:W-:-:S04]  /*1ae0*/  @!P0 IMAD.WIDE R16, R17, 0x4, R12 ;  /* 0x0000000411108825 */ /* 0x008fc800078e020c */
[----:B------:R-:W-:Y:S02]  /*1af0*/  @!P0 IMAD.WIDE R20, R21, 0x4, R12 ;  /* 0x0000000415148825 */ /* 0x000fe400078e020c */
[----:B------:R-:W3:Y:S01]  /*1b00*/  @!P0 LDG.E R17, desc[UR14][R16.64] ;  /* 0x0000000e10118981 */ /* 0x000ee2000c1e1900 */
[----:B------:R-:W5:Y:S03]  /*1b10*/  LDC.64 R12, c[0x0][0x398] ;  /* 0x0000e600ff0c7b82 */ /* 0x000f660000000a00 */
[----:B------:R-:W3:Y:S02]  /*1b20*/  @!P0 LDG.E R20, desc[UR14][R20.64] ;  /* 0x0000000e14148981 */ /* 0x000ee4000c1e1900 */
[----:B---3--:R-:W-:-:S04]  /*1b30*/  @!P0 IMAD R25, R20, R25, R17 ;  /* 0x0000001914198224 */ /* 0x008fc800078e0211 */
[----:B-----5:R-:W-:-:S06]  /*1b40*/  @!P0 IMAD.WIDE R24, R25, 0x4, R12 ;  /* 0x0000000419188825 */ /* 0x020fcc00078e020c */
[----:B------:R-:W3:Y:S01]  /*1b50*/  @!P0 LDG.E R24, desc[UR14][R24.64] ;  /* 0x0000000e18188981 */ /* 0x000ee2000c1e1900 */
[----:B------:R-:W-:-:S04]  /*1b60*/  IADD3 R13, PT, PT, R3, 0x80, RZ ;  /* 0x00000080030d7810 */ /* 0x000fc80007ffe0ff */
[----:B------:R-:W-:-:S13]  /*1b70*/  ISETP.GE.AND P1, PT, R13, R2, PT ;  /* 0x000000020d00720c */ /* 0x000fda0003f26270 */
[----:B------:R-:W5:Y:S01]  /*1b80*/  @!P1 LDC R22, c[0x0][0x3a0] ;  /* 0x0000e800ff169b82 */ /* 0x000f620000000800 */
[----:B------:R-:W-:-:S05]  /*1b90*/  @!P1 IADD3 R13, PT, PT, R0, R13, RZ ;  /* 0x0000000d000d9210 */ /* 0x000fca0007ffe0ff */
[----:B-----5:R-:W-:Y:S02]  /*1ba0*/  @!P1 IMAD R23, R13, R22, RZ ;  /* 0x000000160d179224 */ /* 0x020fe400078e02ff */
[----:B------:R-:W-:-:S03]  /*1bb0*/  IMAD.WIDE R12, R3, 0x4, R4 ;  /* 0x00000004030c7825 */ /* 0x000fc600078e0204 */
[C---:B------:R-:W-:Y:S01]  /*1bc0*/  @!P1 IADD3 R17, PT, PT, R23.reuse, UR16, RZ ;  /* 0x0000001017119c10 */ /* 0x040fe2000fffe0ff */
[----:B----4-:R-:W-:-:S04]  /*1bd0*/  @!P1 IMAD.WIDE R20, R23, 0x4, R18 ;  /* 0x0000000417149825 */ /* 0x010fc800078e0212 */
[----:B------:R-:W-:Y:S02]  /*1be0*/  @!P1 IMAD.WIDE R16, R17, 0x4, R18 ;  /* 0x0000000411109825 */ /* 0x000fe400078e0212 */
[----:B------:R-:W4:Y:S02]  /*1bf0*/  LDC.64 R18, c[0x0][0x398] ;  /* 0x0000e600ff127b82 */ /* 0x000f240000000a00 */
[----:B---3--:R-:W-:-:S05]  /*1c00*/  @!P0 FADD R27, RZ, R24 ;  /* 0x00000018ff1b8221 */ /* 0x008fca0000000000 */
[----:B------:R3:W-:Y:S04]  /*1c10*/  @!P0 STG.E desc[UR14][R12.64], R27 ;  /* 0x0000001b0c008986 */ /* 0x0007e8000c10190e */
[----:B------:R-:W5:Y:S04]  /*1c20*/  @!P1 LDG.E R17, desc[UR14][R16.64] ;  /* 0x0000000e10119981 */ /* 0x000f68000c1e1900 */
[----:B------:R-:W5:Y:S01]  /*1c30*/  @!P1 LDG.E R20, desc[UR14][R20.64] ;  /* 0x0000000e14149981 */ /* 0x000f62000c1e1900 */
[----:B------:R-:W-:-:S04]  /*1c40*/  IADD3 R23, PT, PT, R3, 0x100, RZ ;  /* 0x0000010003177810 */ /* 0x000fc80007ffe0ff */
[----:B------:R-:W-:Y:S01]  /*1c50*/  ISETP.GE.AND P0, PT, R23, R2, PT ;  /* 0x000000021700720c */ /* 0x000fe20003f06270 */
[----:B-----5:R-:W-:-:S12]  /*1c60*/  @!P1 IMAD R25, R17, R22, R20 ;  /* 0x0000001611199224 */ /* 0x020fd800078e0214 */
[----:B------:R-:W5:Y:S01]  /*1c70*/  @!P0 LDC R22, c[0x0][0x3a0] ;  /* 0x0000e800ff168b82 */ /* 0x000f620000000800 */
[----:B----4-:R-:W-:-:S06]  /*1c80*/  @!P1 IMAD.WIDE R24, R25, 0x4, R18 ;  /* 0x0000000419189825 */ /* 0x010fcc00078e0212 */
[----:B------:R-:W3:Y:S01]  /*1c90*/  @!P1 LDG.E R24, desc[UR14][R24.64] ;  /* 0x0000000e18189981 */ /* 0x000ee2000c1e1900 */
[----:B------:R-:W4:Y:S01]  /*1ca0*/  LDC.64 R18, c[0x0][0x390] ;  /* 0x0000e400ff127b82 */ /* 0x000f220000000a00 */
[----:B------:R-:W-:-:S07]  /*1cb0*/  @!P0 IADD3 R23, PT, PT, R0, R23, RZ ;  /* 0x0000001700178210 */ /* 0x000fce0007ffe0ff */
[----:B------:R-:W1:Y:S01]  /*1cc0*/  LDC.64 R20, c[0x0][0x398] ;  /* 0x0000e600ff147b82 */ /* 0x000e620000000a00 */
[----:B-----5:R-:W-:-:S05]  /*1cd0*/  @!P0 IMAD R23, R23, R22, RZ ;  /* 0x0000001617178224 */ /* 0x020fca00078e02ff */
[----:B------:R-:W-:-:S05]  /*1ce0*/  @!P0 IADD3 R17, PT, PT, R23, UR16, RZ ;  /* 0x0000001017118c10 */ /* 0x000fca000fffe0ff */
[----:B----4-:R-:W-:-:S04]  /*1cf0*/  @!P0 IMAD.WIDE R16, R17, 0x4, R18 ;  /* 0x0000000411108825 */ /* 0x010fc800078e0212 */
[----:B------:R-:W-:-:S04]  /*1d00*/  @!P0 IMAD.WIDE R18, R23, 0x4, R18 ;  /* 0x0000000417128825 */ /* 0x000fc800078e0212 */
[----:B---3--:R-:W-:-:S05]  /*1d10*/  @!P1 FADD R27, RZ, R24 ;  /* 0x00000018ff1b9221 */ /* 0x008fca0000000000 */
[----:B------:R3:W-:Y:S04]  /*1d20*/  @!P1 STG.E desc[UR14][R12.64+0x200], R27 ;  /* 0x0002001b0c009986 */ /* 0x0007e8000c10190e */
[----:B------:R-:W4:Y:S04]  /*1d30*/  @!P0 LDG.E R17, desc[UR14][R16.64] ;  /* 0x0000000e10118981 */ /* 0x000f28000c1e1900 */
[----:B------:R-:W4:Y:S02]  /*1d40*/  @!P0 LDG.E R18, desc[UR14][R18.64] ;  /* 0x0000000e12128981 */ /* 0x000f24000c1e1900 */
[----:B----4-:R-:W-:-:S04]  /*1d50*/  @!P0 IMAD R23, R17, R22, R18 ;  /* 0x0000001611178224 */ /* 0x010fc800078e0212 */
[----:B-1----:R-:W-:-:S06]  /*1d60*/  @!P0 IMAD.WIDE R20, R23, 0x4, R20 ;  /* 0x0000000417148825 */ /* 0x002fcc00078e0214 */
[----:B------:R-:W4:Y:S01]  /*1d70*/  @!P0 LDG.E R20, desc[UR14][R20.64] ;  /* 0x0000000e14148981 */ /* 0x000f22000c1e1900 */
[----:B------:R-:W-:Y:S01]  /*1d80*/  IADD3 R3, PT, PT, R3, 0x180, RZ ;  /* 0x0000018003037810 */ /* 0x000fe20007ffe0ff */
[----:B------:R-:W-:Y:S01]  /*1d90*/  BSSY.RECONVERGENT B0, `(.L_x_254) ;  /* 0x0000013000007945 */ /* 0x000fe20003800200 */
[----:B------:R-:W-:-:S04]  /*1da0*/  IADD3 R14, PT, PT, R14, 0x4, RZ ;  /* 0x000000040e0e7810 */ /* 0x000fc80007ffe0ff */
[----:B------:R-:W-:Y:S01]  /*1db0*/  ISETP.NE.AND P1, PT, R14, R6, PT ;  /* 0x000000060e00720c */ /* 0x000fe20003f25270 */
[----:B----4-:R-:W-:-:S05]  /*1dc0*/  @!P0 FADD R23, RZ, R20 ;  /* 0x00000014ff178221 */ /* 0x010fca0000000000 */
[----:B------:R3:W-:Y:S01]  /*1dd0*/  @!P0 STG.E desc[UR14][R12.64+0x400], R23 ;  /* 0x000400170c008986 */ /* 0x0007e2000c10190e */
[----:B------:R-:W-:-:S13]  /*1de0*/  ISETP.GE.AND P0, PT, R3, R2, PT ;  /* 0x000000020300720c */ /* 0x000fda0003f06270 */
[----:B---3--:R-:W-:Y:S05]  /*1df0*/  @P0 BRA `(.L_x_255) ;  /* 0x0000000000300947 */ /* 0x008fea0003800000 */
[----:B------:R-:W-:-:S05]  /*1e00*/  IADD3 R3, PT, PT, R0, R3, RZ ;  /* 0x0000000300037210 */ /* 0x000fca0007ffe0ff */
[----:B------:R-:W-:-:S04]  /*1e10*/  IMAD R3, R3, UR5, RZ ;  /* 0x0000000503037c24 */ /* 0x000fc8000f8e02ff */
[C---:B0-----:R-:W-:Y:S01]  /*1e20*/  IMAD.WIDE R18, R3.reuse, 0x4, R8 ;  /* 0x0000000403127825 */ /* 0x041fe200078e0208 */
[----:B------:R-:W-:-:S05]  /*1e30*/  IADD3 R17, PT, PT, R3, UR16, RZ ;  /* 0x0000001003117c10 */ /* 0x000fca000fffe0ff */
[----:B------:R-:W-:Y:S01]  /*1e40*/  IMAD.WIDE R16, R17, 0x4, R8 ;  /* 0x0000000411107825 */ /* 0x000fe200078e0208 */
[----:B------:R-:W3:Y:S05]  /*1e50*/  LDG.E R19, desc[UR14][R18.64] ;  /* 0x0000000e12137981 */ /* 0x000eea000c1e1900 */
[----:B------:R-:W3:Y:S02]  /*1e60*/  LDG.E R16, desc[UR14][R16.64] ;  /* 0x0000000e10107981 */ /* 0x000ee4000c1e1900 */
[----:B---3--:R-:W-:-:S04]  /*1e70*/  IMAD R21, R16, UR5, R19 ;  /* 0x0000000510157c24 */ /* 0x008fc8000f8e0213 */
[----:B--2---:R-:W-:-:S06]  /*1e80*/  IMAD.WIDE R20, R21, 0x4, R10 ;  /* 0x0000000415147825 */ /* 0x004fcc00078e020a */
[----:B------:R-:W2:Y:S02]  /*1e90*/  LDG.E R20, desc[UR14][R20.64] ;  /* 0x0000000e14147981 */ /* 0x000ea4000c1e1900 */
[----:B--2---:R-:W-:-:S05]  /*1ea0*/  FADD R3, RZ, R20 ;  /* 0x00000014ff037221 */ /* 0x004fca0000000000 */
[----:B------:R1:W-:Y:S02]  /*1eb0*/  STG.E desc[UR14][R12.64+0x600], R3 ;  /* 0x000600030c007986 */ /* 0x0003e4000c10190e */
.L_x_255:
[----:B------:R-:W-:Y:S05]  /*1ec0*/  BSYNC.RECONVERGENT B0 ;  /* 0x0000000000007941 */ /* 0x000fea0003800200 */
.L_x_254:
[----:B------:R-:W-:Y:S05]  /*1ed0*/  @P1 BRA `(.L_x_256) ;  /* 0xfffffff800e01947 */ /* 0x000fea000383ffff */
.L_x_251:
[----:B------:R-:W-:-:S13]  /*1ee0*/  ISETP.NE.AND P0, PT, R15, RZ, PT ;  /* 0x000000ff0f00720c */ /* 0x000fda0003f05270 */
[----:B------:R-:W-:Y:S05]  /*1ef0*/  @!P0 EXIT ;  /* 0x000000000000894d */ /* 0x000fea0003800000 */
[----:B------:R-:W-:-:S05]  /*1f00*/  UMOV UR4, URZ ;  /* 0x000000ff00047c82 */ /* 0x000fca0008000000 */
.L_x_257:
[----:B------:R-:W-:Y:S01]  /*1f10*/  LEA R17, R6, R7, 0x7 ;  /* 0x0000000706117211 */ /* 0x000fe200078e38ff */
[----:B0-----:R-:W2:Y:S03]  /*1f20*/  LDC.64 R8, c[0x0][0x390] ;  /* 0x0000e400ff087b82 */ /* 0x001ea60000000a00 */
[----:B------:R-:W-:-:S13]  /*1f30*/  ISETP.GE.AND P0, PT, R17, R2, PT ;  /* 0x000000021100720c */ /* 0x000fda0003f06270 */
[----:B------:R-:W0:Y:S01]  /*1f40*/  @!P0 LDC R14, c[0x0][0x3a0] ;  /* 0x0000e800ff0e8b82 */ /* 0x000e220000000800 */
[----:B-1----:R-:W-:-:S05]  /*1f50*/  @!P0 IADD3 R3, PT, PT, R0, R17, RZ ;  /* 0x0000001100038210 */ /* 0x002fca0007ffe0ff */
[----:B0-----:R-:W-:-:S04]  /*1f60*/  @!P0 IMAD R3, R3, R14, RZ ;  /* 0x0000000e03038224 */ /* 0x001fc800078e02ff */
[C---:B--2---:R-:W-:Y:S01]  /*1f70*/  @!P0 IMAD.WIDE R10, R3.reuse, 0x4, R8 ;  /* 0x00000004030a8825 */ /* 0x044fe200078e0208 */
[----:B------:R-:W-:-:S05]  /*1f80*/  @!P0 IADD3 R13, PT, PT, R3, UR16, RZ ;  /* 0x00000010030d8c10 */ /* 0x000fca000fffe0ff */
[----:B------:R-:W-:Y:S01]  /*1f90*/  @!P0 IMAD.WIDE R8, R13, 0x4, R8 ;  /* 0x000000040d088825 */ /* 0x000fe200078e0208 */
[----:B------:R-:W2:Y:S01]  /*1fa0*/  @!P0 LDG.E R11, desc[UR14][R10.64] ;  /* 0x0000000e0a0b8981 */ /* 0x000ea2000c1e1900 */
[----:B------:R-:W0:Y:S04]  /*1fb0*/  LDC.64 R12, c[0x0][0x398] ;  /* 0x0000e600ff0c7b82 */ /* 0x000e280000000a00 */
[----:B------:R-:W2:Y:S02]  /*1fc0*/  @!P0 LDG.E R8, desc[UR14][R8.64] ;  /* 0x0000000e08088981 */ /* 0x000ea4000c1e1900 */
[----:B--2---:R-:W-:-:S04]  /*1fd0*/  @!P0 IMAD R3, R8, R14, R11 ;  /* 0x0000000e08038224 */ /* 0x004fc800078e020b */
[----:B0-----:R-:W-:-:S06]  /*1fe0*/  @!P0 IMAD.WIDE R12, R3, 0x4, R12 ;  /* 0x00000004030c8825 */ /* 0x001fcc00078e020c */
[----:B------:R-:W2:Y:S01]  /*1ff0*/  @!P0 LDG.E R12, desc[UR14][R12.64] ;  /* 0x0000000e0c0c8981 */ /* 0x000ea2000c1e1900 */
[----:B------:R-:W-:Y:S01]  /*2000*/  @!P0 IMAD.WIDE R16, R17, 0x4, R4 ;  /* 0x0000000411108825 */ /* 0x000fe200078e0204 */
[----:B------:R-:W-:Y:S01]  /*2010*/  UIADD3 UR4, UPT, UPT, UR4, 0x1, URZ ;  /* 0x0000000104047890 */ /* 0x000fe2000fffe0ff */
[----:B------:R-:W-:Y:S02]  /*2020*/  IADD3 R6, PT, PT, R6, 0x1, RZ ;  /* 0x0000000106067810 */ /* 0x000fe40007ffe0ff */
[----:B--2---:R-:W-:-:S05]  /*2030*/  @!P0 FADD R3, RZ, R12 ;  /* 0x0000000cff038221 */ /* 0x004fca0000000000 */
[----:B------:R3:W-:Y:S01]  /*2040*/  @!P0 STG.E desc[UR14][R16.64], R3 ;  /* 0x0000000310008986 */ /* 0x0007e2000c10190e */
[----:B------:R-:W-:-:S13]  /*2050*/  ISETP.NE.AND P0, PT, R15, UR4, PT ;  /* 0x000000040f007c0c */ /* 0x000fda000bf05270 */
[----:B---3--:R-:W-:Y:S05]  /*2060*/  @P0 BRA `(.L_x_257) ;  /* 0xfffffffc00a80947 */ /* 0x008fea000383ffff */
[----:B------:R-:W-:Y:S05]  /*2070*/  EXIT ;  /* 0x000000000000794d */ /* 0x000fea0003800000 */
.L_x_235:
        /* <DEDUP_REMOVED lines=9> */
[----:B------:R-:W-:Y:S02]  /*2110*/  UIADD3 UR4, UPT, UPT, UR4, 0x3, URZ ;  /* 0x0000000304047890 */ /* 0x000fe4000fffe0ff */
[----:B------:R-:W-:Y:S02]  /*2120*/  ULOP3.LUT UR9, UR7, 0x7, URZ, 0xc0, !UPT ;  /* 0x0000000707097892 */ /* 0x000fe4000f8ec0ff */
[----:B------:R-:W-:Y:S02]  /*2130*/  ULOP3.LUT UR6, UR4, 0x3, URZ, 0xc0, !UPT ;  /* 0x0000000304067892 */ /* 0x000fe4000f8ec0ff */
[----:B------:R-:W-:-:S02]  /*2140*/  ULOP3.LUT UR8, UR4, 0x1, URZ, 0xc0, !UPT ;  /* 0x0000000104087892 */ /* 0x000fc4000f8ec0ff */
[----:B------:R-:W-:Y:S02]  /*2150*/  ULOP3.LUT UR18, UR16, 0x7, URZ, 0xc0, !UPT ;  /* 0x0000000710127892 */ /* 0x000fe4000f8ec0ff */
[----:B------:R-:W-:Y:S02]  /*2160*/  ULOP3.LUT UR19, UR16, 0xfffffff8, URZ, 0xc0, !UPT ;  /* 0xfffffff810137892 */ /* 0x000fe4000f8ec0ff */
[----:B------:R-:W-:Y:S02]  /*2170*/  ULOP3.LUT UR10, UR7, 0x3, URZ, 0xc0, !UPT ;  /* 0x00000003070a7892 */ /* 0x000fe4000f8ec0ff */
[----:B------:R-:W-:Y:S02]  /*2180*/  UIADD3 UR9, UPT, UPT, UR9, -0x1, URZ ;  /* 0xffffffff09097890 */ /* 0x000fe4000fffe0ff */
[----:B------:R-:W-:-:S12]  /*2190*/  UIADD3 UR4, UPT, UPT, UR6, -0x1, URZ ;  /* 0xffffffff06047890 */ /* 0x000fd8000fffe0ff */
.L_x_270:
[----:B------:R-:W0:Y:S01]  /*21a0*/  S2R R3, SR_TID.X ;  /* 0x0000000000037919 */ /* 0x000e220000002100 */
[----:B------:R-:W1:Y:S01]  /*21b0*/  LDCU UR7, c[0x0][0x3a0] ;  /* 0x00007400ff0777ac */ /* 0x000e620008000800 */
[----:B------:R-:W-:Y:S01]  /*21c0*/  MOV R5, RZ ;  /* 0x000000ff00057202 */ /* 0x000fe20000000f00 */
[----:B------:R-:W-:Y:S01]  /*21d0*/  UISETP.GE.U32.AND UP0, UPT, UR17, 0x7, UPT ;  /* 0x000000071100788c */ /* 0x000fe2000bf06070 */
[----:B0-----:R-:W-:-:S04]  /*21e0*/  LEA R3, R2, R3, 0x7 ;  /* 0x0000000302037211 */ /* 0x001fc800078e38ff */
[----:B------:R-:W-:Y:S02]  /*21f0*/  IADD3 R14, PT, PT, R0, R3, RZ ;  /* 0x00000003000e7210 */ /* 0x000fe40007ffe0ff */
[----:B------:R-:W-:-:S03]  /*2200*/  MOV R3, RZ ;  /* 0x000000ff00037202 */ /* 0x000fc60000000f00 */
[----:B-1----:R-:W-:Y:S01]  /*2210*/  IMAD R14, R14, UR7, RZ ;  /* 0x000000070e0e7c24 */ /* 0x002fe2000f8e02ff */
[----:B------:R-:W-:Y:S06]  /*2220*/  BRA.U !UP0, `(.L_x_259) ;  /* 0x0000000108d47547 */ /* 0x000fec000b800000 */
[----:B------:R-:W-:Y:S01]  /*2230*/  ULOP3.LUT UR19, UR16, 0xfffffff8, URZ, 0xc0, !UPT ;  /* 0xfffffff810137892 */ /* 0x000fe2000f8ec0ff */
[----:B------:R-:W-:Y:S02]  /*2240*/  MOV R3, RZ ;  /* 0x000000ff00037202 */ /* 0x000fe40000000f00 */
[----:B------:R-:W-:Y:S01]  /*2250*/  MOV R15, R14 ;  /* 0x0000000e000f7202 */ /* 0x000fe20000000f00 */
[----:B------:R-:W-:-:S12]  /*2260*/  UIADD3 UR6, UPT, UPT, -UR19, URZ, URZ ;  /* 0x000000ff13067290 */ /* 0x000fd8000fffe1ff */
.L_x_260:
[----:B------:R-:W0:Y:S08]  /*2270*/  LDC.64 R22, c[0x0][0x390] ;  /* 0x0000e400ff167b82 */ /* 0x000e300000000a00 */
[----:B------:R-:W1:Y:S01]  /*2280*/  LDC.64 R4, c[0x0][0x398] ;  /* 0x0000e600ff047b82 */ /* 0x000e620000000a00 */
[----:B0-----:R-:W-:-:S05]  /*2290*/  IMAD.WIDE R22, R15, 0x4, R22 ;  /* 0x000000040f167825 */ /* 0x001fca00078e0216 */
        /* <DEDUP_REMOVED lines=9> */
[----:B--2---:R-:W-:-:S02]  /*2330*/  IMAD R21, R6, UR7, R7 ;  /* 0x0000000706157c24 */ /* 0x004fc4000f8e0207 */
[----:B---3--:R-:W-:Y:S02]  /*2340*/  IMAD R7, R7, UR7, R8 ;  /* 0x0000000707077c24 */ /* 0x008fe4000f8e0208 */
[----:B-1----:R-:W-:-:S04]  /*2350*/  IMAD.WIDE R20, R21, 0x4, R4 ;  /* 0x0000000415147825 */ /* 0x002fc800078e0204 */
[----:B----4-:R-:W-:Y:S02]  /*2360*/  IMAD R13, R8, UR7, R9 ;  /* 0x00000007080d7c24 */ /* 0x010fe4000f8e0209 */
[----:B------:R-:W-:Y:S01]  /*2370*/  IMAD.WIDE R6, R7, 0x4, R4 ;  /* 0x0000000407067825 */ /* 0x000fe200078e0204 */
[----:B------:R1:W2:Y:S03]  /*2380*/  LDG.E R20, desc[UR14][R20.64] ;  /* 0x0000000e14147981 */ /* 0x0002a6000c1e1900 */
[----:B-----5:R-:W-:Y:S02]  /*2390*/  IMAD R25, R9, UR7, R11 ;  /* 0x0000000709197c24 */ /* 0x020fe4000f8e020b */
[----:B------:R-:W-:Y:S01]  /*23a0*/  IMAD.WIDE R8, R13, 0x4, R4 ;  /* 0x000000040d087825 */ /* 0x000fe200078e0204 */
[----:B------:R-:W3:Y:S03]  /*23b0*/  LDG.E R6, desc[UR14][R6.64] ;  /* 0x0000000e06067981 */ /* 0x000ee6000c1e1900 */
[----:B------:R-:W-:-:S02]  /*23c0*/  IMAD R13, R11, UR7, R12 ;  /* 0x000000070b0d7c24 */ /* 0x000fc4000f8e020c */
[----:B------:R-:W-:Y:S01]  /*23d0*/  IMAD.WIDE R10, R25, 0x4, R4 ;  /* 0x00000004190a7825 */ /* 0x000fe200078e0204 */
[----:B------:R-:W4:Y:S03]  /*23e0*/  LDG.E R8, desc[UR14][R8.64] ;  /* 0x0000000e08087981 */ /* 0x000f26000c1e1900 */
[----:B0-----:R-:W-:Y:S02]  /*23f0*/  IMAD R23, R12, UR7, R17 ;  /* 0x000000070c177c24 */ /* 0x001fe4000f8e0211 */
[----:B------:R-:W-:Y:S01]  /*2400*/  IMAD.WIDE R12, R13, 0x4, R4 ;  /* 0x000000040d0c7825 */ /* 0x000fe200078e0204 */
[----:B------:R-:W5:Y:S03]  /*2410*/  LDG.E R10, desc[UR14][R10.64] ;  /* 0x0000000e0a0a7981 */ /* 0x000f66000c1e1900 */
[----:B------:R-:W-:-:S02]  /*2420*/  IMAD R25, R17, UR7, R18 ;  /* 0x0000000711197c24 */ /* 0x000fc4000f8e0212 */
[----:B------:R-:W-:Y:S01]  /*2430*/  IMAD.WIDE R16, R23, 0x4, R4 ;  /* 0x0000000417107825 */ /* 0x000fe200078e0204 */
[----:B------:R-:W5:Y:S03]  /*2440*/  LDG.E R12, desc[UR14][R12.64] ;  /* 0x0000000e0c0c7981 */ /* 0x000f66000c1e1900 */
[----:B-1----:R-:W-:Y:S02]  /*2450*/  IMAD R21, R18, UR7, R19 ;  /* 0x0000000712157c24 */ /* 0x002fe4000f8e0213 */
[--C-:B------:R-:W-:Y:S01]  /*2460*/  IMAD.WIDE R18, R25, 0x4, R4.reuse ;  /* 0x0000000419127825 */ /* 0x100fe200078e0204 */
[----:B------:R-:W5:Y:S03]  /*2470*/  LDG.E R16, desc[UR14][R16.64] ;  /* 0x0000000e10107981 */ /* 0x000f66000c1e1900 */
[----:B------:R-:W-:-:S02]  /*2480*/  IMAD.WIDE R4, R21, 0x4, R4 ;  /* 0x0000000415047825 */ /* 0x000fc400078e0204 */
[----:B------:R-:W5:Y:S04]  /*2490*/  LDG.E R18, desc[UR14][R18.64] ;  /* 0x0000000e12127981 */ /* 0x000f68000c1e1900 */
[----:B------:R-:W5:Y:S01]  /*24a0*/  LDG.E R4, desc[UR14][R4.64] ;  /* 0x0000000e04047981 */ /* 0x000f62000c1e1900 */
[----:B------:R-:W-:Y:S01]  /*24b0*/  UIADD3 UR6, UPT, UPT, UR6, 0x8, URZ ;  /* 0x0000000806067890 */ /* 0x000fe2000fffe0ff */
[----:B------:R-:W-:-:S03]  /*24c0*/  IADD3 R15, PT, PT, R15, 0x8, RZ ;  /* 0x000000080f0f7810 */ /* 0x000fc60007ffe0ff */
[----:B------:R-:W-:Y:S01]  /*24d0*/  UISETP.NE.AND UP0, UPT, UR6, URZ, UPT ;  /* 0x000000ff0600728c */ /* 0x000fe2000bf05270 */
        /* <DEDUP_REMOVED lines=10> */
.L_x_259:
        /* <DEDUP_REMOVED lines=14> */
[----:B--2---:R-:W-:-:S02]  /*2660*/  IMAD R13, R4, UR7, R11 ;  /* 0x00000007040d7c24 */ /* 0x004fc4000f8e020b */
[----:B---3--:R-:W-:Y:S02]  /*2670*/  IMAD R15, R11, UR7, R12 ;  /* 0x000000070b0f7c24 */ /* 0x008fe4000f8e020c */
[----:B0-----:R-:W-:-:S04]  /*2680*/  IMAD.WIDE R10, R13, 0x4, R6 ;  /* 0x000000040d0a7825 */ /* 0x001fc800078e0206 */
        /* <DEDUP_REMOVED lines=14> */
.L_x_262:
[----:B------:R-:W-:Y:S05]  /*2770*/  BRA.U !UP1, `(.L_x_261) ;  /* 0x0000000109707547 */ /* 0x000fea000b800000 */
[----:B------:R-:W0:Y:S01]  /*2780*/  LDC.64 R6, c[0x0][0x390] ;  /* 0x0000e400ff067b82 */ /* 0x000e220000000a00 */
[----:B------:R-:W-:Y:S02]  /*2790*/  ISETP.NE.AND P0, PT, RZ, UR4, PT ;  /* 0x00000004ff007c0c */ /* 0x000fe4000bf05270 */
[----:B------:R-:W-:-:S05]  /*27a0*/  ISETP.NE.AND P1, PT, RZ, UR8, PT ;  /* 0x00000008ff007c0c */ /* 0x000fca000bf25270 */
        /* <DEDUP_REMOVED lines=13> */
[----:B--2---:R-:W-:-:S02]  /*2880*/  @P0 IMAD R17, R12, UR7, R13 ;  /* 0x000000070c110c24 */ /* 0x004fc4000f8e020d */
[----:B---3--:R-:W-:Y:S02]  /*2890*/  @P0 IMAD R19, R13, UR7, R18 ;  /* 0x000000070d130c24 */ /* 0x008fe4000f8e0212 */
[----:B-1----:R-:W-:-:S04]  /*28a0*/  @P0 IMAD.WIDE R12, R17, 0x4, R10 ;  /* 0x00000004110c0825 */ /* 0x002fc800078e020a */
[----:B------:R-:W-:Y:S02]  /*28b0*/  @P0 IMAD.WIDE R10, R19, 0x4, R10 ;  /* 0x00000004130a0825 */ /* 0x000fe400078e020a */
[----:B------:R-:W2:Y:S02]  /*28c0*/  @P0 LDG.E R12, desc[UR14][R12.64] ;  /* 0x0000000e0c0c0981 */ /* 0x000ea4000c1e1900 */
[----:B----4-:R-:W-:Y:S02]  /*28d0*/  @P1 IMAD R15, R15, UR7, R16 ;  /* 0x000000070f0f1c24 */ /* 0x010fe4000f8e0210 */
[----:B------:R-:W3:Y:S02]  /*28e0*/  @P0 LDG.E R11, desc[UR14][R10.64] ;  /* 0x0000000e0a0b0981 */ /* 0x000ee4000c1e1900 */
[----:B0-----:R-:W-:-:S06]  /*28f0*/  @P1 IMAD.WIDE R4, R15, 0x4, R4 ;  /* 0x000000040f041825 */ /* 0x001fcc00078e0204 */
[----:B------:R-:W4:Y:S01]  /*2900*/  @P1 LDG.E R4, desc[UR14][R4.64] ;  /* 0x0000000e04041981 */ /* 0x000f22000c1e1900 */
[----:B--2---:R-:W-:-:S04]  /*2910*/  @P0 FADD R6, R3, R12 ;  /* 0x0000000c03060221 */ /* 0x004fc80000000000 */
[----:B---3--:R-:W-:-:S04]  /*2920*/  @P0 FADD R3, R6, R11 ;  /* 0x0000000b06030221 */ /* 0x008fc80000000000 */
[----:B----4-:R-:W-:-:S07]  /*2930*/  @P1 FADD R3, R3, R4 ;  /* 0x0000000403031221 */ /* 0x010fce0000000000 */
.L_x_261:
[----:B------:R-:W0:Y:S01]  /*2940*/  LDC.64 R12, c[0x0][0x390] ;  /* 0x0000e400ff0c7b82 */ /* 0x000e220000000a00 */
[----:B------:R-:W-:Y:S01]  /*2950*/  IADD3 R11, PT, PT, R14, UR16, RZ ;  /* 0x000000100e0b7c10 */ /* 0x000fe2000fffe0ff */
[----:B------:R-:W1:Y:S06]  /*2960*/  LDCU UR20, c[0x0][0x3a0] ;  /* 0x00007400ff1477ac */ /* 0x000e6c0008000800 */
[----:B------:R-:W2:Y:S01]  /*2970*/  LDC.64 R4, c[0x0][0x398] ;  /* 0x0000e600ff047b82 */ /* 0x000ea20000000a00 */
[----:B0-----:R-:W-:-:S04]  /*2980*/  IMAD.WIDE R10, R11, 0x4, R12 ;  /* 0x000000040b0a7825 */ /* 0x001fc800078e020c */
[----:B------:R-:W-:Y:S01]  /*2990*/  IMAD.WIDE R12, R14, 0x4, R12 ;  /* 0x000000040e0c7825 */ /* 0x000fe200078e020c */
[----:B------:R-:W3:Y:S04]  /*29a0*/  LDG.E R6, desc[UR14][R10.64] ;  /* 0x0000000e0a067981 */ /* 0x000ee8000c1e1900 */
[----:B------:R-:W3:Y:S02]  /*29b0*/  LDG.E R7, desc[UR14][R12.64] ;  /* 0x0000000e0c077981 */ /* 0x000ee4000c1e1900 */
[----:B---3--:R-:W-:-:S04]  /*29c0*/  IMAD R7, R6, UR7, R7 ;  /* 0x0000000706077c24 */ /* 0x008fc8000f8e0207 */
[----:B--2---:R-:W-:-:S06]  /*29d0*/  IMAD.WIDE R4, R7, 0x4, R4 ;  /* 0x0000000407047825 */ /* 0x004fcc00078e0204 */
[----:B------:R-:W2:Y:S01]  /*29e0*/  LDG.E R4, desc[UR14][R4.64] ;  /* 0x0000000e04047981 */ /* 0x000ea2000c1e1900 */
[----:B------:R-:W-:Y:S01]  /*29f0*/  BSSY.RECONVERGENT B0, `(.L_x_263) ;  /* 0x000008d000007945 */ /* 0x000fe20003800200 */
[----:B-12---:R-:W-:-:S07]  /*2a00*/  FADD R3, R4, R3 ;  /* 0x0000000304037221 */ /* 0x006fce0000000000 */
.L_x_269:
[----:B------:R-:W-:Y:S01]  /*2a10*/  HFMA2 R4, -RZ, RZ, 0, 0 ;  /* 0x00000000ff047431 */ /* 0x000fe200000001ff */
[----:B01----:R-:W-:-:S07]  /*2a20*/  PRMT R30, RZ, 0x7610, R30 ;  /* 0x00007610ff1e7816 */ /* 0x003fce000000001e */
.L_x_268:
[----:B01----:R-:W-:-:S05]  /*2a30*/  IMAD.WIDE.U32 R14, R4, 0x4, R12 ;  /* 0x00000004040e7825 */ /* 0x003fca00078e000c */
[----:B------:R-:W2:Y:S04]  /*2a40*/  LDG.E R5, desc[UR14][R14.64] ;  /* 0x0000000e0e057981 */ /* 0x000ea8000c1e1900 */
[----:B------:R-:W3:Y:S01]  /*2a50*/  LDG.E R6, desc[UR14][R14.64+0x4] ;  /* 0x0000040e0e067981 */ /* 0x000ee2000c1e1900 */
[----:B------:R-:W-:Y:S01]  /*2a60*/  UISETP.GE.U32.AND UP0, UPT, UR17, 0x7, UPT ;  /* 0x000000071100788c */ /* 0x000fe2000bf06070 */
[----:B------:R-:W-:Y:S02]  /*2a70*/  IADD3 R4, PT, PT, R4, 0x1, RZ ;  /* 0x0000000104047810 */ /* 0x000fe40007ffe0ff */
[----:B------:R-:W-:Y:S02]  /*2a80*/  MOV R28, RZ ;  /* 0x000000ff001c7202 */ /* 0x000fe40000000f00 */
[----:B------:R-:W-:-:S02]  /*2a90*/  ISETP.NE.AND P0, PT, R4, UR16, PT ;  /* 0x0000001004007c0c */ /* 0x000fc4000bf05270 */
[----:B------:R-:W-:Y:S01]  /*2aa0*/  MOV R7, RZ ;  /* 0x000000ff00077202 */ /* 0x000fe20000000f00 */
[----:B--2---:R0:W-:Y:S04]  /*2ab0*/  STG.E desc[UR14][R14.64+0x4], R5 ;  /* 0x000004050e007986 */ /* 0x0041e8000c10190e */
[----:B---3--:R0:W-:Y:S01]  /*2ac0*/  STG.E desc[UR14][R14.64], R6 ;  /* 0x000000060e007986 */ /* 0x0081e2000c10190e */
[----:B------:R-:W-:Y:S05]  /*2ad0*/  BRA.U !UP0, `(.L_x_264) ;  /* 0x0000000108c47547 */ /* 0x000fea000b800000 */
[----:B------:R-:W-:Y:S01]  /*2ae0*/  HFMA2 R8, -RZ, RZ, 0, 0 ;  /* 0x00000000ff087431 */ /* 0x000fe200000001ff */
[----:B------:R-:W-:-:S07]  /*2af0*/  MOV R28, RZ ;  /* 0x000000ff001c7202 */ /* 0x000fce0000000f00 */
.L_x_265:
[----:B------:R-:W-:Y:S01]  /*2b00*/  IMAD.WIDE.U32 R16, R8, 0x4, R12 ;  /* 0x0000000408107825 */ /* 0x000fe200078e000c */
[----:B------:R-:W1:Y:S04]  /*2b10*/  LDC.64 R18, c[0x0][0x398] ;  /* 0x0000e600ff127b82 */ /* 0x000e680000000a00 */
[----:B------:R-:W2:Y:S04]  /*2b20*/  LDG.E R7, desc[UR14][R16.64+0x4] ;  /* 0x0000040e10077981 */ /* 0x000ea8000c1e1900 */
[----:B------:R-:W2:Y:S04]  /*2b30*/  LDG.E R22, desc[UR14][R16.64+0x8] ;  /* 0x0000080e10167981 */ /* 0x000ea8000c1e1900 */
[----:B------:R-:W3:Y:S04]  /*2b40*/  LDG.E R20, desc[UR14][R16.64] ;  /* 0x0000000e10147981 */ /* 0x000ee8000c1e1900 */
[----:B------:R-:W4:Y:S04]  /*2b50*/  LDG.E R9, desc[UR14][R16.64+0xc] ;  /* 0x00000c0e10097981 */ /* 0x000f28000c1e1900 */
[----:B------:R-:W5:Y:S04]  /*2b60*/  LDG.E R24, desc[UR14][R16.64+0x10] ;  /* 0x0000100e10187981 */ /* 0x000f68000c1e1900 */
[----:B------:R-:W5:Y:S04]  /*2b70*/  LDG.E R25, desc[UR14][R16.64+0x14] ;  /* 0x0000140e10197981 */ /* 0x000f68000c1e1900 */
[----:B------:R-:W5:Y:S01]  /*2b80*/  LDG.E R26, desc[UR14][R16.64+0x18] ;  /* 0x0000180e101a7981 */ /* 0x000f62000c1e1900 */
[----:B--2---:R-:W-:-:S02]  /*2b90*/  IMAD R21, R7, UR20, R22 ;  /* 0x0000001407157c24 */ /* 0x004fc4000f8e0216 */
[----:B---3--:R-:W-:Y:S02]  /*2ba0*/  IMAD R33, R20, UR20, R7 ;  /* 0x0000001414217c24 */ /* 0x008fe4000f8e0207 */
[----:B-1----:R-:W-:-:S04]  /*2bb0*/  IMAD.WIDE R20, R21, 0x4, R18 ;  /* 0x0000000415147825 */ /* 0x002fc800078e0212 */
[----:B----4-:R-:W-:Y:S01]  /*2bc0*/  IMAD R23, R22, UR20, R9 ;  /* 0x0000001416177c24 */ /* 0x010fe2000f8e0209 */
[----:B------:R1:W2:Y:S01]  /*2bd0*/  LDG.E R7, desc[UR14][R20.64] ;  /* 0x0000000e14077981 */ /* 0x0002a2000c1e1900 */
[----:B-----5:R-:W-:Y:S02]  /*2be0*/  IMAD R27, R9, UR20, R24 ;  /* 0x00000014091b7c24 */ /* 0x020fe4000f8e0218 */
[----:B------:R-:W-:-:S04]  /*2bf0*/  IMAD.WIDE R22, R23, 0x4, R18 ;  /* 0x0000000417167825 */ /* 0x000fc800078e0212 */
[--C-:B------:R-:W-:Y:S01]  /*2c00*/  IMAD.WIDE R32, R33, 0x4, R18.reuse ;  /* 0x0000000421207825 */ /* 0x100fe200078e0212 */
[----:B------:R3:W4:Y:S03]  /*2c10*/  LDG.E R9, desc[UR14][R22.64] ;  /* 0x0000000e16097981 */ /* 0x000726000c1e1900 */
[----:B-1----:R-:W-:Y:S02]  /*2c20*/  IMAD.WIDE R20, R27, 0x4, R18 ;  /* 0x000000041b147825 */ /* 0x002fe400078e0212 */
[----:B------:R-:W5:Y:S02]  /*2c30*/  LDG.E R33, desc[UR14][R32.64] ;  /* 0x0000000e20217981 */ /* 0x000f64000c1e1900 */
[----:B------:R-:W-:Y:S02]  /*2c40*/  IMAD R27, R24, UR20, R25 ;  /* 0x00000014181b7c24 */ /* 0x000fe4000f8e0219 */
[----:B------:R-:W4:Y:S02]  /*2c50*/  LDG.E R20, desc[UR14][R20.64] ;  /* 0x0000000e14147981 */ /* 0x000f24000c1e1900 */
[----:B---3--:R-:W-:-:S02]  /*2c60*/  IMAD.WIDE R22, R27, 0x4, R18 ;  /* 0x000000041b167825 */ /* 0x008fc400078e0212 */
[----:B------:R-:W3:Y:S04]  /*2c70*/  LDG.E R27, desc[UR14][R16.64+0x1c] ;  /* 0x00001c0e101b7981 */ /* 0x000ee8000c1e1900 */
[----:B------:R-:W2:Y:S01]  /*2c80*/  LDG.E R32, desc[UR14][R16.64+0x20] ;  /* 0x0000200e10207981 */ /* 0x000ea2000c1e1900 */
[----:B------:R-:W-:-:S03]  /*2c90*/  IMAD R25, R25, UR20, R26 ;  /* 0x0000001419197c24 */ /* 0x000fc6000f8e021a */
[----:B------:R-:W4:Y:S01]  /*2ca0*/  LDG.E R29, desc[UR14][R22.64] ;  /* 0x0000000e161d7981 */ /* 0x000f22000c1e1900 */
[----:B------:R-:W-:-:S06]  /*2cb0*/  IMAD.WIDE R24, R25, 0x4, R18 ;  /* 0x0000000419187825 */ /* 0x000fcc00078e0212 */
[----:B------:R-:W4:Y:S01]  /*2cc0*/  LDG.E R24, desc[UR14][R24.64] ;  /* 0x0000000e18187981 */ /* 0x000f22000c1e1900 */
[----:B-----5:R-:W-:Y:S01]  /*2cd0*/  FADD R28, R33, R28 ;  /* 0x0000001c211c7221 */ /* 0x020fe20000000000 */
[----:B---3--:R-:W-:Y:S02]  /*2ce0*/  IMAD R31, R26, UR20, R27 ;  /* 0x000000141a1f7c24 */ /* 0x008fe4000f8e021b */
[----:B--2---:R-:W-:Y:S02]  /*2cf0*/  IMAD R33, R27, UR20, R32 ;  /* 0x000000141b217c24 */ /* 0x004fe4000f8e0220 */
[----:B------:R-:W-:-:S04]  /*2d00*/  IMAD.WIDE R26, R31, 0x4, R18 ;  /* 0x000000041f1a7825 */ /* 0x000fc800078e0212 */
[----:B------:R-:W-:Y:S02]  /*2d10*/  IMAD.WIDE R18, R33, 0x4, R18 ;  /* 0x0000000421127825 */ /* 0x000fe400078e0212 */
[----:B------:R-:W2:Y:S04]  /*2d20*/  LDG.E R27, desc[UR14][R26.64] ;  /* 0x0000000e1a1b7981 */ /* 0x000ea8000c1e1900 */
[----:B------:R-:W3:Y:S01]  /*2d30*/  LDG.E R19, desc[UR14][R18.64] ;  /* 0x0000000e12137981 */ /* 0x000ee2000c1e1900 */
[----:B------:R-:W-:Y:S01]  /*2d40*/  FADD R28, R28, R7 ;  /* 0x000000071c1c7221 */ /* 0x000fe20000000000 */
[----:B------:R-:W-:-:S03]  /*2d50*/  IADD3 R8, PT, PT, R8, 0x8, RZ ;  /* 0x0000000808087810 */ /* 0x000fc60007ffe0ff */
[----:B----4-:R-:W-:Y:S01]  /*2d60*/  FADD R9, R28, R9 ;  /* 0x000000091c097221 */ /* 0x010fe20000000000 */
[----:B------:R-:W-:-:S03]  /*2d70*/  ISETP.NE.AND P1, PT, R8, UR19, PT ;  /* 0x0000001308007c0c */ /* 0x000fc6000bf25270 */
[----:B------:R-:W-:-:S04]  /*2d80*/  FADD R20, R9, R20 ;  /* 0x0000001409147221 */ /* 0x000fc80000000000 */
[----:B------:R-:W-:-:S04]  /*2d90*/  FADD R29, R20, R29 ;  /* 0x0000001d141d7221 */ /* 0x000fc80000000000 */
[----:B------:R-:W-:-:S04]  /*2da0*/  FADD R24, R29, R24 ;  /* 0x000000181d187221 */ /* 0x000fc80000000000 */
[----:B--2---:R-:W-:-:S04]  /*2db0*/  FADD R24, R24, R27 ;  /* 0x0000001b18187221 */ /* 0x004fc80000000000 */
[----:B---3--:R-:W-:Y:S01]  /*2dc0*/  FADD R28, R24, R19 ;  /* 0x00000013181c7221 */ /* 0x008fe20000000000 */
[----:B------:R-:W-:Y:S06]  /*2dd0*/  @P1 BRA `(.L_x_265) ;  /* 0xfffffffc00481947 */ /* 0x000fec000383ffff */
[----:B------:R-:W-:-:S07]  /*2de0*/  MOV R7, UR19 ;  /* 0x0000001300077c02 */ /* 0x000fce0008000f00 */
.L_x_264:
        /* <DEDUP_REMOVED lines=30> */
.L_x_267:
[----:B------:R-:W-:Y:S05]  /*2fd0*/  BRA.U !UP1, `(.L_x_266) ;  /* 0x0000000109687547 */ /* 0x000fea000b800000 */
[----:B------:R-:W-:Y:S02]  /*2fe0*/  ISETP.NE.AND P1, PT, RZ, UR4, PT ;  /* 0x00000004ff007c0c */ /* 0x000fe4000bf25270 */
[----:B------:R-:W-:-:S11]  /*2ff0*/  ISETP.NE.AND P2, PT, RZ, UR8, PT ;  /* 0x00000008ff007c0c */ /* 0x000fd6000bf45270 */
[C-C-:B------:R-:W-:Y:S01]  /*3000*/  @P1 IMAD.WIDE R20, R7.reuse, 0x4, R12.reuse ;  /* 0x0000000407141825 */ /* 0x140fe200078e020c */
[----:B------:R-:W-:Y:S01]  /*3010*/  @P1 IADD3 R7, PT, PT, R7, 0x2, RZ ;  /* 0x0000000207071810 */ /* 0x000fe20007ffe0ff */
[----:B------:R-:W1:Y:S03]  /*3020*/  @P1 LDC R27, c[0x0][0x3a0] ;  /* 0x0000e800ff1b1b82 */ /* 0x000e660000000800 */
[----:B------:R-:W1:Y:S01]  /*3030*/  @P1 LDG.E R17, desc[UR14][R20.64] ;  /* 0x0000000e14111981 */ /* 0x000e62000c1e1900 */
[----:B------:R-:W-:-:S03]  /*3040*/  @P2 IMAD.WIDE R22, R7, 0x4, R12 ;  /* 0x0000000407162825 */ /* 0x000fc600078e020c */
[----:B------:R-:W1:Y:S01]  /*3050*/  @P1 LDG.E R16, desc[UR14][R20.64+0x4] ;  /* 0x0000040e14101981 */ /* 0x000e62000c1e1900 */
[----:B------:R-:W2:Y:S03]  /*3060*/  @P1 LDC.64 R18, c[0x0][0x398] ;  /* 0x0000e600ff121b82 */ /* 0x000ea60000000a00 */
[----:B------:R-:W3:Y:S04]  /*3070*/  @P1 LDG.E R26, desc[UR14][R20.64+0x8] ;  /* 0x0000080e141a1981 */ /* 0x000ee8000c1e1900 */
[----:B------:R-:W4:Y:S01]  /*3080*/  @P2 LDG.E R7, desc[UR14][R22.64] ;  /* 0x0000000e16072981 */ /* 0x000f22000c1e1900 */
[----:B------:R-:W4:Y:S03]  /*3090*/  @P2 LDC R25, c[0x0][0x3a0] ;  /* 0x0000e800ff192b82 */ /* 0x000f260000000800 */
[----:B------:R-:W4:Y:S05]  /*30a0*/  @P2 LDG.E R24, desc[UR14][R22.64+0x4] ;  /* 0x0000040e16182981 */ /* 0x000f2a000c1e1900 */
[----:B------:R-:W5:Y:S01]  /*30b0*/  @P2 LDC.64 R8, c[0x0][0x398] ;  /* 0x0000e600ff082b82 */ /* 0x000f620000000a00 */
[----:B-1----:R-:W-:-:S02]  /*30c0*/  @P1 IMAD R17, R17, R27, R16 ;  /* 0x0000001b11111224 */ /* 0x002fc400078e0210 */
[----:B---3--:R-:W-:Y:S02]  /*30d0*/  @P1 IMAD R27, R16, R27, R26 ;  /* 0x0000001b101b1224 */ /* 0x008fe400078e021a */
[----:B--2---:R-:W-:-:S04]  /*30e0*/  @P1 IMAD.WIDE R16, R17, 0x4, R18 ;  /* 0x0000000411101825 */ /* 0x004fc800078e0212 */
[----:B------:R-:W-:Y:S02]  /*30f0*/  @P1 IMAD.WIDE R18, R27, 0x4, R18 ;  /* 0x000000041b121825 */ /* 0x000fe400078e0212 */
[----:B------:R-:W2:Y:S02]  /*3100*/  @P1 LDG.E R17, desc[UR14][R16.64] ;  /* 0x0000000e10111981 */ /* 0x000ea4000c1e1900 */
[----:B----4-:R-:W-:Y:S02]  /*3110*/  @P2 IMAD R7, R7, R25, R24 ;  /* 0x0000001907072224 */ /* 0x010fe400078e0218 */
[----:B------:R-:W3:Y:S02]  /*3120*/  @P1 LDG.E R18, desc[UR14][R18.64] ;  /* 0x0000000e12121981 */ /* 0x000ee4000c1e1900 */
[----:B-----5:R-:W-:-:S06]  /*3130*/  @P2 IMAD.WIDE R8, R7, 0x4, R8 ;  /* 0x0000000407082825 */ /* 0x020fcc00078e0208 */
[----:B------:R-:W4:Y:S01]  /*3140*/  @P2 LDG.E R9, desc[UR14][R8.64] ;  /* 0x0000000e08092981 */ /* 0x000f22000c1e1900 */
[----:B--2---:R-:W-:-:S04]  /*3150*/  @P1 FADD R7, R28, R17 ;  /* 0x000000111c071221 */ /* 0x004fc80000000000 */
[----:B---3--:R-:W-:-:S04]  /*3160*/  @P1 FADD R28, R7, R18 ;  /* 0x00000012071c1221 */ /* 0x008fc80000000000 */
[----:B----4-:R-:W-:-:S07]  /*3170*/  @P2 FADD R28, R28, R9 ;  /* 0x000000091c1c2221 */ /* 0x010fce0000000000 */
.L_x_266:
[----:B------:R-:W2:Y:S01]  /*3180*/  LDG.E R7, desc[UR14][R10.64] ;  /* 0x0000000e0a077981 */ /* 0x000ea2000c1e1900 */
[----:B------:R-:W1:Y:S01]  /*3190*/  LDC.64 R8, c[0x0][0x398] ;  /* 0x0000e600ff087b82 */ /* 0x000e620000000a00 */
[----:B------:R-:W2:Y:S02]  /*31a0*/  LDCU UR6, c[0x0][0x3a0] ;  /* 0x00007400ff0677ac */ /* 0x000ea40008000800 */
[----:B------:R-:W2:Y:S02]  /*31b0*/  LDG.E R16, desc[UR14][R12.64] ;  /* 0x0000000e0c107981 */ /* 0x000ea4000c1e1900 */
[----:B--2---:R-:W-:-:S04]  /*31c0*/  IMAD R7, R7, UR6, R16 ;  /* 0x0000000607077c24 */ /* 0x004fc8000f8e0210 */
[----:B-1----:R-:W-:-:S06]  /*31d0*/  IMAD.WIDE R8, R7, 0x4, R8 ;  /* 0x0000000407087825 */ /* 0x002fcc00078e0208 */
[----:B------:R-:W2:Y:S01]  /*31e0*/  LDG.E R9, desc[UR14][R8.64] ;  /* 0x0000000e08097981 */ /* 0x000ea2000c1e1900 */
[----:B------:R-:W-:Y:S01]  /*31f0*/  MOV R7, 0x1 ;  /* 0x0000000100077802 */ /* 0x000fe20000000f00 */
[----:B--2---:R-:W-:-:S05]  /*3200*/  FADD R28, R9, R28 ;  /* 0x0000001c091c7221 */ /* 0x004fca0000000000 */
        /* <DEDUP_REMOVED lines=12> */
.L_x_263:
[----:B------:R-:W2:Y:S01]  /*32d0*/  LDCU UR6, c[0x0][0x388] ;  /* 0x00007100ff0677ac */ /* 0x000ea20008000800 */
[----:B------:R-:W3:Y:S01]  /*32e0*/  S2R R3, SR_TID.X ;  /* 0x0000000000037919 */ /* 0x000ee20000002100 */
[----:B------:R-:W4:Y:S01]  /*32f0*/  LDCU.64 UR12, c[0x0][0x3a8] ;  /* 0x00007500ff0c77ac */ /* 0x000f220008000a00 */
[----:B--2---:R-:W-:-:S04]  /*3300*/  USHF.L.U32 UR6, UR6, 0x7, URZ ;  /* 0x0000000706067899 */ /* 0x004fc800080006ff */
[----:B------:R-:W-:Y:S02]  /*3310*/  USHF.R.S32.HI UR11, URZ, 0x1f, UR6 ;  /* 0x0000001fff0b7899 */ /* 0x000fe40008011406 */
[----:B------:R-:W-:Y:S02]  /*3320*/  UIMAD.WIDE.U32 UR6, UR6, UR5, URZ ;  /* 0x00000005060672a5 */ /* 0x000fe4000f8e00ff */
[----:B------:R-:W-:Y:S02]  /*3330*/  UIMAD UR11, UR11, UR5, URZ ;  /* 0x000000050b0b72a4 */ /* 0x000fe4000f8e02ff */
[----:B----4-:R-:W-:Y:S02]  /*3340*/  ULEA UR12, UP0, UR6, UR12, 0x2 ;  /* 0x0000000c060c7291 */ /* 0x010fe4000f8010ff */
[----:B------:R-:W-:Y:S01]  /*3350*/  UIADD3 UR11, UPT, UPT, UR7, UR11, URZ ;  /* 0x0000000b070b7290 */ /* 0x000fe2000fffe0ff */
[----:B---3--:R-:W-:-:S03]  /*3360*/  LEA R3, R2, R3, 0x7 ;  /* 0x0000000302037211 */ /* 0x008fc600078e38ff */
[----:B------:R-:W-:Y:S01]  /*3370*/  ULEA.HI.X UR11, UR6, UR13, UR11, 0x2, UP0 ;  /* 0x0000000d060b7291 */ /* 0x000fe200080f140b */
[----:B------:R-:W-:Y:S01]  /*3380*/  IADD3 R2, PT, PT, R2, 0x1, RZ ;  /* 0x0000000102027810 */ /* 0x000fe20007ffe0ff */
[----:B------:R-:W2:Y:S01]  /*3390*/  LDCU UR6, c[0x0][0x388] ;  /* 0x00007100ff0677ac */ /* 0x000ea20008000800 */
[----:B------:R-:W-:-:S03]  /*33a0*/  MOV R4, UR12 ;  /* 0x0000000c00047c02 */ /* 0x000fc60008000f00 */
[----:B01----:R-:W-:-:S03]  /*33b0*/  MOV R5, UR11 ;  /* 0x0000000b00057c02 */ /* 0x003fc60008000f00 */
[----:B------:R-:W-:-:S05]  /*33c0*/  IMAD.WIDE R4, R3, 0x4, R4 ;  /* 0x0000000403047825 */ /* 0x000fca00078e0204 */
[----:B------:R0:W-:Y:S01]  /*33d0*/  STG.E desc[UR14][R4.64], R28 ;  /* 0x0000001c04007986 */ /* 0x0001e2000c10190e */
[----:B--2---:R-:W-:-:S13]  /*33e0*/  ISETP.NE.AND P0, PT, R2, UR6, PT ;  /* 0x0000000602007c0c */ /* 0x004fda000bf05270 */
[----:B0-----:R-:W-:Y:S05]  /*33f0*/  @!P0 EXIT ;  /* 0x000000000000894d */ /* 0x001fea0003800000 */
[----:B------:R-:W-:Y:S05]  /*3400*/  BRA `(.L_x_270) ;  /* 0xffffffec00647947 */ /* 0x000fea000383ffff */
.L_x_258:
[----:B------:R-:W0:Y:S01]  /*3410*/  LDCU UR6, c[0x0][0x388] ;  /* 0x00007100ff0677ac */ /* 0x000e220008000800 */
[----:B------:R-:W1:Y:S01]  /*3420*/  S2R R2, SR_TID.X ;  /* 0x0000000000027919 */ /* 0x000e620000002100 */
[C---:B------:R-:W-:Y:S01]  /*3430*/  ISETP.GE.U32.AND P0, PT, R3.reuse, 0x8, PT ;  /* 0x000000080300780c */ /* 0x040fe20003f06070 */
[----:B------:R-:W-:Y:S01]  /*3440*/  HFMA2 R7, -RZ, RZ, 0, 0 ;  /* 0x00000000ff077431 */ /* 0x000fe200000001ff */
[----:B------:R-:W2:Y:S01]  /*3450*/  LDCU.64 UR10, c[0x0][0x3a8] ;  /* 0x00007500ff0a77ac */ /* 0x000ea20008000a00 */
[----:B------:R-:W-:-:S04]  /*3460*/  LOP3.LUT R15, R3, 0x7, RZ, 0xc0, !PT ;  /* 0x00000007030f7812 */ /* 0x000fc800078ec0ff */
[----:B------:R-:W-:Y:S01]  /*3470*/  ISETP.NE.AND P1, PT, R15, RZ, PT ;  /* 0x000000ff0f00720c */ /* 0x000fe20003f25270 */
        /* <DEDUP_REMOVED lines=10> */
[----:B------:R-:W-:Y:S02]  /*3520*/  LOP3.LUT R7, R3, 0x7ffffff8, RZ, 0xc0, !PT ;  /* 0x7ffffff803077812 */ /* 0x000fe400078ec0ff */
[----:B------:R-:W-:-:S07]  /*3530*/  MOV R6, RZ ;  /* 0x000000ff00067202 */ /* 0x000fce0000000f00 */
.L_x_272:
[----:B0-----:R-:W0:Y:S01]  /*3540*/  LDC.64 R10, c[0x0][0x390] ;  /* 0x0000e400ff0a7b82 */ /* 0x001e220000000a00 */
[----:B------:R-:W-:-:S04]  /*3550*/  LEA R13, R6, R2, 0x7 ;  /* 0x00000002060d7211 */ /* 0x000fc800078e38ff */
[----:B------:R-:W-:-:S03]  /*3560*/  IADD3 R14, PT, PT, R0, R13, RZ ;  /* 0x0000000d000e7210 */ /* 0x000fc60007ffe0ff */
[----:B------:R-:W1:Y:S02]  /*3570*/  LDC.64 R8, c[0x0][0x398] ;  /* 0x0000e600ff087b82 */ /* 0x000e640000000a00 */
[----:B------:R-:W-:-:S05]  /*3580*/  IMAD R19, R14, UR4, RZ ;  /* 0x000000040e137c24 */ /* 0x000fca000f8e02ff */
[C---:B------:R-:W-:Y:S01]  /*3590*/  IADD3 R21, PT, PT, R19.reuse, UR16, RZ ;  /* 0x0000001013157c10 */ /* 0x040fe2000fffe0ff */
[----:B0-----:R-:W-:-:S04]  /*35a0*/  IMAD.WIDE R18, R19, 0x4, R10 ;  /* 0x0000000413127825 */ /* 0x001fc800078e020a */
[----:B------:R-:W-:Y:S02]  /*35b0*/  IMAD.WIDE R20, R21, 0x4, R10 ;  /* 0x0000000415147825 */ /* 0x000fe400078e020a */
[----:B------:R-:W2:Y:S04]  /*35c0*/  LDG.E R19, desc[UR14][R18.64] ;  /* 0x0000000e12137981 */ /* 0x000ea8000c1e1900 */
[----:B------:R-:W2:Y:S01]  /*35d0*/  LDG.E R20, desc[UR14][R20.64] ;  /* 0x0000000e14147981 */ /* 0x000ea2000c1e1900 */
[----:B------:R-:W-:Y:S01]  /*35e0*/  IADD3 R12, PT, PT, R14, 0x80, RZ ;  /* 0x000000800e0c7810 */ /* 0x000fe20007ffe0ff */
[----:B--2---:R-:W-:-:S04]  /*35f0*/  IMAD R23, R20, UR4, R19 ;  /* 0x0000000414177c24 */ /* 0x004fc8000f8e0213 */
[----:B-1----:R-:W-:-:S06]  /*3600*/  IMAD.WIDE R22, R23, 0x4, R8 ;  /* 0x0000000417167825 */ /* 0x002fcc00078e0208 */
[----:B------:R-:W2:Y:S01]  /*3610*/  LDG.E R22, desc[UR14][R22.64] ;  /* 0x0000000e16167981 */ /* 0x000ea2000c1e1900 */
[----:B------:R-:W-:Y:S02]  /*3620*/  IMAD R27, R12, UR4, RZ ;  /* 0x000000040c1b7c24 */ /* 0x000fe4000f8e02ff */
[----:B------:R-:W-:-:S03]  /*3630*/  IMAD.WIDE.U32 R16, R13, 0x4, R4 ;  /* 0x000000040d107825 */ /* 0x000fc600078e0004 */
[C---:B------:R-:W-:Y:S01]  /*3640*/  IADD3 R29, PT, PT, R27.reuse, UR16, RZ ;  /* 0x000000101b1d7c10 */ /* 0x040fe2000fffe0ff */
[----:B------:R-:W-:-:S04]  /*3650*/  IMAD.WIDE R20, R27, 0x4, R10 ;  /* 0x000000041b147825 */ /* 0x000fc800078e020a */
[----:B------:R-:W-:-:S04]  /*3660*/  IMAD.WIDE R18, R29, 0x4, R10 ;  /* 0x000000041d127825 */ /* 0x000fc800078e020a */
[----:B--2---:R-:W-:-:S05]  /*3670*/  FADD R25, RZ, R22 ;  /* 0x00000016ff197221 */ /* 0x004fca0000000000 */
[----:B------:R0:W-:Y:S04]  /*3680*/  STG.E desc[UR14][R16.64], R25 ;  /* 0x0000001910007986 */ /* 0x0001e8000c10190e */
[----:B------:R-:W2:Y:S04]  /*3690*/  LDG.E R18, desc[UR14][R18.64] ;  /* 0x0000000e12127981 */ /* 0x000ea8000c1e1900 */
[----:B------:R-:W2:Y:S01]  /*36a0*/  LDG.E R21, desc[UR14][R20.64] ;  /* 0x0000000e14157981 */ /* 0x000ea2000c1e1900 */
[----:B------:R-:W-:Y:S01]  /*36b0*/  IADD3 R12, PT, PT, R14, 0x100, RZ ;  /* 0x000001000e0c7810 */ /* 0x000fe20007ffe0ff */
[----:B--2---:R-:W-:-:S04]  /*36c0*/  IMAD R23, R18, UR4, R21 ;  /* 0x0000000412177c24 */ /* 0x004fc8000f8e0215 */
[----:B------:R-:W-:-:S06]  /*36d0*/  IMAD.WIDE R22, R23, 0x4, R8 ;  /* 0x0000000417167825 */ /* 0x000fcc00078e0208 */
[----:B------:R-:W2:Y:S01]  /*36e0*/  LDG.E R22, desc[UR14][R22.64] ;  /* 0x0000000e16167981 */ /* 0x000ea2000c1e1900 */
[----:B------:R-:W-:Y:S01]  /*36f0*/  IMAD R29, R12, UR4, RZ ;  /* 0x000000040c1d7c24 */ /* 0x000fe2000f8e02ff */
[----:B------:R-:W-:-:S03]  /*3700*/  IADD3 R13, PT, PT, R13, 0x80, RZ ;  /* 0x000000800d0d7810 */ /* 0x000fc60007ffe0ff */
[C---:B------:R-:W-:Y:S01]  /*3710*/  IMAD.WIDE R18, R29.reuse, 0x4, R10 ;  /* 0x000000041d127825 */ /* 0x040fe200078e020a */
[----:B------:R-:W-:-:S03]  /*3720*/  IADD3 R31, PT, PT, R29, UR16, RZ ;  /* 0x000000101d1f7c10 */ /* 0x000fc6000fffe0ff */
[----:B------:R-:W-:-:S04]  /*3730*/  IMAD.WIDE R12, R13, 0x4, R4 ;  /* 0x000000040d0c7825 */ /* 0x000fc800078e0204 */
[----:B0-----:R-:W-:-:S04]  /*3740*/  IMAD.WIDE R16, R31, 0x4, R10 ;  /* 0x000000041f107825 */ /* 0x001fc800078e020a */
        /* <DEDUP_REMOVED lines=8> */
[----:B------:R-:W-:-:S05]  /*37d0*/  IMAD R23, R20, UR4, RZ ;  /* 0x0000000414177c24 */ /* 0x000fca000f8e02ff */
        /* <DEDUP_REMOVED lines=10> */
[----:B------:R-:W0:Y:S01]  /*3880*/  LDG.E R24, desc[UR14][R24.64] ;  /* 0x0000000e18187981 */ /* 0x000e22000c1e1900 */
[----:B------:R-:W-:-:S05]  /*3890*/  IMAD R19, R16, UR4, RZ ;  /* 0x0000000410137c24 */ /* 0x000fca000f8e02ff */
[C---:B------:R-:W-:Y:S01]  /*38a0*/  IADD3 R17, PT, PT, R19.reuse, UR16, RZ ;  /* 0x0000001013117c10 */ /* 0x040fe2000fffe0ff */
[----:B------:R-:W-:-:S04]  /*38b0*/  IMAD.WIDE R18, R19, 0x4, R10 ;  /* 0x0000000413127825 */ /* 0x000fc800078e020a */
[----:B------:R-:W-:-:S04]  /*38c0*/  IMAD.WIDE R16, R17, 0x4, R10 ;  /* 0x0000000411107825 */ /* 0x000fc800078e020a */
[----:B0-----:R-:W-:-:S05]  /*38d0*/  FADD R27, RZ, R24 ;  /* 0x00000018ff1b7221 */ /* 0x001fca0000000000 */
[----:B------:R0:W-:Y:S04]  /*38e0*/  STG.E desc[UR14][R12.64+0x400], R27 ;  /* 0x0004001b0c007986 */ /* 0x0001e8000c10190e */
[----:B------:R-:W2:Y:S04]  /*38f0*/  LDG.E R16, desc[UR14][R16.64] ;  /* 0x0000000e10107981 */ /* 0x000ea8000c1e1900 */
[----:B------:R-:W2:Y:S01]  /*3900*/  LDG.E R19, desc[UR14][R18.64] ;  /* 0x0000000e12137981 */ /* 0x000ea2000c1e1900 */
[----:B------:R-:W-:Y:S01]  /*3910*/  IADD3 R20, PT, PT, R14, 0x280, RZ ;  /* 0x000002800e147810 */ /* 0x000fe20007ffe0ff */
[----:B--2---:R-:W-:-:S04]  /*3920*/  IMAD R21, R16, UR4, R19 ;  /* 0x0000000410157c24 */ /* 0x004fc8000f8e0213 */
[----:B------:R-:W-:-:S06]  /*3930*/  IMAD.WIDE R24, R21, 0x4, R8 ;  /* 0x0000000415187825 */ /* 0x000fcc00078e0208 */
[----:B------:R-:W1:Y:S01]  /*3940*/  LDG.E R24, desc[UR14][R24.64] ;  /* 0x0000000e18187981 */ /* 0x000e62000c1e1900 */
[----:B------:R-:W-:-:S05]  /*3950*/  IMAD R23, R20, UR4, RZ ;  /* 0x0000000414177c24 */ /* 0x000fca000f8e02ff */
[C---:B------:R-:W-:Y:S01]  /*3960*/  IADD3 R21, PT, PT, R23.reuse, UR16, RZ ;  /* 0x0000001017157c10 */ /* 0x040fe2000fffe0ff */
[----:B------:R-:W-:-:S04]  /*3970*/  IMAD.WIDE R22, R23, 0x4, R10 ;  /* 0x0000000417167825 */ /* 0x000fc800078e020a */
[----:B------:R-:W-:-:S04]  /*3980*/  IMAD.WIDE R20, R21, 0x4, R10 ;  /* 0x0000000415147825 */ /* 0x000fc800078e020a */
[----:B-1----:R-:W-:-:S05]  /*3990*/  FADD R29, RZ, R24 ;  /* 0x00000018ff1d7221 */ /* 0x002fca0000000000 */
        /* <DEDUP_REMOVED lines=18> */
[----:B------:R-:W2:Y:S01]  /*3ac0*/  LDG.E R20, desc[UR14][R20.64] ;  /* 0x0000000e14147981 */ /* 0x000ea2000c1e1900 */
[----:B-1----:R-:W-:-:S05]  /*3ad0*/  IMAD R29, R14, UR4, RZ ;  /* 0x000000040e1d7c24 */ /* 0x002fca000f8e02ff */
[----:B------:R-:W-:-:S05]  /*3ae0*/  IADD3 R23, PT, PT, R29, UR16, RZ ;  /* 0x000000101d177c10 */ /* 0x000fca000fffe0ff */
[----:B------:R-:W-:-:S04]  /*3af0*/  IMAD.WIDE R22, R23, 0x4, R10 ;  /* 0x0000000417167825 */ /* 0x000fc800078e020a */
[----:B------:R-:W-:-:S04]  /*3b00*/  IMAD.WIDE R10, R29, 0x4, R10 ;  /* 0x000000041d0a7825 */ /* 0x000fc800078e020a */
[----:B--2---:R-:W-:-:S05]  /*3b10*/  FADD R25, RZ, R20 ;  /* 0x00000014ff197221 */ /* 0x004fca0000000000 */
[----:B------:R0:W-:Y:S04]  /*3b20*/  STG.E desc[UR14][R12.64+0xa00], R25 ;  /* 0x000a00190c007986 */ /* 0x0001e8000c10190e */
[----:B------:R-:W2:Y:S04]  /*3b30*/  LDG.E R22, desc[UR14][R22.64] ;  /* 0x0000000e16167981 */ /* 0x000ea8000c1e1900 */
[----:B------:R-:W2:Y:S02]  /*3b40*/  LDG.E R11, desc[UR14][R10.64] ;  /* 0x0000000e0a0b7981 */ /* 0x000ea4000c1e1900 */
[----:B--2---:R-:W-:-:S04]  /*3b50*/  IMAD R17, R22, UR4, R11 ;  /* 0x0000000416117c24 */ /* 0x004fc8000f8e020b */
[----:B------:R-:W-:-:S06]  /*3b60*/  IMAD.WIDE R8, R17, 0x4, R8 ;  /* 0x0000000411087825 */ /* 0x000fcc00078e0208 */
[----:B------:R-:W2:Y:S01]  /*3b70*/  LDG.E R8, desc[UR14][R8.64] ;  /* 0x0000000e08087981 */ /* 0x000ea2000c1e1900 */
[----:B------:R-:W-:-:S04]  /*3b80*/  IADD3 R6, PT, PT, R6, 0x8, RZ ;  /* 0x0000000806067810 */ /* 0x000fc80007ffe0ff */
[----:B------:R-:W-:Y:S01]  /*3b90*/  ISETP.NE.AND P0, PT, R6, R7, PT ;  /* 0x000000070600720c */ /* 0x000fe20003f05270 */
[----:B--2---:R-:W-:-:S05]  /*3ba0*/  FADD R17, RZ, R8 ;  /* 0x00000008ff117221 */ /* 0x004fca0000000000 */
[----:B------:R0:W-:Y:S07]  /*3bb0*/  STG.E desc[UR14][R12.64+0xc00], R17 ;  /* 0x000c00110c007986 */ /* 0x0001ee000c10190e */
[----:B------:R-:W-:Y:S05]  /*3bc0*/  @P0 BRA `(.L_x_272) ;  /* 0xfffffff8005c0947 */ /* 0x000fea000383ffff */
.L_x_271:
[----:B------:R-:W-:Y:S05]  /*3bd0*/  @!P1 EXIT ;  /* 0x000000000000994d */ /* 0x000fea0003800000 */
[----:B------:R-:W-:Y:S02]  /*3be0*/  ISETP.GE.U32.AND P0, PT, R15, 0x4, PT ;  /* 0x000000040f00780c */ /* 0x000fe40003f06070 */
[----:B------:R-:W-:-:S04]  /*3bf0*/  LOP3.LUT R22, R3, 0x3, RZ, 0xc0, !PT ;  /* 0x0000000303167812 */ /* 0x000fc800078ec0ff */
[----:B------:R-:W-:-:S07]  /*3c00*/  ISETP.NE.AND P1, PT, R22, RZ, PT ;  /* 0x000000ff1600720c */ /* 0x000fce0003f25270 */
[----:B------:R-:W-:Y:S06]  /*3c10*/  @!P0 BRA `(.L_x_273) ;  /* 0x0000000000d48947 */ /* 0x000fec0003800000 */
[----:B------:R-:W1:Y:S01]  /*3c20*/  LDC.64 R8, c[0x0][0x390] ;  /* 0x0000e400ff087b82 */ /* 0x000e620000000a00 */
[----:B0-----:R-:W-:-:S04]  /*3c30*/  LEA R13, R7, R2, 0x7 ;  /* 0x00000002070d7211 */ /* 0x001fc800078e38ff */
[----:B------:R-:W-:-:S03]  /*3c40*/  IADD3 R6, PT, PT, R0, R13, RZ ;  /* 0x0000000d00067210 */ /* 0x000fc60007ffe0ff */
[----:B------:R-:W0:Y:S02]  /*3c50*/  LDC.64 R10, c[0x0][0x398] ;  /* 0x0000e600ff0a7b82 */ /* 0x000e240000000a00 */
[----:B------:R-:W-:-:S05]  /*3c60*/  IMAD R17, R6, UR4, RZ ;  /* 0x0000000406117c24 */ /* 0x000fca000f8e02ff */
[C---:B------:R-:W-:Y:S01]  /*3c70*/  IADD3 R15, PT, PT, R17.reuse, UR16, RZ ;  /* 0x00000010110f7c10 */ /* 0x040fe2000fffe0ff */
[----:B-1----:R-:W-:-:S04]  /*3c80*/  IMAD.WIDE R16, R17, 0x4, R8 ;  /* 0x0000000411107825 */ /* 0x002fc800078e0208 */
[----:B------:R-:W-:Y:S02]  /*3c90*/  IMAD.WIDE R14, R15, 0x4, R8 ;  /* 0x000000040f0e7825 */ /* 0x000fe400078e0208 */
[----:B------:R-:W2:Y:S04]  /*3ca0*/  LDG.E R17, desc[UR14][R16.64] ;  /* 0x0000000e10117981 */ /* 0x000ea8000c1e1900 */
[----:B------:R-:W2:Y:S01]  /*3cb0*/  LDG.E R14, desc[UR14][R14.64] ;  /* 0x0000000e0e0e7981 */ /* 0x000ea2000c1e1900 */
[----:B------:R-:W-:Y:S01]  /*3cc0*/  IADD3 R12, PT, PT, R6, 0x80, RZ ;  /* 0x00000080060c7810 */ /* 0x000fe20007ffe0ff */
[----:B--2---:R-:W-:-:S04]  /*3cd0*/  IMAD R19, R14, UR4, R17 ;  /* 0x000000040e137c24 */ /* 0x004fc8000f8e0211 */
[----:B0-----:R-:W-:-:S06]  /*3ce0*/  IMAD.WIDE R18, R19, 0x4, R10 ;  /* 0x0000000413127825 */ /* 0x001fcc00078e020a */
[----:B------:R-:W2:Y:S01]  /*3cf0*/  LDG.E R18, desc[UR14][R18.64] ;  /* 0x0000000e12127981 */ /* 0x000ea2000c1e1900 */
[----:B------:R-:W-:Y:S02]  /*3d00*/  IMAD R21, R12, UR4, RZ ;  /* 0x000000040c157c24 */ /* 0x000fe4000f8e02ff */
[----:B------:R-:W-:-:S03]  /*3d10*/  IMAD.WIDE R12, R13, 0x4, R4 ;  /* 0x000000040d0c7825 */ /* 0x000fc600078e0204 */
        /* <DEDUP_REMOVED lines=23> */
[----:B0-----:R-:W-:-:S05]  /*3e90*/  IMAD R23, R6, UR4, RZ ;  /* 0x0000000406177c24 */ /* 0x001fca000f8e02ff */
        /* <DEDUP_REMOVED lines=10> */
[----:B------:R-:W-:Y:S01]  /*3f40*/  IADD3 R7, PT, PT, R7, 0x4, RZ ;  /* 0x0000000407077810 */ /* 0x000fe20007ffe0ff */
[----:B--2---:R-:W-:-:S05]  /*3f50*/  FADD R15, RZ, R10 ;  /* 0x0000000aff0f7221 */ /* 0x004fca0000000000 */
[----:B------:R1:W-:Y:S02]  /*3f60*/  STG.E desc[UR14][R12.64+0x600], R15 ;  /* 0x0006000f0c007986 */ /* 0x0003e4000c10190e */
.L_x_273:
[----:B------:R-:W-:Y:S05]  /*3f70*/  @!P1 EXIT ;  /* 0x000000000000994d */ /* 0x000fea0003800000 */
[----:B------:R-:W-:Y:S02]  /*3f80*/  ISETP.NE.AND P0, PT, R22, 0x1, PT ;  /* 0x000000011600780c */ /* 0x000fe40003f05270 */
[----:B------:R-:W-:-:S04]  /*3f90*/  LOP3.LUT R3, R3, 0x1, RZ, 0xc0, !PT ;  /* 0x0000000103037812 */ /* 0x000fc800078ec0ff */
[----:B------:R-:W-:-:S07]  /*3fa0*/  ISETP.NE.U32.AND P1, PT, R3, 0x1, PT ;  /* 0x000000010300780c */ /* 0x000fce0003f25070 */
[----:B------:R-:W-:Y:S06]  /*3fb0*/  @!P0 BRA `(.L_x_274) ;  /* 0x0000000000748947 */ /* 0x000fec0003800000 */
[----:B------:R-:W2:Y:S01]  /*3fc0*/  LDC.64 R8, c[0x0][0x390] ;  /* 0x0000e400ff087b82 */ /* 0x000ea20000000a00 */
[----:B01----:R-:W-:-:S04]  /*3fd0*/  LEA R13, R7, R2, 0x7 ;  /* 0x00000002070d7211 */ /* 0x003fc800078e38ff */
[----:B------:R-:W-:-:S03]  /*3fe0*/  IADD3 R3, PT, PT, R0, R13, RZ ;  /* 0x0000000d00037210 */ /* 0x000fc60007ffe0ff */
[----:B------:R-:W0:Y:S02]  /*3ff0*/  LDC.64 R10, c[0x0][0x398] ;  /* 0x0000e600ff0a7b82 */ /* 0x000e240000000a00 */
[----:B------:R-:W-:-:S05]  /*4000*/  IMAD R19, R3, UR4, RZ ;  /* 0x0000000403137c24 */ /* 0x000fca000f8e02ff */
[C---:B------:R-:W-:Y:S01]  /*4010*/  IADD3 R17, PT, PT, R19.reuse, UR16, RZ ;  /* 0x0000001013117c10 */ /* 0x040fe2000fffe0ff */
[----:B--2---:R-:W-:-:S04]  /*4020*/  IMAD.WIDE R18, R19, 0x4, R8 ;  /* 0x0000000413127825 */ /* 0x004fc800078e0208 */
        /* <DEDUP_REMOVED lines=9> */
[----:B------:R-:W-:-:S05]  /*40c0*/  IADD3 R23, PT, PT, R21, UR16, RZ ;  /* 0x0000001015177c10 */ /* 0x000fca000fffe0ff */
[----:B------:R-:W-:-:S04]  /*40d0*/  IMAD.WIDE R18, R23, 0x4, R8 ;  /* 0x0000000417127825 */ /* 0x000fc800078e0208 */
[----:B------:R-:W-:-:S04]  /*40e0*/  IMAD.WIDE R8, R21, 0x4, R8 ;  /* 0x0000000415087825 */ /* 0x000fc800078e0208 */
[----:B--2---:R-:W-:-:S05]  /*40f0*/  FADD R3, RZ, R14 ;  /* 0x0000000eff037221 */ /* 0x004fca0000000000 */
[----:B------:R2:W-:Y:S04]  /*4100*/  STG.E desc[UR14][R12.64], R3 ;  /* 0x000000030c007986 */ /* 0x0005e8000c10190e */
[----:B------:R-:W3:Y:S04]  /*4110*/  LDG.E R18, desc[UR14][R18.64] ;  /* 0x0000000e12127981 */ /* 0x000ee8000c1e1900 */
[----:B------:R-:W3:Y:S02]  /*4120*/  LDG.E R9, desc[UR14][R8.64] ;  /* 0x0000000e08097981 */ /* 0x000ee4000c1e1900 */
[----:B---3--:R-:W-:-:S04]  /*4130*/  IMAD R15, R18, UR4, R9 ;  /* 0x00000004120f7c24 */ /* 0x008fc8000f8e0209 */
[----:B------:R-:W-:-:S06]  /*4140*/  IMAD.WIDE R10, R15, 0x4, R10 ;  /* 0x000000040f0a7825 */ /* 0x000fcc00078e020a */
[----:B------:R-:W3:Y:S01]  /*4150*/  LDG.E R10, desc[UR14][R10.64] ;  /* 0x0000000e0a0a7981 */ /* 0x000ee2000c1e1900 */
[----:B------:R-:W-:Y:S01]  /*4160*/  IADD3 R7, PT, PT, R7, 0x2, RZ ;  /* 0x0000000207077810 */ /* 0x000fe20007ffe0ff */
[----:B---3--:R-:W-:-:S05]  /*4170*/  FADD R15, RZ, R10 ;  /* 0x0000000aff0f7221 */ /* 0x008fca0000000000 */
[----:B------:R2:W-:Y:S02]  /*4180*/  STG.E desc[UR14][R12.64+0x200], R15 ;  /* 0x0002000f0c007986 */ /* 0x0005e4000c10190e */
.L_x_274:
[----:B------:R-:W-:Y:S05]  /*4190*/  @P1 EXIT ;  /* 0x000000000000194d */ /* 0x000fea0003800000 */
[----:B------:R-:W3:Y:S01]  /*41a0*/  LDC.64 R8, c[0x0][0x390] ;  /* 0x0000e400ff087b82 */ /* 0x000ee20000000a00 */
[----:B------:R-:W-:-:S04]  /*41b0*/  LEA R11, R7, R2, 0x7 ;  /* 0x00000002070b7211 */ /* 0x000fc800078e38ff */
[----:B------:R-:W-:-:S05]  /*41c0*/  IADD3 R0, PT, PT, R0, R11, RZ ;  /* 0x0000000b00007210 */ /* 0x000fca0007ffe0ff */
[----:B------:R-:W-:-:S05]  /*41d0*/  IMAD R7, R0, UR4, RZ ;  /* 0x0000000400077c24 */ /* 0x000fca000f8e02ff */
[C---:B--2---:R-:W-:Y:S01]  /*41e0*/  IADD3 R3, PT, PT, R7.reuse, UR16, RZ ;  /* 0x0000001007037c10 */ /* 0x044fe2000fffe0ff */
[----:B---3--:R-:W-:-:S04]  /*41f0*/  IMAD.WIDE R6, R7, 0x4, R8 ;  /* 0x0000000407067825 */ /* 0x008fc800078e0208 */
[----:B------:R-:W-:Y:S02]  /*4200*/  IMAD.WIDE R2, R3, 0x4, R8 ;  /* 0x0000000403027825 */ /* 0x000fe400078e0208 */
[----:B------:R-:W0:Y:S01]  /*4210*/  LDG.E R7, desc[UR14][R6.64] ;  /* 0x0000000e06077981 */ /* 0x000e22000c1e1900 */
[----:B------:R-:W2:Y:S03]  /*4220*/  LDC.64 R8, c[0x0][0x398] ;  /* 0x0000e600ff087b82 */ /* 0x000ea60000000a00 */
[----:B------:R-:W0:Y:S02]  /*4230*/  LDG.E R2, desc[UR14][R2.64] ;  /* 0x0000000e02027981 */ /* 0x000e24000c1e1900 */
[----:B01----:R-:W-:-:S04]  /*4240*/  IMAD R13, R2, UR4, R7 ;  /* 0x00000004020d7c24 */ /* 0x003fc8000f8e0207 */
[----:B--2---:R-:W-:-:S06]  /*4250*/  IMAD.WIDE R8, R13, 0x4, R8 ;  /* 0x000000040d087825 */ /* 0x004fcc00078e0208 */
[----:B------:R-:W2:Y:S01]  /*4260*/  LDG.E R8, desc[UR14][R8.64] ;  /* 0x0000000e08087981 */ /* 0x000ea2000c1e1900 */
[----:B------:R-:W-:-:S04]  /*4270*/  IMAD.WIDE R4, R11, 0x4, R4 ;  /* 0x000000040b047825 */ /* 0x000fc800078e0204 */
[----:B--2---:R-:W-:-:S05]  /*4280*/  FADD R11, RZ, R8 ;  /* 0x00000008ff0b7221 */ /* 0x004fca0000000000 */
[----:B------:R-:W-:Y:S01]  /*4290*/  STG.E desc[UR14][R4.64], R11 ;  /* 0x0000000b04007986 */ /* 0x000fe2000c10190e */
[----:B------:R-:W-:Y:S05]  /*42a0*/  EXIT ;  /* 0x000000000000794d */ /* 0x000fea0003800000 */
.L_x_275:
        /* <DEDUP_REMOVED lines=13> */
.L_x_327:


//--------------------- .text._ZN3cub18CUB_300001_SM_10006detail9transform16transform_kernelINS2_10policy_hubILb1EN4cuda3std3__45tupleIJN6thrust24THRUST_300001_SM_1000_NS17counting_iteratorIiNSA_11use_defaultESC_SC_EEEEEE10policy1000Ei5saxpyNSA_6detail15normal_iteratorINSA_10device_ptrIfEEEEJSD_EEEvT0_iT1_T2_DpNS2_10kernel_argIT3_EE --------------------------
	.section	.text._ZN3cub18CUB_300001_SM_10006detail9transform16transform_kernelINS2_10policy_hubILb1EN4cuda3std3__45tupleIJN6thrust24THRUST_300001_SM_1000_NS17counting_iteratorIiNSA_11use_defaultESC_SC_EEEEEE10policy1000Ei5saxpyNSA_6detail15normal_iteratorINSA_10device_ptrIfEEEEJSD_EEEvT0_iT1_T2_DpNS2_10kernel_argIT3_EE,"ax",@progbits
	.align	128
        .global         _ZN3cub18CUB_300001_SM_10006detail9transform16transform_kernelINS2_10policy_hubILb1EN4cuda3std3__45tupleIJN6thrust24THRUST_300001_SM_1000_NS17counting_iteratorIiNSA_11use_defaultESC_SC_EEEEEE10policy1000Ei5saxpyNSA_6detail15normal_iteratorINSA_10device_ptrIfEEEEJSD_EEEvT0_iT1_T2_DpNS2_10kernel_argIT3_EE
        .type           _ZN3cub18CUB_300001_SM_10006detail9transform16transform_kernelINS2_10policy_hubILb1EN4cuda3std3__45tupleIJN6thrust24THRUST_300001_SM_1000_NS17counting_iteratorIiNSA_11use_defaultESC_SC_EEEEEE10policy1000Ei5saxpyNSA_6detail15normal_iteratorINSA_10device_ptrIfEEEEJSD_EEEvT0_iT1_T2_DpNS2_10kernel_argIT3_EE,@function
        .size           _ZN3cub18CUB_300001_SM_10006detail9transform16transform_kernelINS2_10policy_hubILb1EN4cuda3std3__45tupleIJN6thrust24THRUST_300001_SM_1000_NS17counting_iteratorIiNSA_11use_defaultESC_SC_EEEEEE10policy1000Ei5saxpyNSA_6detail15normal_iteratorINSA_10device_ptrIfEEEEJSD_EEEvT0_iT1_T2_DpNS2_10kernel_argIT3_EE,(.L_x_328 - _ZN3cub18CUB_300001_SM_10006detail9transform16transform_kernelINS2_10policy_hubILb1EN4cuda3std3__45tupleIJN6thrust24THRUST_300001_SM_1000_NS17counting_iteratorIiNSA_11use_defaultESC_SC_EEEEEE10policy1000Ei5saxpyNSA_6detail15normal_iteratorINSA_10device_ptrIfEEEEJSD_EEEvT0_iT1_T2_DpNS2_10kernel_argIT3_EE)
        .other          _ZN3cub18CUB_300001_SM_10006detail9transform16transform_kernelINS2_10policy_hubILb1EN4cuda3std3__45tupleIJN6thrust24THRUST_300001_SM_1000_NS17counting_iteratorIiNSA_11use_defaultESC_SC_EEEEEE10policy1000Ei5saxpyNSA_6detail15normal_iteratorINSA_10device_ptrIfEEEEJSD_EEEvT0_iT1_T2_DpNS2_10kernel_argIT3_EE,@"STO_CUDA_ENTRY STV_DEFAULT"
_ZN3cub18CUB_300001_SM_10006detail9transform16transform_kernelINS2_10policy_hubILb1EN4cuda3std3__45tupleIJN6thrust24THRUST_300001_SM_1000_NS17counting_iteratorIiNSA_11use_defaultESC_SC_EEEEEE10policy1000Ei5saxpyNSA_6detail15normal_iteratorINSA_10device_ptrIfEEEEJSD_EEEvT0_iT1_T2_DpNS2_10kernel_argIT3_EE:
.text._ZN3cub18CUB_300001_SM_10006detail9transform16transform_kernelINS2_10policy_hubILb1EN4cuda3std3__45tupleIJN6thrust24THRUST_300001_SM_1000_NS17counting_iteratorIiNSA_11use_defaultESC_SC_EEEEEE10policy1000Ei5saxpyNSA_6detail15normal_iteratorINSA_10device_ptrIfEEEEJSD_EEEvT0_iT1_T2_DpNS2_10kernel_argIT3_EE:
[----:B------:R-:W-:Y:S08]  /*0000*/  LDC R1, c[0x0][0x37c] ;  /* 0x0000df00ff017b82 */ /* 0x000ff00000000800 */
[----:B------:R-:W0:Y:S01]  /*0010*/  LDC.64 R10, c[0x0][0x380] ;  /* 0x0000e000ff0a7b82 */ /* 0x000e220000000a00 */
[----:B------:R-:W1:Y:S01]  /*0020*/  LDCU UR4, c[0x0][0x3a8] ;  /* 0x00007500ff0477ac */ /* 0x000e620008000800 */
[----:B------:R-:W2:Y:S06]  /*0030*/  LDCU.64 UR10, c[0x0][0x358] ;  /* 0x00006b00ff0a77ac */ /* 0x000eac0008000a00 */
[----:B------:R-:W3:Y:S01]  /*0040*/  S2UR UR15, SR_CTAID.X ;  /* 0x00000000000f79c3 */ /* 0x000ee20000002500 */
[----:B0-----:R-:W-:-:S05]  /*0050*/  SHF.L.U32 R2, R11, 0x7, RZ ;  /* 0x000000070b027819 */ /* 0x001fca00000006ff */
[----:B---3--:R-:W-:-:S05]  /*0060*/  IMAD R3, R2, UR15, RZ ;  /* 0x0000000f02037c24 */ /* 0x008fca000f8e02ff */
[C---:B------:R-:W-:Y:S02]  /*0070*/  IADD3 R5, PT, PT, -R3.reuse, R10, RZ ;  /* 0x0000000a03057210 */ /* 0x040fe40007ffe1ff */
[----:B-1----:R-:W-:Y:S02]  /*0080*/  IADD3 R0, PT, PT, R3, UR4, RZ ;  /* 0x0000000403007c10 */ /* 0x002fe4000fffe0ff */
[CC--:B------:R-:W-:Y:S02]  /*0090*/  ISETP.GT.AND P0, PT, R2.reuse, R5.reuse, PT ;  /* 0x000000050200720c */ /* 0x0c0fe40003f04270 */
[----:B------:R-:W-:-:S11]  /*00a0*/  VIMNMX R2, PT, PT, R2, R5, PT ;  /* 0x0000000502027248 */ /* 0x000fd60003fe0100 */
[----:B--2---:R-:W-:Y:S05]  /*00b0*/  @P0 BRA `(.L_x_276) ;  /* 0x00000020005c0947 */ /* 0x004fea0003800000 */
        /* <DEDUP_REMOVED lines=18> */
.L_x_289:
[----:B0-----:R-:W0:Y:S01]  /*01e0*/  S2R R3, SR_TID.X ;  /* 0x0000000000037919 */ /* 0x001e220000002100 */
        /* <DEDUP_REMOVED lines=8> */
[----:B------:R-:W-:Y:S01]  /*0270*/  MOV R3, RZ ;  /* 0x000000ff00037202 */ /* 0x000fe20000000f00 */
[----:B------:R-:W-:-:S06]  /*0280*/  UMOV UR4, URZ ;  /* 0x000000ff00047c82 */ /* 0x000fcc0008000000 */
.L_x_279:
        /* <DEDUP_REMOVED lines=15> */
[----:B0-----:R-:W-:-:S04]  /*0380*/  IMAD.WIDE R14, R9, 0x4, R4 ;  /* 0x00000004090e7825 */ /* 0x001fc800078e0204 */
[----:B----4-:R-:W-:Y:S02]  /*0390*/  IMAD R9, R17, UR16, R18 ;  /* 0x0000001011097c24 */ /* 0x010fe4000f8e0212 */
[----:B------:R-:W-:Y:S01]  /*03a0*/  IMAD.WIDE R16, R19, 0x4, R4 ;  /* 0x0000000413107825 */ /* 0x000fe200078e0204 */
[----:B------:R-:W2:Y:S03]  /*03b0*/  LDG.E R14, desc[UR10][R14.64] ;  /* 0x0000000a0e0e7981 */ /* 0x000ea6000c1e1900 */
[----:B-----5:R-:W-:Y:S02]  /*03c0*/  IMAD R23, R18, UR16, R21 ;  /* 0x0000001012177c24 */ /* 0x020fe4000f8e0215 */
[----:B------:R-:W-:Y:S01]  /*03d0*/  IMAD.WIDE R18, R9, 0x4, R4 ;  /* 0x0000000409127825 */ /* 0x000fe200078e0204 */
[----:B------:R-:W3:Y:S03]  /*03e0*/  LDG.E R16, desc[UR10][R16.64] ;  /* 0x0000000a10107981 */ /* 0x000ee6000c1e1900 */
[----:B------:R-:W-:-:S02]  /*03f0*/  IMAD R9, R21, UR16, R8 ;  /* 0x0000001015097c24 */ /* 0x000fc4000f8e0208 */
[----:B-1----:R-:W-:Y:S01]  /*0400*/  IMAD.WIDE R6, R23, 0x4, R4 ;  /* 0x0000000417067825 */ /* 0x002fe200078e0204 */
[----:B------:R-:W4:Y:S03]  /*0410*/  LDG.E R18, desc[UR10][R18.64] ;  /* 0x0000000a12127981 */ /* 0x000f26000c1e1900 */
[----:B------:R-:W-:Y:S02]  /*0420*/  IMAD R21, R8, UR16, R11 ;  /* 0x0000001008157c24 */ /* 0x000fe4000f8e020b */
[----:B------:R-:W-:Y:S01]  /*0430*/  IMAD.WIDE R8, R9, 0x4, R4 ;  /* 0x0000000409087825 */ /* 0x000fe200078e0204 */
[----:B------:R-:W5:Y:S03]  /*0440*/  LDG.E R6, desc[UR10][R6.64] ;  /* 0x0000000a06067981 */ /* 0x000f66000c1e1900 */
[----:B------:R-:W-:-:S02]  /*0450*/  IMAD R11, R11, UR16, R10 ;  /* 0x000000100b0b7c24 */ /* 0x000fc4000f8e020a */
[----:B------:R-:W-:Y:S01]  /*0460*/  IMAD.WIDE R20, R21, 0x4, R4 ;  /* 0x0000000415147825 */ /* 0x000fe200078e0204 */
[----:B------:R-:W5:Y:S03]  /*0470*/  LDG.E R8, desc[UR10][R8.64] ;  /* 0x0000000a08087981 */ /* 0x000f66000c1e1900 */
[----:B------:R-:W-:Y:S02]  /*0480*/  IMAD R13, R10, UR16, R13 ;  /* 0x000000100a0d7c24 */ /* 0x000fe4000f8e020d */
[--C-:B------:R-:W-:Y:S01]  /*0490*/  IMAD.WIDE R10, R11, 0x4, R4.reuse ;  /* 0x000000040b0a7825 */ /* 0x100fe200078e0204 */
[----:B------:R-:W5:Y:S03]  /*04a0*/  LDG.E R20, desc[UR10][R20.64] ;  /* 0x0000000a14147981 */ /* 0x000f66000c1e1900 */
[----:B------:R-:W-:-:S02]  /*04b0*/  IMAD.WIDE R4, R13, 0x4, R4 ;  /* 0x000000040d047825 */ /* 0x000fc400078e0204 */
        /* <DEDUP_REMOVED lines=14> */
.L_x_278:
        /* <DEDUP_REMOVED lines=31> */
.L_x_281:
[----:B------:R-:W-:Y:S05]  /*0790*/  BRA.U !UP1, `(.L_x_280) ;  /* 0x0000000109707547 */ /* 0x000fea000b800000 */
[----:B------:R-:W-:Y:S02]  /*07a0*/  ISETP.NE.AND P0, PT, RZ, UR7, PT ;  /* 0x00000007ff007c0c */ /* 0x000fe4000bf05270 */
[----:B------:R-:W-:-:S11]  /*07b0*/  ISETP.NE.AND P1, PT, RZ, UR6, PT ;  /* 0x00000006ff007c0c */ /* 0x000fd6000bf25270 */
[----:B------:R-:W0:Y:S01]  /*07c0*/  @P0 LDC.64 R6, c[0x0][0x388] ;  /* 0x0000e200ff060b82 */ /* 0x000e220000000a00 */
[----:B------:R-:W-:Y:S02]  /*07d0*/  @P0 IADD3 R9, PT, PT, R12, R5, RZ ;  /* 0x000000050c090210 */ /* 0x000fe40007ffe0ff */
[----:B------:R-:W-:-:S05]  /*07e0*/  @P0 IADD3 R5, PT, PT, R5, 0x2, RZ ;  /* 0x0000000205050810 */ /* 0x000fca0007ffe0ff */
[----:B------:R-:W1:Y:S01]  /*07f0*/  @P1 LDC.64 R10, c[0x0][0x388] ;  /* 0x0000e200ff0a1b82 */ /* 0x000e620000000a00 */
[----:B0-----:R-:W-:Y:S01]  /*0800*/  @P0 IMAD.WIDE R8, R9, 0x4, R6 ;  /* 0x0000000409080825 */ /* 0x001fe200078e0206 */
[----:B------:R-:W-:-:S06]  /*0810*/  @P1 IADD3 R7, PT, PT, R12, R5, RZ ;  /* 0x000000050c071210 */ /* 0x000fcc0007ffe0ff */
[----:B------:R-:W0:Y:S01]  /*0820*/  @P1 LDC.64 R4, c[0x0][0x390] ;  /* 0x0000e400ff041b82 */ /* 0x000e220000000a00 */
[----:B------:R-:W2:Y:S04]  /*0830*/  @P0 LDG.E R14, desc[UR10][R8.64] ;  /* 0x0000000a080e0981 */ /* 0x000ea8000c1e1900 */
[----:B------:R-:W2:Y:S01]  /*0840*/  @P0 LDG.E R15, desc[UR10][R8.64+0x4] ;  /* 0x0000040a080f0981 */ /* 0x000ea2000c1e1900 */
[----:B-1----:R-:W-:Y:S02]  /*0850*/  @P1 IMAD.WIDE R6, R7, 0x4, R10 ;  /* 0x0000000407061825 */ /* 0x002fe400078e020a */
[----:B------:R-:W1:Y:S01]  /*0860*/  @P0 LDC.64 R10, c[0x0][0x390] ;  /* 0x0000e400ff0a0b82 */ /* 0x000e620000000a00 */
        /* <DEDUP_REMOVED lines=15> */
.L_x_280:
[----:B------:R-:W0:Y:S01]  /*0960*/  LDC.64 R4, c[0x0][0x388] ;  /* 0x0000e200ff047b82 */ /* 0x000e220000000a00 */
[----:B------:R-:W-:Y:S01]  /*0970*/  IADD3 R11, PT, PT, R12, UR9, RZ ;  /* 0x000000090c0b7c10 */ /* 0x000fe2000fffe0ff */
[----:B------:R-:W1:Y:S04]  /*0980*/  LDCU UR4, c[0x0][0x398] ;  /* 0x00007300ff0477ac */ /* 0x000e680008000800 */
[----:B0-----:R-:W-:-:S04]  /*0990*/  IMAD.WIDE R10, R11, 0x4, R4 ;  /* 0x000000040b0a7825 */ /* 0x001fc800078e0204 */
[----:B------:R-:W-:Y:S01]  /*09a0*/  IMAD.WIDE R12, R12, 0x4, R4 ;  /* 0x000000040c0c7825 */ /* 0x000fe200078e0204 */
[----:B------:R-:W2:Y:S01]  /*09b0*/  LDG.E R6, desc[UR10][R10.64] ;  /* 0x0000000a0a067981 */ /* 0x000ea2000c1e1900 */
[----:B------:R-:W0:Y:S03]  /*09c0*/  LDC.64 R4, c[0x0][0x390] ;  /* 0x0000e400ff047b82 */ /* 0x000e260000000a00 */
[----:B------:R-:W2:Y:S02]  /*09d0*/  LDG.E R7, desc[UR10][R12.64] ;  /* 0x0000000a0c077981 */ /* 0x000ea4000c1e1900 */
[----:B--2---:R-:W-:-:S04]  /*09e0*/  IMAD R7, R6, UR16, R7 ;  /* 0x0000001006077c24 */ /* 0x004fc8000f8e0207 */
[----:B0-----:R-:W-:-:S06]  /*09f0*/  IMAD.WIDE R4, R7, 0x4, R4 ;  /* 0x0000000407047825 */ /* 0x001fcc00078e0204 */
[----:B------:R-:W2:Y:S01]  /*0a00*/  LDG.E R4, desc[UR10][R4.64] ;  /* 0x0000000a04047981 */ /* 0x000ea2000c1e1900 */
[----:B------:R-:W-:Y:S01]  /*0a10*/  BSSY.RECONVERGENT B0, `(.L_x_282) ;  /* 0x000008d000007945 */ /* 0x000fe20003800200 */
[----:B-12---:R-:W-:-:S07]  /*0a20*/  FADD R3, R4, R3 ;  /* 0x0000000304037221 */ /* 0x006fce0000000000 */
.L_x_288:
[----:B------:R-:W-:Y:S01]  /*0a30*/  HFMA2 R4, -RZ, RZ, 0, 0 ;  /* 0x00000000ff047431 */ /* 0x000fe200000001ff */
[----:B01----:R-:W-:-:S07]  /*0a40*/  PRMT R27, RZ, 0x7610, R27 ;  /* 0x00007610ff1b7816 */ /* 0x003fce000000001b */
.L_x_287:
        /* <DEDUP_REMOVED lines=13> */
.L_x_284:
[----:B------:R-:W-:Y:S01]  /*0b20*/  IMAD.WIDE.U32 R16, R8, 0x4, R12 ;  /* 0x0000000408107825 */ /* 0x000fe200078e000c */
[----:B------:R-:W1:Y:S04]  /*0b30*/  LDC.64 R18, c[0x0][0x390] ;  /* 0x0000e400ff127b82 */ /* 0x000e680000000a00 */
[----:B------:R-:W2:Y:S04]  /*0b40*/  LDG.E R7, desc[UR10][R16.64] ;  /* 0x0000000a10077981 */ /* 0x000ea8000c1e1900 */
[----:B------:R-:W2:Y:S04]  /*0b50*/  LDG.E R20, desc[UR10][R16.64+0x4] ;  /* 0x0000040a10147981 */ /* 0x000ea8000c1e1900 */
[----:B------:R-:W3:Y:S04]  /*0b60*/  LDG.E R9, desc[UR10][R16.64+0xc] ;  /* 0x00000c0a10097981 */ /* 0x000ee8000c1e1900 */
[----:B------:R-:W4:Y:S04]  /*0b70*/  LDG.E R26, desc[UR10][R16.64+0x10] ;  /* 0x0000100a101a7981 */ /* 0x000f28000c1e1900 */
[----:B------:R-:W4:Y:S04]  /*0b80*/  LDG.E R25, desc[UR10][R16.64+0x14] ;  /* 0x0000140a10197981 */ /* 0x000f28000c1e1900 */
[----:B------:R-:W5:Y:S01]  /*0b90*/  LDG.E R24, desc[UR10][R16.64+0x18] ;  /* 0x0000180a10187981 */ /* 0x000f62000c1e1900 */
[----:B--2---:R-:W-:-:S04]  /*0ba0*/  IMAD R7, R7, UR4, R20 ;  /* 0x0000000407077c24 */ /* 0x004fc8000f8e0214 */
[----:B-1----:R-:W-:Y:S02]  /*0bb0*/  IMAD.WIDE R28, R7, 0x4, R18 ;  /* 0x00000004071c7825 */ /* 0x002fe400078e0212 */
[----:B------:R-:W2:Y:S04]  /*0bc0*/  LDG.E R7, desc[UR10][R16.64+0x8] ;  /* 0x0000080a10077981 */ /* 0x000ea8000c1e1900 */
[----:B------:R-:W4:Y:S04]  /*0bd0*/  LDG.E R29, desc[UR10][R28.64] ;  /* 0x0000000a1c1d7981 */ /* 0x000f28000c1e1900 */
[----:B------:R-:W5:Y:S01]  /*0be0*/  LDG.E R28, desc[UR10][R16.64+0x20] ;  /* 0x0000200a101c7981 */ /* 0x000f62000c1e1900 */
[----:B--2---:R-:W-:-:S02]  /*0bf0*/  IMAD R21, R20, UR4, R7 ;  /* 0x0000000414157c24 */ /* 0x004fc4000f8e0207 */
[----:B---3--:R-:W-:Y:S02]  /*0c00*/  IMAD R23, R7, UR4, R9 ;  /* 0x0000000407177c24 */ /* 0x008fe4000f8e0209 */
[----:B------:R-:W-:-:S05]  /*0c10*/  IMAD.WIDE R20, R21, 0x4, R18 ;  /* 0x0000000415147825 */ /* 0x000fca00078e0212 */
[----:B------:R1:W2:Y:S01]  /*0c20*/  LDG.E R7, desc[UR10][R20.64] ;  /* 0x0000000a14077981 */ /* 0x0002a2000c1e1900 */
[----:B----4-:R-:W-:Y:S01]  /*0c30*/  FADD R22, R29, R22 ;  /* 0x000000161d167221 */ /* 0x010fe20000000000 */
[----:B------:R-:W-:Y:S02]  /*0c40*/  IMAD R29, R26, UR4, R25 ;  /* 0x000000041a1d7c24 */ /* 0x000fe4000f8e0219 */
[----:B-1----:R-:W-:-:S04]  /*0c50*/  IMAD.WIDE R20, R23, 0x4, R18 ;  /* 0x0000000417147825 */ /* 0x002fc800078e0212 */
[----:B------:R-:W-:Y:S02]  /*0c60*/  IMAD R23, R9, UR4, R26 ;  /* 0x0000000409177c24 */ /* 0x000fe4000f8e021a */
[----:B------:R1:W3:Y:S02]  /*0c70*/  LDG.E R9, desc[UR10][R20.64] ;  /* 0x0000000a14097981 */ /* 0x0002e4000c1e1900 */
[----:B-1----:R-:W-:-:S05]  /*0c80*/  IMAD.WIDE R20, R23, 0x4, R18 ;  /* 0x0000000417147825 */ /* 0x002fca00078e0212 */
[----:B------:R1:W4:Y:S02]  /*0c90*/  LDG.E R23, desc[UR10][R20.64] ;  /* 0x0000000a14177981 */ /* 0x000324000c1e1900 */
[----:B-1----:R-:W-:-:S04]  /*0ca0*/  IMAD.WIDE R20, R29, 0x4, R18 ;  /* 0x000000041d147825 */ /* 0x002fc800078e0212 */
[----:B-----5:R-:W-:Y:S02]  /*0cb0*/  IMAD R29, R25, UR4, R24 ;  /* 0x00000004191d7c24 */ /* 0x020fe4000f8e0218 */
[----:B------:R1:W5:Y:S02]  /*0cc0*/  LDG.E R25, desc[UR10][R20.64] ;  /* 0x0000000a14197981 */ /* 0x000364000c1e1900 */
[----:B-1----:R-:W-:Y:S02]  /*0cd0*/  IMAD.WIDE R20, R29, 0x4, R18 ;  /* 0x000000041d147825 */ /* 0x002fe400078e0212 */
[----:B------:R-:W2:Y:S04]  /*0ce0*/  LDG.E R29, desc[UR10][R16.64+0x1c] ;  /* 0x00001c0a101d7981 */ /* 0x000ea8000c1e1900 */
[----:B------:R-:W5:Y:S01]  /*0cf0*/  LDG.E R26, desc[UR10][R20.64] ;  /* 0x0000000a141a7981 */ /* 0x000f62000c1e1900 */
[----:B------:R-:W-:Y:S01]  /*0d00*/  IADD3 R8, PT, PT, R8, 0x8, RZ ;  /* 0x0000000808087810 */ /* 0x000fe20007ffe0ff */
[----:B--2---:R-:W-:-:S02]  /*0d10*/  IMAD R24, R24, UR4, R29 ;  /* 0x0000000418187c24 */ /* 0x004fc4000f8e021d */
[----:B------:R-:W-:Y:S02]  /*0d20*/  IMAD R29, R29, UR4, R28 ;  /* 0x000000041d1d7c24 */ /* 0x000fe4000f8e021c */
[----:B------:R-:W-:-:S04]  /*0d30*/  IMAD.WIDE R16, R24, 0x4, R18 ;  /* 0x0000000418107825 */ /* 0x000fc800078e0212 */
[----:B------:R-:W-:Y:S01]  /*0d40*/  IMAD.WIDE R18, R29, 0x4, R18 ;  /* 0x000000041d127825 */ /* 0x000fe200078e0212 */
[----:B------:R-:W2:Y:S05]  /*0d50*/  LDG.E R24, desc[UR10][R16.64] ;  /* 0x0000000a10187981 */ /* 0x000eaa000c1e1900 */
[----:B------:R-:W2:Y:S01]  /*0d60*/  LDG.E R19, desc[UR10][R18.64] ;  /* 0x0000000a12137981 */ /* 0x000ea2000c1e1900 */
[----:B------:R-:W-:-:S04]  /*0d70*/  FADD R22, R22, R7 ;  /* 0x0000000716167221 */ /* 0x000fc80000000000 */
[----:B---3--:R-:W-:Y:S01]  /*0d80*/  FADD R22, R22, R9 ;  /* 0x0000000916167221 */ /* 0x008fe20000000000 */
[----:B------:R-:W-:-:S03]  /*0d90*/  ISETP.NE.AND P1, PT, R8, UR14, PT ;  /* 0x0000000e08007c0c */ /* 0x000fc6000bf25270 */
[----:B----4-:R-:W-:-:S04]  /*0da0*/  FADD R22, R22, R23 ;  /* 0x0000001716167221 */ /* 0x010fc80000000000 */
[----:B-----5:R-:W-:-:S04]  /*0db0*/  FADD R25, R22, R25 ;  /* 0x0000001916197221 */ /* 0x020fc80000000000 */
[----:B------:R-:W-:-:S04]  /*0dc0*/  FADD R25, R25, R26 ;  /* 0x0000001a19197221 */ /* 0x000fc80000000000 */
[----:B--2---:R-:W-:-:S04]  /*0dd0*/  FADD R24, R25, R24 ;  /* 0x0000001819187221 */ /* 0x004fc80000000000 */
[----:B------:R-:W-:Y:S01]  /*0de0*/  FADD R22, R24, R19 ;  /* 0x0000001318167221 */ /* 0x000fe20000000000 */
[----:B------:R-:W-:Y:S06]  /*0df0*/  @P1 BRA `(.L_x_284) ;  /* 0xfffffffc00481947 */ /* 0x000fec000383ffff */
[----:B------:R-:W-:-:S07]  /*0e00*/  MOV R7, UR14 ;  /* 0x0000000e00077c02 */ /* 0x000fce0008000f00 */
.L_x_283:
        /* <DEDUP_REMOVED lines=30> */
.L_x_286:
        /* <DEDUP_REMOVED lines=27> */
.L_x_285:
        /* <DEDUP_REMOVED lines=21> */
.L_x_282:
[----:B------:R-:W2:Y:S01]  /*12f0*/  S2R R3, SR_TID.X ;  /* 0x0000000000037919 */ /* 0x000ea20000002100 */
[----:B01----:R-:W0:Y:S01]  /*1300*/  LDC R6, c[0x0][0x384] ;  /* 0x0000e100ff067b82 */ /* 0x003e220000000800 */
[----:B------:R-:W1:Y:S07]  /*1310*/  LDCU UR16, c[0x0][0x384] ;  /* 0x00007080ff1077ac */ /* 0x000e6e0008000800 */
[----:B------:R-:W3:Y:S01]  /*1320*/  LDC.64 R4, c[0x0][0x3a0] ;  /* 0x0000e800ff047b82 */ /* 0x000ee20000000a00 */
[----:B0-----:R-:W-:-:S05]  /*1330*/  SHF.L.U32 R6, R6, 0x7, RZ ;  /* 0x0000000706067819 */ /* 0x001fca00000006ff */
[----:B------:R-:W-:Y:S01]  /*1340*/  IMAD R7, R6, UR15, RZ ;  /* 0x0000000f06077c24 */ /* 0x000fe2000f8e02ff */
[C---:B--2---:R-:W-:Y:S02]  /*1350*/  LEA R3, R2.reuse, R3, 0x7 ;  /* 0x0000000302037211 */ /* 0x044fe400078e38ff */
[----:B------:R-:W-:Y:S01]  /*1360*/  IADD3 R2, PT, PT, R2, 0x1, RZ ;  /* 0x0000000102027810 */ /* 0x000fe20007ffe0ff */
[----:B---3--:R-:W-:-:S03]  /*1370*/  IMAD.WIDE R4, R7, 0x4, R4 ;  /* 0x0000000407047825 */ /* 0x008fc600078e0204 */
[----:B-1----:R-:W-:Y:S01]  /*1380*/  ISETP.NE.AND P0, PT, R2, UR16, PT ;  /* 0x0000001002007c0c */ /* 0x002fe2000bf05270 */
[----:B------:R-:W-:-:S05]  /*1390*/  IMAD.WIDE R4, R3, 0x4, R4 ;  /* 0x0000000403047825 */ /* 0x000fca00078e0204 */
[----:B------:R0:W-:Y:S07]  /*13a0*/  STG.E desc[UR10][R4.64], R22 ;  /* 0x0000001604007986 */ /* 0x0001ee000c10190a */
[----:B------:R-:W-:Y:S05]  /*13b0*/  @!P0 EXIT ;  /* 0x000000000000894d */ /* 0x000fea0003800000 */
[----:B------:R-:W-:Y:S05]  /*13c0*/  BRA `(.L_x_289) ;  /* 0xffffffec00847947 */ /* 0x000fea000383ffff */
.L_x_277:
[----:B------:R-:W0:Y:S01]  /*13d0*/  LDC R4, c[0x0][0x384] ;  /* 0x0000e100ff047b82 */ /* 0x000e220000000800 */
[C---:B------:R-:W-:Y:S02]  /*13e0*/  ISETP.GE.U32.AND P0, PT, R11.reuse, 0x8, PT ;  /* 0x000000080b00780c */ /* 0x040fe40003f06070 */
[----:B------:R-:W-:-:S04]  /*13f0*/  LOP3.LUT R22, R11, 0x7, RZ, 0xc0, !PT ;  /* 0x000000070b167812 */ /* 0x000fc800078ec0ff */
[----:B------:R-:W-:Y:S01]  /*1400*/  ISETP.NE.AND P1, PT, R22, RZ, PT ;  /* 0x000000ff1600720c */ /* 0x000fe20003f25270 */
[----:B------:R-:W1:Y:S01]  /*1410*/  LDC.64 R2, c[0x0][0x3a0] ;  /* 0x0000e800ff027b82 */ /* 0x000e620000000a00 */
[----:B0-----:R-:W-:-:S05]  /*1420*/  SHF.L.U32 R4, R4, 0x7, RZ ;  /* 0x0000000704047819 */ /* 0x001fca00000006ff */
[----:B------:R-:W-:Y:S02]  /*1430*/  IMAD R5, R4, UR15, RZ ;  /* 0x0000000f04057c24 */ /* 0x000fe4000f8e02ff */
[----:B------:R-:W0:Y:S02]  /*1440*/  S2R R4, SR_TID.X ;  /* 0x0000000000047919 */ /* 0x000e240000002100 */
[----:B-1----:R-:W-:-:S04]  /*1450*/  IMAD.WIDE R2, R5, 0x4, R2 ;  /* 0x0000000405027825 */ /* 0x002fc800078e0202 */
[----:B------:R-:W-:Y:S01]  /*1460*/  HFMA2 R5, -RZ, RZ, 0, 0 ;  /* 0x00000000ff057431 */ /* 0x000fe200000001ff */
[----:B------:R-:W-:Y:S06]  /*1470*/  @!P0 BRA `(.L_x_290) ;  /* 0x0000000400b08947 */ /* 0x000fec0003800000 */
[----:B------:R-:W-:Y:S01]  /*1480*/  LOP3.LUT R5, R11, 0x7ffffff8, RZ, 0xc0, !PT ;  /* 0x7ffffff80b057812 */ /* 0x000fe200078ec0ff */
[----:B------:R-:W1:Y:S01]  /*1490*/  LDCU UR6, c[0x0][0x398] ;  /* 0x00007300ff0677ac */ /* 0x000e620008000800 */
[----:B------:R-:W-:-:S07]  /*14a0*/  MOV R10, RZ ;  /* 0x000000ff000a7202 */ /* 0x000fce0000000f00 */
.L_x_291:
[----:B--2---:R-:W2:Y:S01]  /*14b0*/  LDC.64 R6, c[0x0][0x388] ;  /* 0x0000e200ff067b82 */ /* 0x004ea20000000a00 */
[----:B0-----:R-:W-:-:S04]  /*14c0*/  LEA R13, R10, R4, 0x7 ;  /* 0x000000040a0d7211 */ /* 0x001fc800078e38ff */
[----:B------:R-:W-:-:S03]  /*14d0*/  IADD3 R11, PT, PT, R0, R13, RZ ;  /* 0x0000000d000b7210 */ /* 0x000fc60007ffe0ff */
[----:B------:R-:W0:Y:S02]  /*14e0*/  LDC.64 R8, c[0x0][0x390] ;  /* 0x0000e400ff087b82 */ /* 0x000e240000000a00 */
[----:B-1----:R-:W-:-:S05]  /*14f0*/  IMAD R17, R11, UR6, RZ ;  /* 0x000000060b117c24 */ /* 0x002fca000f8e02ff */
        /* <DEDUP_REMOVED lines=66> */
[----:B------:R-:W3:Y:S04]  /*1920*/  LDG.E R20, desc[UR10][R20.64] ;  /* 0x0000000a14147981 */ /* 0x000ee8000c1e1900 */
[----:B------:R-:W3:Y:S01]  /*1930*/  LDG.E R25, desc[UR10][R24.64] ;  /* 0x0000000a18197981 */ /* 0x000ee2000c1e1900 */
[----:B------:R-:W-:Y:S01]  /*1940*/  IADD3 R16, PT, PT, R11, 0x300, RZ ;  /* 0x000003000b107810 */ /* 0x000fe20007ffe0ff */
[----:B---3--:R-:W-:-:S04]  /*1950*/  IMAD R17, R20, UR6, R25 ;  /* 0x0000000614117c24 */ /* 0x008fc8000f8e0219 */
        /* <DEDUP_REMOVED lines=8> */
[----:B------:R-:W3:Y:S04]  /*19e0*/  LDG.E R16, desc[UR10][R16.64] ;  /* 0x0000000a10107981 */ /* 0x000ee8000c1e1900 */
[----:B------:R-:W3:Y:S01]  /*19f0*/  LDG.E R19, desc[UR10][R18.64] ;  /* 0x0000000a12137981 */ /* 0x000ee2000c1e1900 */
[----:B------:R-:W-:Y:S01]  /*1a00*/  IADD3 R11, PT, PT, R11, 0x380, RZ ;  /* 0x000003800b0b7810 */ /* 0x000fe20007ffe0ff */
[----:B---3--:R-:W-:-:S04]  /*1a10*/  IMAD R21, R16, UR6, R19 ;  /* 0x0000000610157c24 */ /* 0x008fc8000f8e0213 */
[----:B------:R-:W-:-:S06]  /*1a20*/  IMAD.WIDE R14, R21, 0x4, R8 ;  /* 0x00000004150e7825 */ /* 0x000fcc00078e0208 */
[----:B------:R-:W3:Y:S01]  /*1a30*/  LDG.E R14, desc[UR10][R14.64] ;  /* 0x0000000a0e0e7981 */ /* 0x000ee2000c1e1900 */
[----:B------:R-:W-:-:S05]  /*1a40*/  IMAD R25, R11, UR6, RZ ;  /* 0x000000060b197c24 */ /* 0x000fca000f8e02ff */
[----:B------:R-:W-:-:S05]  /*1a50*/  IADD3 R21, PT, PT, R25, UR9, RZ ;  /* 0x0000000919157c10 */ /* 0x000fca000fffe0ff */
[----:B------:R-:W-:-:S04]  /*1a60*/  IMAD.WIDE R20, R21, 0x4, R6 ;  /* 0x0000000415147825 */ /* 0x000fc800078e0206 */
[----:B------:R-:W-:-:S04]  /*1a70*/  IMAD.WIDE R6, R25, 0x4, R6 ;  /* 0x0000000419067825 */ /* 0x000fc800078e0206 */
[----:B---3--:R-:W-:-:S05]  /*1a80*/  FADD R11, RZ, R14 ;  /* 0x0000000eff0b7221 */ /* 0x008fca0000000000 */
[----:B------:R2:W-:Y:S04]  /*1a90*/  STG.E desc[UR10][R12.64+0xa00], R11 ;  /* 0x000a000b0c007986 */ /* 0x0005e8000c10190a */
[----:B------:R-:W3:Y:S04]  /*1aa0*/  LDG.E R20, desc[UR10][R20.64] ;  /* 0x0000000a14147981 */ /* 0x000ee8000c1e1900 */
[----:B------:R-:W3:Y:S02]  /*1ab0*/  LDG.E R7, desc[UR10][R6.64] ;  /* 0x0000000a06077981 */ /* 0x000ee4000c1e1900 */
[----:B---3--:R-:W-:-:S04]  /*1ac0*/  IMAD R17, R20, UR6, R7 ;  /* 0x0000000614117c24 */ /* 0x008fc8000f8e0207 */
[----:B------:R-:W-:-:S06]  /*1ad0*/  IMAD.WIDE R8, R17, 0x4, R8 ;  /* 0x0000000411087825 */ /* 0x000fcc00078e0208 */
[----:B------:R-:W3:Y:S01]  /*1ae0*/  LDG.E R8, desc[UR10][R8.64] ;  /* 0x0000000a08087981 */ /* 0x000ee2000c1e1900 */
[----:B------:R-:W-:-:S04]  /*1af0*/  IADD3 R10, PT, PT, R10, 0x8, RZ ;  /* 0x000000080a0a7810 */ /* 0x000fc80007ffe0ff */
[----:B------:R-:W-:Y:S01]  /*1b00*/  ISETP.NE.AND P0, PT, R10, R5, PT ;  /* 0x000000050a00720c */ /* 0x000fe20003f05270 */
[----:B---3--:R-:W-:-:S05]  /*1b10*/  FADD R15, RZ, R8 ;  /* 0x00000008ff0f7221 */ /* 0x008fca0000000000 */
[----:B------:R2:W-:Y:S07]  /*1b20*/  STG.E desc[UR10][R12.64+0xc00], R15 ;  /* 0x000c000f0c007986 */ /* 0x0005ee000c10190a */
[----:B------:R-:W-:Y:S05]  /*1b30*/  @P0 BRA `(.L_x_291) ;  /* 0xfffffff8005c0947 */ /* 0x000fea000383ffff */
.L_x_290:
[----:B------:R-:W-:Y:S05]  /*1b40*/  @!P1 EXIT ;  /* 0x000000000000994d */ /* 0x000fea0003800000 */
[----:B------:R-:W2:Y:S01]  /*1b50*/  LDC R10, c[0x0][0x384] ;  /* 0x0000e100ff0a7b82 */ /* 0x000ea20000000800 */
[----:B------:R-:W-:Y:S02]  /*1b60*/  ISETP.GE.U32.AND P0, PT, R22, 0x4, PT ;  /* 0x000000041600780c */ /* 0x000fe40003f06070 */
[----:B--2---:R-:W-:-:S04]  /*1b70*/  LOP3.LUT R23, R10, 0x3, RZ, 0xc0, !PT ;  /* 0x000000030a177812 */ /* 0x004fc800078ec0ff */
        /* <DEDUP_REMOVED lines=29> */
[----:B------:R-:W-:-:S04]  /*1d50*/  IMAD R29, R20, UR6, RZ ;  /* 0x00000006141d7c24 */ /* 0x000fc8000f8e02ff */
[C---:B0-----:R-:W-:Y:S01]  /*1d60*/  IMAD.WIDE R24, R29.reuse, 0x4, R6 ;  /* 0x000000041d187825 */ /* 0x041fe200078e0206 */
[----:B------:R-:W-:-:S05]  /*1d70*/  IADD3 R21, PT, PT, R29, UR9, RZ ;  /* 0x000000091d157c10 */ /* 0x000fca000fffe0ff */
        /* <DEDUP_REMOVED lines=23> */
.L_x_292:
        /* <DEDUP_REMOVED lines=34> */
.L_x_293:
[----:B------:R-:W-:Y:S05]  /*2110*/  @P1 EXIT ;  /* 0x000000000000194d */ /* 0x000fea0003800000 */
[----:B------:R-:W3:Y:S01]  /*2120*/  LDC.64 R8, c[0x0][0x388] ;  /* 0x0000e200ff087b82 */ /* 0x000ee20000000a00 */
[----:B012---:R-:W-:-:S04]  /*2130*/  LEA R11, R5, R4, 0x7 ;  /* 0x00000004050b7211 */ /* 0x007fc800078e38ff */
[----:B------:R-:W-:-:S05]  /*2140*/  IADD3 R0, PT, PT, R0, R11, RZ ;  /* 0x0000000b00007210 */ /* 0x000fca0007ffe0ff */
[----:B------:R-:W-:-:S05]  /*2150*/  IMAD R7, R0, UR6, RZ ;  /* 0x0000000600077c24 */ /* 0x000fca000f8e02ff */
[C---:B------:R-:W-:Y:S01]  /*2160*/  IADD3 R5, PT, PT, R7.reuse, UR9, RZ ;  /* 0x0000000907057c10 */ /* 0x040fe2000fffe0ff */
[----:B---3--:R-:W-:-:S04]  /*2170*/  IMAD.WIDE R6, R7, 0x4, R8 ;  /* 0x0000000407067825 */ /* 0x008fc800078e0208 */
[----:B------:R-:W-:Y:S02]  /*2180*/  IMAD.WIDE R4, R5, 0x4, R8 ;  /* 0x0000000405047825 */ /* 0x000fe400078e0208 */
[----:B------:R-:W2:Y:S01]  /*2190*/  LDG.E R7, desc[UR10][R6.64] ;  /* 0x0000000a06077981 */ /* 0x000ea2000c1e1900 */
[----:B------:R-:W0:Y:S03]  /*21a0*/  LDC.64 R8, c[0x0][0x390] ;  /* 0x0000e400ff087b82 */ /* 0x000e260000000a00 */
[----:B------:R-:W2:Y:S02]  /*21b0*/  LDG.E R4, desc[UR10][R4.64] ;  /* 0x0000000a04047981 */ /* 0x000ea4000c1e1900 */
[----:B--2---:R-:W-:-:S04]  /*21c0*/  IMAD R13, R4, UR6, R7 ;  /* 0x00000006040d7c24 */ /* 0x004fc8000f8e0207 */
[----:B0-----:R-:W-:-:S06]  /*21d0*/  IMAD.WIDE R8, R13, 0x4, R8 ;  /* 0x000000040d087825 */ /* 0x001fcc00078e0208 */
[----:B------:R-:W2:Y:S01]  /*21e0*/  LDG.E R8, desc[UR10][R8.64] ;  /* 0x0000000a08087981 */ /* 0x000ea2000c1e1900 */
[----:B------:R-:W-:-:S04]  /*21f0*/  IMAD.WIDE R2, R11, 0x4, R2 ;  /* 0x000000040b027825 */ /* 0x000fc800078e0202 */
[----:B--2---:R-:W-:-:S05]  /*2200*/  FADD R11, RZ, R8 ;  /* 0x00000008ff0b7221 */ /* 0x004fca0000000000 */
[----:B------:R-:W-:Y:S01]  /*2210*/  STG.E desc[UR10][R2.64], R11 ;  /* 0x0000000b02007986 */ /* 0x000fe2000c10190a */
[----:B------:R-:W-:Y:S05]  /*2220*/  EXIT ;  /* 0x000000000000794d */ /* 0x000fea0003800000 */
.L_x_276:
[----:B------:R-:W-:-:S13]  /*2230*/  ISETP.GE.AND P0, PT, R11, 0x1, PT ;  /* 0x000000010b00780c */ /* 0x000fda0003f06270 */
[----:B------:R-:W-:Y:S05]  /*2240*/  @!P0 EXIT ;  /* 0x000000000000894d */ /* 0x000fea0003800000 */
[----:B------:R-:W0:Y:S02]  /*2250*/  LDCU UR4, c[0x0][0x398] ;  /* 0x00007300ff0477ac */ /* 0x000e240008000800 */
[----:B0-----:R-:W-:Y:S02]  /*2260*/  UISETP.GE.AND UP0, UPT, UR4, 0x2, UPT ;  /* 0x000000020400788c */ /* 0x001fe4000bf06270 */
[----:B------:R-:W-:-:S07]  /*2270*/  UIADD3 UR7, UPT, UPT, UR4, -0x1, URZ ;  /* 0xffffffff04077890 */ /* 0x000fce000fffe0ff */
[----:B------:R-:W-:Y:S05]  /*2280*/  BRA.U !UP0, `(.L_x_294) ;  /* 0x0000001108d07547 */ /* 0x000fea000b800000 */
[----:B------:R-:W-:Y:S01]  /*2290*/  ULOP3.LUT UR12, UR7, 0xfffffff8, URZ, 0xc0, !UPT ;  /* 0xfffffff8070c7892 */ /* 0x000fe2000f8ec0ff */
[----:B------:R-:W-:Y:S01]  /*22a0*/  MOV R3, RZ ;  /* 0x000000ff00037202 */ /* 0x000fe20000000f00 */
[----:B------:R-:W-:Y:S02]  /*22b0*/  UIADD3 UR5, UPT, UPT, UR4, 0x7, URZ ;  /* 0x0000000704057890 */ /* 0x000fe4000fffe0ff */
[----:B------:R-:W-:Y:S02]  /*22c0*/  UIADD3 UR8, UPT, UPT, UR4, -0x2, URZ ;  /* 0xfffffffe04087890 */ /* 0x000fe4000fffe0ff */
[----:B------:R-:W-:Y:S01]  /*22d0*/  ULOP3.LUT UR4, UR7, 0x3, URZ, 0xc0, !UPT ;  /* 0x0000000307047892 */ /* 0x000fe2000f8ec0ff */
[----:B------:R-:W-:Y:S01]  /*22e0*/  MOV R4, UR12 ;  /* 0x0000000c00047c02 */ /* 0x000fe20008000f00 */
[----:B------:R-:W-:Y:S02]  /*22f0*/  ULOP3.LUT UR6, UR5, 0x7, URZ, 0xc0, !UPT ;  /* 0x0000000705067892 */ /* 0x000fe4000f8ec0ff */
[----:B------:R-:W-:-:S02]  /*2300*/  ULOP3.LUT UR9, UR7, 0x7, URZ, 0xc0, !UPT ;  /* 0x0000000707097892 */ /* 0x000fc4000f8ec0ff */
[----:B------:R-:W-:Y:S02]  /*2310*/  UIADD3 UR4, UPT, UPT, UR4, -0x1, URZ ;  /* 0xffffffff04047890 */ /* 0x000fe4000fffe0ff */
[----:B------:R-:W-:Y:S02]  /*2320*/  ULOP3.LUT UR5, UR5, 0x3, URZ, 0xc0, !UPT ;  /* 0x0000000305057892 */ /* 0x000fe4000f8ec0ff */
[----:B------:R-:W-:-:S12]  /*2330*/  UIADD3 UR6, UPT, UPT, UR6, -0x1, URZ ;  /* 0xffffffff06067890 */ /* 0x000fd8000fffe0ff */
.L_x_309:
        /* <DEDUP_REMOVED lines=12> */
[----:B------:R-:W-:Y:S01]  /*2400*/  ULOP3.LUT UR12, UR7, 0xfffffff8, URZ, 0xc0, !UPT ;  /* 0xfffffff8070c7892 */ /* 0x000fe2000f8ec0ff */
[----:B------:R-:W-:Y:S02]  /*2410*/  MOV R16, RZ ;  /* 0x000000ff00107202 */ /* 0x000fe40000000f00 */
[----:B------:R-:W-:-:S03]  /*2420*/  MOV R20, R17 ;  /* 0x0000001100147202 */ /* 0x000fc60000000f00 */
[----:B------:R-:W-:-:S04]  /*2430*/  MOV R4, UR12 ;  /* 0x0000000c00047c02 */ /* 0x000fc80008000f00 */
[----:B------:R-:W-:-:S07]  /*2440*/  IADD3 R21, PT, PT, -R4, RZ, RZ ;  /* 0x000000ff04157210 */ /* 0x000fce0007ffe1ff */
.L_x_298:
        /* <DEDUP_REMOVED lines=14> */
[----:B-1----:R-:W-:-:S04]  /*2530*/  IMAD.WIDE R18, R19, 0x4, R6 ;  /* 0x0000000413127825 */ /* 0x002fc800078e0206 */
[----:B----4-:R-:W-:Y:S01]  /*2540*/  IMAD R15, R9, R5, R10 ;  /* 0x00000005090f7224 */ /* 0x010fe200078e020a */
[----:B------:R1:W2:Y:S01]  /*2550*/  LDG.E R23, desc[UR10][R18.64] ;  /* 0x0000000a12177981 */ /* 0x0002a2000c1e1900 */
[----:B------:R-:W-:-:S04]  /*2560*/  IMAD.WIDE R8, R11, 0x4, R6 ;  /* 0x000000040b087825 */ /* 0x000fc800078e0206 */
[----:B-----5:R-:W-:Y:S01]  /*2570*/  IMAD R27, R10, R5, R28 ;  /* 0x000000050a1b7224 */ /* 0x020fe200078e021c */
[----:B------:R3:W4:Y:S01]  /*2580*/  LDG.E R25, desc[UR10][R8.64] ;  /* 0x0000000a08197981 */ /* 0x000722000c1e1900 */
[----:B------:R-:W-:-:S04]  /*2590*/  IMAD.WIDE R10, R15, 0x4, R6 ;  /* 0x000000040f0a7825 */ /* 0x000fc800078e0206 */
[-C--:B------:R-:W-:Y:S02]  /*25a0*/  IMAD R15, R28, R5.reuse, R14 ;  /* 0x000000051c0f7224 */ /* 0x080fe400078e020e */
[----:B0-----:R-:W-:Y:S01]  /*25b0*/  IMAD.WIDE R12, R27, 0x4, R6 ;  /* 0x000000041b0c7825 */ /* 0x001fe200078e0206 */
[----:B------:R-:W5:Y:S03]  /*25c0*/  LDG.E R10, desc[UR10][R10.64] ;  /* 0x0000000a0a0a7981 */ /* 0x000f66000c1e1900 */
[-C--:B------:R-:W-:Y:S02]  /*25d0*/  IMAD R27, R14, R5.reuse, R26 ;  /* 0x000000050e1b7224 */ /* 0x080fe400078e021a */
[----:B------:R-:W-:Y:S01]  /*25e0*/  IMAD.WIDE R14, R15, 0x4, R6 ;  /* 0x000000040f0e7825 */ /* 0x000fe200078e0206 */
[----:B------:R-:W5:Y:S03]  /*25f0*/  LDG.E R12, desc[UR10][R12.64] ;  /* 0x0000000a0c0c7981 */ /* 0x000f66000c1e1900 */
[----:B------:R-:W-:-:S02]  /*2600*/  IMAD R29, R26, R5, R22 ;  /* 0x000000051a1d7224 */ /* 0x000fc400078e0216 */
[----:B-1----:R-:W-:Y:S01]  /*2610*/  IMAD.WIDE R18, R27, 0x4, R6 ;  /* 0x000000041b127825 */ /* 0x002fe200078e0206 */
[----:B------:R-:W5:Y:S03]  /*2620*/  LDG.E R14, desc[UR10][R14.64] ;  /* 0x0000000a0e0e7981 */ /* 0x000f66000c1e1900 */
[----:B------:R-:W-:Y:S02]  /*2630*/  IMAD R27, R22, R5, R24 ;  /* 0x00000005161b7224 */ /* 0x000fe400078e0218 */
[--C-:B---3--:R-:W-:Y:S01]  /*2640*/  IMAD.WIDE R8, R29, 0x4, R6.reuse ;  /* 0x000000041d087825 */ /* 0x108fe200078e0206 */
[----:B------:R-:W3:Y:S03]  /*2650*/  LDG.E R19, desc[UR10][R18.64] ;  /* 0x0000000a12137981 */ /* 0x000ee6000c1e1900 */
[----:B------:R-:W-:-:S02]  /*2660*/  IMAD.WIDE R6, R27, 0x4, R6 ;  /* 0x000000041b067825 */ /* 0x000fc400078e0206 */
[----:B------:R-:W3:Y:S04]  /*2670*/  LDG.E R9, desc[UR10][R8.64] ;  /* 0x0000000a08097981 */ /* 0x000ee8000c1e1900 */
[----:B------:R-:W3:Y:S01]  /*2680*/  LDG.E R7, desc[UR10][R6.64] ;  /* 0x0000000a06077981 */ /* 0x000ee2000c1e1900 */
[----:B------:R-:W-:-:S04]  /*2690*/  IADD3 R21, PT, PT, R21, 0x8, RZ ;  /* 0x0000000815157810 */ /* 0x000fc80007ffe0ff */
[----:B------:R-:W-:Y:S02]  /*26a0*/  ISETP.NE.AND P0, PT, R21, RZ, PT ;  /* 0x000000ff1500720c */ /* 0x000fe40003f05270 */
[----:B------:R-:W-:Y:S01]  /*26b0*/  IADD3 R20, PT, PT, R20, 0x8, RZ ;  /* 0x0000000814147810 */ /* 0x000fe20007ffe0ff */
[----:B--2---:R-:W-:-:S04]  /*26c0*/  FADD R16, R23, R16 ;  /* 0x0000001017107221 */ /* 0x004fc80000000000 */
[----:B----4-:R-:W-:-:S04]  /*26d0*/  FADD R25, R16, R25 ;  /* 0x0000001910197221 */ /* 0x010fc80000000000 */
[----:B-----5:R-:W-:-:S04]  /*26e0*/  FADD R25, R25, R10 ;  /* 0x0000000a19197221 */ /* 0x020fc80000000000 */
[----:B------:R-:W-:-:S04]  /*26f0*/  FADD R25, R25, R12 ;  /* 0x0000000c19197221 */ /* 0x000fc80000000000 */
[----:B------:R-:W-:-:S04]  /*2700*/  FADD R14, R25, R14 ;  /* 0x0000000e190e7221 */ /* 0x000fc80000000000 */
[----:B---3--:R-:W-:-:S04]  /*2710*/  FADD R14, R14, R19 ;  /* 0x000000130e0e7221 */ /* 0x008fc80000000000 */
[----:B------:R-:W-:-:S04]  /*2720*/  FADD R14, R14, R9 ;  /* 0x000000090e0e7221 */ /* 0x000fc80000000000 */
[----:B------:R-:W-:Y:S01]  /*2730*/  FADD R16, R14, R7 ;  /* 0x000000070e107221 */ /* 0x000fe20000000000 */
[----:B------:R-:W-:Y:S06]  /*2740*/  @P0 BRA `(.L_x_298) ;  /* 0xfffffffc00400947 */ /* 0x000fec000383ffff */
[----:B------:R-:W-:-:S07]  /*2750*/  MOV R6, R4 ;  /* 0x0000000400067202 */ /* 0x000fce0000000f00 */
.L_x_297:
[----:B------:R-:W-:-:S09]  /*2760*/  UISETP.NE.AND UP0, UPT, UR9, URZ, UPT ;  /* 0x000000ff0900728c */ /* 0x000fd2000bf05270 */
[----:B------:R-:W-:Y:S05]  /*2770*/  BRA.U !UP0, `(.L_x_299) ;  /* 0x0000000108ec7547 */ /* 0x000fea000b800000 */
[----:B------:R-:W-:Y:S02]  /*2780*/  UISETP.GE.U32.AND UP0, UPT, UR6, 0x3, UPT ;  /* 0x000000030600788c */ /* 0x000fe4000bf06070 */
[----:B------:R-:W-:-:S07]  /*2790*/  UISETP.NE.AND UP1, UPT, UR5, URZ, UPT ;  /* 0x000000ff0500728c */ /* 0x000fce000bf25270 */
[----:B------:R-:W-:Y:S05]  /*27a0*/  BRA.U !UP0, `(.L_x_300) ;  /* 0x0000000108687547 */ /* 0x000fea000b800000 */
[----:B------:R-:W0:Y:S01]  /*27b0*/  LDC.64 R18, c[0x0][0x388] ;  /* 0x0000e200ff127b82 */ /* 0x000e220000000a00 */
[----:B------:R-:W-:-:S07]  /*27c0*/  IADD3 R7, PT, PT, R17, R6, RZ ;  /* 0x0000000611077210 */ /* 0x000fce0007ffe0ff */
[----:B------:R-:W1:Y:S01]  /*27d0*/  LDC.64 R8, c[0x0][0x390] ;  /* 0x0000e400ff087b82 */ /* 0x000e620000000a00 */
[----:B0-----:R-:W-:-:S05]  /*27e0*/  IMAD.WIDE R18, R7, 0x4, R18 ;  /* 0x0000000407127825 */ /* 0x001fca00078e0212 */
[----:B------:R-:W2:Y:S04]  /*27f0*/  LDG.E R10, desc[UR10][R18.64] ;  /* 0x0000000a120a7981 */ /* 0x000ea8000c1e1900 */
[----:B------:R-:W2:Y:S04]  /*2800*/  LDG.E R12, desc[UR10][R18.64+0x4] ;  /* 0x0000040a120c7981 */ /* 0x000ea8000c1e1900 */
[----:B------:R-:W3:Y:S04]  /*2810*/  LDG.E R14, desc[UR10][R18.64+0x8] ;  /* 0x0000080a120e7981 */ /* 0x000ee8000c1e1900 */
[----:B------:R-:W4:Y:S04]  /*2820*/  LDG.E R20, desc[UR10][R18.64+0xc] ;  /* 0x00000c0a12147981 */ /* 0x000f28000c1e1900 */
[----:B------:R-:W5:Y:S01]  /*2830*/  LDG.E R7, desc[UR10][R18.64+0x10] ;  /* 0x0000100a12077981 */ /* 0x000f62000c1e1900 */
[----:B--2---:R-:W-:-:S02]  /*2840*/  IMAD R11, R10, R5, R12 ;  /* 0x000000050a0b7224 */ /* 0x004fc400078e020c */
[----:B---3--:R-:W-:Y:S02]  /*2850*/  IMAD R13, R12, R5, R14 ;  /* 0x000000050c0d7224 */ /* 0x008fe400078e020e */
[----:B-1----:R-:W-:-:S04]  /*2860*/  IMAD.WIDE R10, R11, 0x4, R8 ;  /* 0x000000040b0a7825 */ /* 0x002fc800078e0208 */
        /* <DEDUP_REMOVED lines=14> */
.L_x_300:
[----:B------:R-:W-:Y:S05]  /*2950*/  BRA.U !UP1, `(.L_x_299) ;  /* 0x0000000109747547 */ /* 0x000fea000b800000 */
[----:B------:R-:W-:Y:S02]  /*2960*/  ISETP.NE.AND P0, PT, RZ, UR4, PT ;  /* 0x00000004ff007c0c */ /* 0x000fe4000bf05270 */
[----:B------:R-:W-:-:S04]  /*2970*/  LOP3.LUT R7, R5, 0x1, RZ, 0xc0, !PT ;  /* 0x0000000105077812 */ /* 0x000fc800078ec0ff */
[----:B------:R-:W-:-:S07]  /*2980*/  ISETP.NE.U32.AND P1, PT, R7, 0x1, PT ;  /* 0x000000010700780c */ /* 0x000fce0003f25070 */
[----:B------:R-:W0:Y:S01]  /*2990*/  @P0 LDC.64 R10, c[0x0][0x388] ;  /* 0x0000e200ff0a0b82 */ /* 0x000e220000000a00 */
[----:B------:R-:W-:Y:S02]  /*29a0*/  @P0 IADD3 R15, PT, PT, R17, R6, RZ ;  /* 0x00000006110f0210 */ /* 0x000fe40007ffe0ff */
[----:B------:R-:W-:-:S04]  /*29b0*/  @P0 IADD3 R6, PT, PT, R6, 0x2, RZ ;  /* 0x0000000206060810 */ /* 0x000fc80007ffe0ff */
[----:B------:R-:W-:Y:S01]  /*29c0*/  @P1 IADD3 R13, PT, PT, R17, R6, RZ ;  /* 0x00000006110d1210 */ /* 0x000fe20007ffe0ff */
[----:B------:R-:W1:Y:S08]  /*29d0*/  @P1 LDC.64 R8, c[0x0][0x388] ;  /* 0x0000e200ff081b82 */ /* 0x000e700000000a00 */
[----:B------:R-:W2:Y:S01]  /*29e0*/  @P1 LDC.64 R6, c[0x0][0x390] ;  /* 0x0000e400ff061b82 */ /* 0x000ea20000000a00 */
[----:B0-----:R-:W-:-:S05]  /*29f0*/  @P0 IMAD.WIDE R14, R15, 0x4, R10 ;  /* 0x000000040f0e0825 */ /* 0x001fca00078e020a */
[----:B------:R-:W3:Y:S04]  /*2a00*/  @P0 LDG.E R10, desc[UR10][R14.64] ;  /* 0x0000000a0e0a0981 */ /* 0x000ee8000c1e1900 */
[----:B------:R-:W3:Y:S01]  /*2a10*/  @P0 LDG.E R20, desc[UR10][R14.64+0x4] ;  /* 0x0000040a0e140981 */ /* 0x000ee2000c1e1900 */
[----:B-1----:R-:W-:Y:S02]  /*2a20*/  @P1 IMAD.WIDE R12, R13, 0x4, R8 ;  /* 0x000000040d0c1825 */ /* 0x002fe400078e0208 */
[----:B------:R-:W0:Y:S01]  /*2a30*/  @P0 LDC.64 R8, c[0x0][0x390] ;  /* 0x0000e400ff080b82 */ /* 0x000e220000000a00 */
[----:B------:R-:W4:Y:S04]  /*2a40*/  @P0 LDG.E R21, desc[UR10][R14.64+0x8] ;  /* 0x0000080a0e150981 */ /* 0x000f28000c1e1900 */
[----:B------:R-:W5:Y:S04]  /*2a50*/  @P1 LDG.E R18, desc[UR10][R12.64] ;  /* 0x0000000a0c121981 */ /* 0x000f68000c1e1900 */
[----:B------:R-:W5:Y:S01]  /*2a60*/  @P1 LDG.E R19, desc[UR10][R12.64+0x4] ;  /* 0x0000040a0c131981 */ /* 0x000f62000c1e1900 */
[----:B---3--:R-:W-:-:S02]  /*2a70*/  @P0 IMAD R11, R10, R5, R20 ;  /* 0x000000050a0b0224 */ /* 0x008fc400078e0214 */
[----:B----4-:R-:W-:Y:S02]  /*2a80*/  @P0 IMAD R21, R20, R5, R21 ;  /* 0x0000000514150224 */ /* 0x010fe400078e0215 */
[----:B0-----:R-:W-:-:S04]  /*2a90*/  @P0 IMAD.WIDE R10, R11, 0x4, R8 ;  /* 0x000000040b0a0825 */ /* 0x001fc800078e0208 */
[----:B------:R-:W-:Y:S02]  /*2aa0*/  @P0 IMAD.WIDE R8, R21, 0x4, R8 ;  /* 0x0000000415080825 */ /* 0x000fe400078e0208 */
[----:B------:R-:W3:Y:S02]  /*2ab0*/  @P0 LDG.E R11, desc[UR10][R10.64] ;  /* 0x0000000a0a0b0981 */ /* 0x000ee4000c1e1900 */
[----:B-----5:R-:W-:Y:S02]  /*2ac0*/  @P1 IMAD R19, R18, R5, R19 ;  /* 0x0000000512131224 */ /* 0x020fe400078e0213 */
[----:B------:R-:W4:Y:S02]  /*2ad0*/  @P0 LDG.E R9, desc[UR10][R8.64] ;  /* 0x0000000a08090981 */ /* 0x000f24000c1e1900 */
[----:B--2---:R-:W-:-:S06]  /*2ae0*/  @P1 IMAD.WIDE R6, R19, 0x4, R6 ;  /* 0x0000000413061825 */ /* 0x004fcc00078e0206 */
[----:B------:R-:W2:Y:S01]  /*2af0*/  @P1 LDG.E R7, desc[UR10][R6.64] ;  /* 0x0000000a06071981 */ /* 0x000ea2000c1e1900 */
[----:B---3--:R-:W-:-:S04]  /*2b00*/  @P0 FADD R12, R16, R11 ;  /* 0x0000000b100c0221 */ /* 0x008fc80000000000 */
[----:B----4-:R-:W-:-:S04]  /*2b10*/  @P0 FADD R16, R12, R9 ;  /* 0x000000090c100221 */ /* 0x010fc80000000000 */
[----:B--2---:R-:W-:-:S07]  /*2b20*/  @P1 FADD R16, R16, R7 ;  /* 0x0000000710101221 */ /* 0x004fce0000000000 */
.L_x_299:
[----:B------:R-:W0:Y:S01]  /*2b30*/  LDC.64 R12, c[0x0][0x388] ;  /* 0x0000e200ff0c7b82 */ /* 0x000e220000000a00 */
[----:B------:R-:W-:-:S07]  /*2b40*/  IADD3 R11, PT, PT, R17, UR7, RZ ;  /* 0x00000007110b7c10 */ /* 0x000fce000fffe0ff */
[----:B------:R-:W1:Y:S01]  /*2b50*/  LDC.64 R6, c[0x0][0x390] ;  /* 0x0000e400ff067b82 */ /* 0x000e620000000a00 */
[----:B0-----:R-:W-:-:S04]  /*2b60*/  IMAD.WIDE R10, R11, 0x4, R12 ;  /* 0x000000040b0a7825 */ /* 0x001fc800078e020c */
[----:B------:R-:W-:Y:S01]  /*2b70*/  IMAD.WIDE R12, R17, 0x4, R12 ;  /* 0x00000004110c7825 */ /* 0x000fe200078e020c */
[----:B------:R-:W2:Y:S04]  /*2b80*/  LDG.E R8, desc[UR10][R10.64] ;  /* 0x0000000a0a087981 */ /* 0x000ea8000c1e1900 */
[----:B------:R-:W2:Y:S02]  /*2b90*/  LDG.E R9, desc[UR10][R12.64] ;  /* 0x0000000a0c097981 */ /* 0x000ea4000c1e1900 */
[----:B--2---:R-:W-:-:S04]  /*2ba0*/  IMAD R9, R8, R5, R9 ;  /* 0x0000000508097224 */ /* 0x004fc800078e0209 */
[----:B-1----:R-:W-:-:S06]  /*2bb0*/  IMAD.WIDE R6, R9, 0x4, R6 ;  /* 0x0000000409067825 */ /* 0x002fcc00078e0206 */
[----:B------:R-:W2:Y:S01]  /*2bc0*/  LDG.E R7, desc[UR10][R6.64] ;  /* 0x0000000a06077981 */ /* 0x000ea2000c1e1900 */
[----:B------:R-:W-:Y:S01]  /*2bd0*/  BSSY.RECONVERGENT B1, `(.L_x_301) ;  /* 0x0000090000017945 */ /* 0x000fe20003800200 */
[----:B--2---:R-:W-:-:S07]  /*2be0*/  FADD R5, R7, R16 ;  /* 0x0000001007057221 */ /* 0x004fce0000000000 */
.L_x_308:
[----:B------:R-:W-:Y:S01]  /*2bf0*/  HFMA2 R6, -RZ, RZ, 0, 0 ;  /* 0x00000000ff067431 */ /* 0x000fe200000001ff */
[----:B01----:R-:W-:-:S07]  /*2c00*/  PRMT R26, RZ, 0x7610, R26 ;  /* 0x00007610ff1a7816 */ /* 0x003fce000000001a */
.L_x_307:
        /* <DEDUP_REMOVED lines=12> */
[----:B------:R-:W-:Y:S01]  /*2cd0*/  BSSY.RECONVERGENT B2, `(.L_x_303) ;  /* 0x0000031000027945 */ /* 0x000fe20003800200 */
[----:B------:R-:W-:-:S07]  /*2ce0*/  MOV R9, RZ ;  /* 0x000000ff00097202 */ /* 0x000fce0000000f00 */
.L_x_304:
[----:B------:R-:W-:Y:S01]  /*2cf0*/  IMAD.WIDE.U32 R20, R22, 0x4, R12 ;  /* 0x0000000416147825 */ /* 0x000fe200078e000c */
[----:B------:R-:W1:Y:S01]  /*2d00*/  LDC.64 R16, c[0x0][0x390] ;  /* 0x0000e400ff107b82 */ /* 0x000e620000000a00 */
[----:B------:R-:W2:Y:S03]  /*2d10*/  LDCU UR12, c[0x0][0x398] ;  /* 0x00007300ff0c77ac */ /* 0x000ea60008000800 */
[----:B------:R-:W2:Y:S04]  /*2d20*/  LDG.E R18, desc[UR10][R20.64] ;  /* 0x0000000a14127981 */ /* 0x000ea8000c1e1900 */
[----:B------:R-:W2:Y:S04]  /*2d30*/  LDG.E R25, desc[UR10][R20.64+0x4] ;  /* 0x0000040a14197981 */ /* 0x000ea8000c1e1900 */
[----:B------:R-:W3:Y:S04]  /*2d40*/  LDG.E R28, desc[UR10][R20.64+0x8] ;  /* 0x0000080a141c7981 */ /* 0x000ee8000c1e1900 */
[----:B------:R-:W4:Y:S01]  /*2d50*/  LDG.E R23, desc[UR10][R20.64+0xc] ;  /* 0x00000c0a14177981 */ /* 0x000f22000c1e1900 */
[----:B--2---:R-:W-:-:S04]  /*2d60*/  IMAD R19, R18, UR12, R25 ;  /* 0x0000000c12137c24 */ /* 0x004fc8000f8e0219 */
[----:B-1----:R-:W-:-:S04]  /*2d70*/  IMAD.WIDE R18, R19, 0x4, R16 ;  /* 0x0000000413127825 */ /* 0x002fc800078e0210 */
[----:B---3--:R-:W-:Y:S01]  /*2d80*/  IMAD R25, R25, UR12, R28 ;  /* 0x0000000c19197c24 */ /* 0x008fe2000f8e021c */
[----:B------:R1:W2:Y:S03]  /*2d90*/  LDG.E R24, desc[UR10][R18.64] ;  /* 0x0000000a12187981 */ /* 0x0002a6000c1e1900 */
[----:B-1----:R-:W-:-:S04]  /*2da0*/  IMAD.WIDE R18, R25, 0x4, R16 ;  /* 0x0000000419127825 */ /* 0x002fc800078e0210 */
[----:B----4-:R-:W-:Y:S01]  /*2db0*/  IMAD R25, R28, UR12, R23 ;  /* 0x0000000c1c197c24 */ /* 0x010fe2000f8e0217 */
[----:B------:R1:W3:Y:S04]  /*2dc0*/  LDG.E R27, desc[UR10][R18.64] ;  /* 0x0000000a121b7981 */ /* 0x0002e8000c1e1900 */
[----:B------:R-:W4:Y:S01]  /*2dd0*/  LDG.E R28, desc[UR10][R20.64+0x10] ;  /* 0x0000100a141c7981 */ /* 0x000f22000c1e1900 */
[----:B-1----:R-:W-:-:S03]  /*2de0*/  IMAD.WIDE R18, R25, 0x4, R16 ;  /* 0x0000000419127825 */ /* 0x002fc600078e0210 */
[----:B------:R-:W5:Y:S04]  /*2df0*/  LDG.E R25, desc[UR10][R20.64+0x14] ;  /* 0x0000140a14197981 */ /* 0x000f68000c1e1900 */
[----:B------:R-:W5:Y:S01]  /*2e00*/  LDG.E R29, desc[UR10][R18.64] ;  /* 0x0000000a121d7981 */ /* 0x000f62000c1e1900 */
[----:B--2---:R-:W-:-:S04]  /*2e10*/  FADD R24, R24, R9 ;  /* 0x0000000918187221 */ /* 0x004fc80000000000 */
[----:B---3--:R-:W-:Y:S02]  /*2e20*/  FADD R9, R24, R27 ;  /* 0x0000001b18097221 */ /* 0x008fe40000000000 */
[----:B------:R-:W2:Y:S01]  /*2e30*/  LDG.E R24, desc[UR10][R20.64+0x18] ;  /* 0x0000180a14187981 */ /* 0x000ea2000c1e1900 */
[----:B----4-:R-:W-:Y:S02]  /*2e40*/  IMAD R23, R23, UR12, R28 ;  /* 0x0000000c17177c24 */ /* 0x010fe4000f8e021c */
[----:B-----5:R-:W-:Y:S02]  /*2e50*/  IMAD R27, R28, UR12, R25 ;  /* 0x0000000c1c1b7c24 */ /* 0x020fe4000f8e0219 */
[----:B------:R-:W3:Y:S01]  /*2e60*/  LDG.E R28, desc[UR10][R20.64+0x20] ;  /* 0x0000200a141c7981 */ /* 0x000ee2000c1e1900 */
[----:B------:R-:W-:-:S03]  /*2e70*/  FADD R9, R9, R29 ;  /* 0x0000001d09097221 */ /* 0x000fc60000000000 */
[----:B------:R-:W4:Y:S01]  /*2e80*/  LDG.E R29, desc[UR10][R20.64+0x1c] ;  /* 0x00001c0a141d7981 */ /* 0x000f22000c1e1900 */
[----:B------:R-:W-:-:S05]  /*2e90*/  IMAD.WIDE R18, R23, 0x4, R16 ;  /* 0x0000000417127825 */ /* 0x000fca00078e0210 */
[----:B------:R1:W5:Y:S02]  /*2ea0*/  LDG.E R23, desc[UR10][R18.64] ;  /* 0x0000000a12177981 */ /* 0x000364000c1e1900 */
[----:B-1----:R-:W-:-:S04]  /*2eb0*/  IMAD.WIDE R18, R27, 0x4, R16 ;  /* 0x000000041b127825 */ /* 0x002fc800078e0210 */
[----:B--2---:R-:W-:Y:S02]  /*2ec0*/  IMAD R27, R25, UR12, R24 ;  /* 0x0000000c191b7c24 */ /* 0x004fe4000f8e0218 */
[----:B------:R1:W2:Y:S02]  /*2ed0*/  LDG.E R25, desc[UR10][R18.64] ;  /* 0x0000000a12197981 */ /* 0x0002a4000c1e1900 */
[----:B-1----:R-:W-:-:S04]  /*2ee0*/  IMAD.WIDE R18, R27, 0x4, R16 ;  /* 0x000000041b127825 */ /* 0x002fc800078e0210 */
[----:B----4-:R-:W-:Y:S01]  /*2ef0*/  IMAD R24, R24, UR12, R29 ;  /* 0x0000000c18187c24 */ /* 0x010fe2000f8e021d */
[----:B------:R1:W4:Y:S01]  /*2f00*/  LDG.E R27, desc[UR10][R18.64] ;  /* 0x0000000a121b7981 */ /* 0x000322000c1e1900 */
[----:B---3--:R-:W-:Y:S02]  /*2f10*/  IMAD R29, R29, UR12, R28 ;  /* 0x0000000c1d1d7c24 */ /* 0x008fe4000f8e021c */
[----:B-1----:R-:W-:-:S04]  /*2f20*/  IMAD.WIDE R18, R24, 0x4, R16 ;  /* 0x0000000418127825 */ /* 0x002fc800078e0210 */
[----:B------:R-:W-:Y:S02]  /*2f30*/  IMAD.WIDE R16, R29, 0x4, R16 ;  /* 0x000000041d107825 */ /* 0x000fe400078e0210 */
[----:B------:R-:W3:Y:S04]  /*2f40*/  LDG.E R29, desc[UR10][R18.64] ;  /* 0x0000000a121d7981 */ /* 0x000ee8000c1e1900 */
[----:B------:R-:W3:Y:S01]  /*2f50*/  LDG.E R17, desc[UR10][R16.64] ;  /* 0x0000000a10117981 */ /* 0x000ee2000c1e1900 */
[----:B------:R-:W-:Y:S01]  /*2f60*/  IADD3 R22, PT, PT, R22, 0x8, RZ ;  /* 0x0000000816167810 */ /* 0x000fe20007ffe0ff */
[----:B-----5:R-:W-:-:S03]  /*2f70*/  FADD R24, R9, R23 ;  /* 0x0000001709187221 */ /* 0x020fc60000000000 */
[----:B------:R-:W-:Y:S01]  /*2f80*/  ISETP.NE.AND P1, PT, R22, R4, PT ;  /* 0x000000041600720c */ /* 0x000fe20003f25270 */
[----:B--2---:R-:W-:-:S04]  /*2f90*/  FADD R24, R24, R25 ;  /* 0x0000001918187221 */ /* 0x004fc80000000000 */
[----:B----4-:R-:W-:-:S04]  /*2fa0*/  FADD R24, R24, R27 ;  /* 0x0000001b18187221 */ /* 0x010fc80000000000 */
[----:B---3--:R-:W-:-:S04]  /*2fb0*/  FADD R24, R24, R29 ;  /* 0x0000001d18187221 */ /* 0x008fc80000000000 */
[----:B------:R-:W-:Y:S01]  /*2fc0*/  FADD R9, R24, R17 ;  /* 0x0000001118097221 */ /* 0x000fe20000000000 */
[----:B------:R-:W-:Y:S06]  /*2fd0*/  @P1 BRA `(.L_x_304) ;  /* 0xfffffffc00441947 */ /* 0x000fec000383ffff */
[----:B------:R-:W-:Y:S05]  /*2fe0*/  BSYNC.RECONVERGENT B2 ;  /* 0x0000000000027941 */ /* 0x000fea0003800200 */
.L_x_303:
[----:B------:R-:W-:-:S07]  /*2ff0*/  MOV R22, R4 ;  /* 0x0000000400167202 */ /* 0x000fce0000000f00 */
.L_x_302:
        /* <DEDUP_REMOVED lines=13> */
[----:B--2---:R-:W-:-:S04]  /*30d0*/  IMAD R19, R18, UR12, R27 ;  /* 0x0000000c12137c24 */ /* 0x004fc8000f8e021b */
[----:B-1----:R-:W-:-:S04]  /*30e0*/  IMAD.WIDE R18, R19, 0x4, R16 ;  /* 0x0000000413127825 */ /* 0x002fc800078e0210 */
[----:B---3--:R-:W-:Y:S01]  /*30f0*/  IMAD R27, R27, UR12, R21 ;  /* 0x0000000c1b1b7c24 */ /* 0x008fe2000f8e0215 */
[----:B------:R1:W2:Y:S01]  /*3100*/  LDG.E R28, desc[UR10][R18.64] ;  /* 0x0000000a121c7981 */ /* 0x0002a2000c1e1900 */
[----:B----4-:R-:W-:Y:S02]  /*3110*/  IMAD R21, R21, UR12, R20 ;  /* 0x0000000c15157c24 */ /* 0x010fe4000f8e0214 */
[----:B-1----:R-:W-:-:S04]  /*3120*/  IMAD.WIDE R18, R27, 0x4, R16 ;  /* 0x000000041b127825 */ /* 0x002fc800078e0210 */
[----:B-----5:R-:W-:Y:S02]  /*3130*/  IMAD R27, R20, UR12, R23 ;  /* 0x0000000c141b7c24 */ /* 0x020fe4000f8e0217 */
[--C-:B------:R-:W-:Y:S01]  /*3140*/  IMAD.WIDE R20, R21, 0x4, R16.reuse ;  /* 0x0000000415147825 */ /* 0x100fe200078e0210 */
[----:B------:R-:W3:Y:S03]  /*3150*/  LDG.E R23, desc[UR10][R18.64] ;  /* 0x0000000a12177981 */ /* 0x000ee6000c1e1900 */
[----:B------:R-:W-:Y:S02]  /*3160*/  IMAD.WIDE R16, R27, 0x4, R16 ;  /* 0x000000041b107825 */ /* 0x000fe400078e0210 */
[----:B------:R-:W4:Y:S04]  /*3170*/  LDG.E R20, desc[UR10][R20.64] ;  /* 0x0000000a14147981 */ /* 0x000f28000c1e1900 */
[----:B------:R-:W5:Y:S01]  /*3180*/  LDG.E R16, desc[UR10][R16.64] ;  /* 0x0000000a10107981 */ /* 0x000f62000c1e1900 */
[----:B------:R-:W-:Y:S01]  /*3190*/  IADD3 R22, PT, PT, R22, 0x4, RZ ;  /* 0x0000000416167810 */ /* 0x000fe20007ffe0ff */
[----:B--2---:R-:W-:-:S04]  /*31a0*/  FADD R28, R9, R28 ;  /* 0x0000001c091c7221 */ /* 0x004fc80000000000 */
[----:B---3--:R-:W-:-:S04]  /*31b0*/  FADD R23, R28, R23 ;  /* 0x000000171c177221 */ /* 0x008fc80000000000 */
[----:B----4-:R-:W-:-:S04]  /*31c0*/  FADD R23, R23, R20 ;  /* 0x0000001417177221 */ /* 0x010fc80000000000 */
[----:B-----5:R-:W-:-:S07]  /*31d0*/  FADD R9, R23, R16 ;  /* 0x0000001017097221 */ /* 0x020fce0000000000 */
.L_x_306:
[----:B------:R-:W-:Y:S05]  /*31e0*/  BRA.U !UP1, `(.L_x_305) ;  /* 0x0000000109687547 */ /* 0x000fea000b800000 */
[----:B------:R-:W1:Y:S01]  /*31f0*/  LDC R23, c[0x0][0x398] ;  /* 0x0000e600ff177b82 */ /* 0x000e620000000800 */
[----:B------:R-:W-:-:S13]  /*3200*/  ISETP.NE.AND P1, PT, RZ, UR4, PT ;  /* 0x00000004ff007c0c */ /* 0x000fda000bf25270 */
[----:B------:R-:W2:Y:S01]  /*3210*/  @P1 LDC.64 R20, c[0x0][0x390] ;  /* 0x0000e400ff141b82 */ /* 0x000ea20000000a00 */
[----:B-1----:R-:W-:-:S04]  /*3220*/  LOP3.LUT R16, R23, 0x1, RZ, 0xc0, !PT ;  /* 0x0000000117107812 */ /* 0x002fc800078ec0ff */
[----:B------:R-:W-:Y:S01]  /*3230*/  ISETP.NE.U32.AND P2, PT, R16, 0x1, PT ;  /* 0x000000011000780c */ /* 0x000fe20003f45070 */
[C---:B------:R-:W-:Y:S01]  /*3240*/  @P1 IMAD.WIDE R16, R22.reuse, 0x4, R12 ;  /* 0x0000000416101825 */ /* 0x040fe200078e020c */
[----:B------:R-:W-:-:S04]  /*3250*/  @P1 IADD3 R22, PT, PT, R22, 0x2, RZ ;  /* 0x0000000216161810 */ /* 0x000fc80007ffe0ff */
[----:B------:R-:W3:Y:S04]  /*3260*/  @P1 LDG.E R24, desc[UR10][R16.64] ;  /* 0x0000000a10181981 */ /* 0x000ee8000c1e1900 */
[----:B------:R-:W4:Y:S03]  /*3270*/  @P1 LDG.E R29, desc[UR10][R16.64+0x8] ;  /* 0x0000080a101d1981 */ /* 0x000f26000c1e1900 */
[----:B------:R-:W-:Y:S02]  /*3280*/  @P2 IMAD.WIDE R18, R22, 0x4, R12 ;  /* 0x0000000416122825 */ /* 0x000fe400078e020c */
[----:B------:R1:W3:Y:S04]  /*3290*/  @P1 LDG.E R22, desc[UR10][R16.64+0x4] ;  /* 0x0000040a10161981 */ /* 0x0002e8000c1e1900 */
[----:B------:R-:W5:Y:S04]  /*32a0*/  @P2 LDG.E R28, desc[UR10][R18.64] ;  /* 0x0000000a121c2981 */ /* 0x000f68000c1e1900 */
[----:B------:R2:W5:Y:S01]  /*32b0*/  @P2 LDG.E R25, desc[UR10][R18.64+0x4] ;  /* 0x0000040a12192981 */ /* 0x000562000c1e1900 */
[----:B-1----:R-:W1:Y:S01]  /*32c0*/  @P2 LDC.64 R16, c[0x0][0x390] ;  /* 0x0000e400ff102b82 */ /* 0x002e620000000a00 */
[----:B---3--:R-:W-:-:S02]  /*32d0*/  @P1 IMAD R27, R24, R23, R22 ;  /* 0x00000017181b1224 */ /* 0x008fc400078e0216 */
[----:B----4-:R-:W-:Y:S02]  /*32e0*/  @P1 IMAD R29, R22, R23, R29 ;  /* 0x00000017161d1224 */ /* 0x010fe400078e021d */
[----:B--2---:R-:W-:-:S04]  /*32f0*/  @P1 IMAD.WIDE R18, R27, 0x4, R20 ;  /* 0x000000041b121825 */ /* 0x004fc800078e0214 */
[----:B-----5:R-:W-:Y:S01]  /*3300*/  @P2 IMAD R25, R28, R23, R25 ;  /* 0x000000171c192224 */ /* 0x020fe200078e0219 */
[----:B------:R-:W2:Y:S01]  /*3310*/  @P1 LDG.E R22, desc[UR10][R18.64] ;  /* 0x0000000a12161981 */ /* 0x000ea2000c1e1900 */
[----:B------:R-:W-:-:S04]  /*3320*/  @P1 IMAD.WIDE R20, R29, 0x4, R20 ;  /* 0x000000041d141825 */ /* 0x000fc800078e0214 */
[----:B-1----:R-:W-:Y:S02]  /*3330*/  @P2 IMAD.WIDE R16, R25, 0x4, R16 ;  /* 0x0000000419102825 */ /* 0x002fe400078e0210 */
[----:B------:R-:W3:Y:S04]  /*3340*/  @P1 LDG.E R21, desc[UR10][R20.64] ;  /* 0x0000000a14151981 */ /* 0x000ee8000c1e1900 */
[----:B------:R-:W4:Y:S01]  /*3350*/  @P2 LDG.E R16, desc[UR10][R16.64] ;  /* 0x0000000a10102981 */ /* 0x000f22000c1e1900 */
[----:B--2---:R-:W-:-:S04]  /*3360*/  @P1 FADD R22, R9, R22 ;  /* 0x0000001609161221 */ /* 0x004fc80000000000 */
[----:B---3--:R-:W-:-:S04]  /*3370*/  @P1 FADD R9, R22, R21 ;  /* 0x0000001516091221 */ /* 0x008fc80000000000 */
[----:B----4-:R-:W-:-:S07]  /*3380*/  @P2 FADD R9, R9, R16 ;  /* 0x0000001009092221 */ /* 0x010fce0000000000 */
.L_x_305:
[----:B------:R-:W2:Y:S01]  /*3390*/  LDG.E R18, desc[UR10][R10.64] ;  /* 0x0000000a0a127981 */ /* 0x000ea2000c1e1900 */
[----:B------:R-:W1:Y:S01]  /*33a0*/  LDC.64 R16, c[0x0][0x390] ;  /* 0x0000e400ff107b82 */ /* 0x000e620000000a00 */
[----:B------:R-:W2:Y:S02]  /*33b0*/  LDCU UR12, c[0x0][0x398] ;  /* 0x00007300ff0c77ac */ /* 0x000ea40008000800 */
[----:B------:R-:W2:Y:S02]  /*33c0*/  LDG.E R19, desc[UR10][R12.64] ;  /* 0x0000000a0c137981 */ /* 0x000ea4000c1e1900 */
[----:B--2---:R-:W-:-:S04]  /*33d0*/  IMAD R19, R18, UR12, R19 ;  /* 0x0000000c12137c24 */ /* 0x004fc8000f8e0213 */
[----:B-1----:R-:W-:-:S06]  /*33e0*/  IMAD.WIDE R16, R19, 0x4, R16 ;  /* 0x0000000413107825 */ /* 0x002fcc00078e0210 */
[----:B------:R-:W2:Y:S01]  /*33f0*/  LDG.E R16, desc[UR10][R16.64] ;  /* 0x0000000a10107981 */ /* 0x000ea2000c1e1900 */
[----:B------:R-:W-:Y:S02]  /*3400*/  HFMA2 R18, -RZ, RZ, 0, 5.9604644775390625e-08 ;  /* 0x00000001ff127431 */ /* 0x000fe400000001ff */
        /* <DEDUP_REMOVED lines=13> */
.L_x_301:
[----:B------:R-:W2:Y:S01]  /*34e0*/  LDC R5, c[0x0][0x384] ;  /* 0x0000e100ff057b82 */ /* 0x000ea20000000800 */
[----:B01----:R-:W0:Y:S07]  /*34f0*/  S2R R8, SR_TID.X ;  /* 0x0000000000087919 */ /* 0x003e2e0000002100 */
[----:B------:R-:W1:Y:S01]  /*3500*/  LDC.64 R6, c[0x0][0x3a0] ;  /* 0x0000e800ff067b82 */ /* 0x000e620000000a00 */
[----:B--2---:R-:W-:-:S05]  /*3510*/  SHF.L.U32 R5, R5, 0x7, RZ ;  /* 0x0000000705057819 */ /* 0x004fca00000006ff */
[----:B------:R-:W-:-:S04]  /*3520*/  IMAD R5, R5, UR15, RZ ;  /* 0x0000000f05057c24 */ /* 0x000fc8000f8e02ff */
[----:B-1----:R-:W-:Y:S01]  /*3530*/  IMAD.WIDE R6, R5, 0x4, R6 ;  /* 0x0000000405067825 */ /* 0x002fe200078e0206 */
[----:B0-----:R-:W-:-:S05]  /*3540*/  LEA R5, R3, R8, 0x7 ;  /* 0x0000000803057211 */ /* 0x001fca00078e38ff */
[----:B------:R-:W-:-:S05]  /*3550*/  IMAD.WIDE R6, R5, 0x4, R6 ;  /* 0x0000000405067825 */ /* 0x000fca00078e0206 */
[----:B------:R0:W-:Y:S02]  /*3560*/  STG.E desc[UR10][R6.64], R9 ;  /* 0x0000000906007986 */ /* 0x0001e4000c10190a */
.L_x_296:
[----:B------:R-:W-:Y:S05]  /*3570*/  BSYNC.RECONVERGENT B0 ;  /* 0x0000000000007941 */ /* 0x000fea0003800200 */
.L_x_295:
[----:B------:R-:W1:Y:S01]  /*3580*/  LDCU UR12, c[0x0][0x384] ;  /* 0x00007080ff0c77ac */ /* 0x000e620008000800 */
[----:B------:R-:W-:-:S04]  /*3590*/  IADD3 R3, PT, PT, R3, 0x1, RZ ;  /* 0x0000000103037810 */ /* 0x000fc80007ffe0ff */
[----:B-1----:R-:W-:-:S13]  /*35a0*/  ISETP.NE.AND P0, PT, R3, UR12, PT ;  /* 0x0000000c03007c0c */ /* 0x002fda000bf05270 */
[----:B------:R-:W-:Y:S05]  /*35b0*/  @!P0 EXIT ;  /* 0x000000000000894d */ /* 0x000fea0003800000 */
[----:B------:R-:W-:Y:S05]  /*35c0*/  BRA `(.L_x_309) ;  /* 0xffffffec005c7947 */ /* 0x000fea000383ffff */
.L_x_294:
[----:B------:R-:W0:Y:S01]  /*35d0*/  LDC R6, c[0x0][0x384] ;  /* 0x0000e100ff067b82 */ /* 0x000e220000000800 */
[----:B------:R-:W1:Y:S01]  /*35e0*/  S2R R3, SR_TID.X ;  /* 0x0000000000037919 */ /* 0x000e620000002100 */
[C---:B------:R-:W-:Y:S01]  /*35f0*/  ISETP.GE.U32.AND P0, PT, R11.reuse, 0x4, PT ;  /* 0x000000040b00780c */ /* 0x040fe20003f06070 */
[----:B------:R-:W-:Y:S01]  /*3600*/  HFMA2 R14, -RZ, RZ, 0, 0 ;  /* 0x00000000ff0e7431 */ /* 0x000fe200000001ff */
[----:B------:R-:W-:-:S04]  /*3610*/  LOP3.LUT R22, R11, 0x3, RZ, 0xc0, !PT ;  /* 0x000000030b167812 */ /* 0x000fc800078ec0ff */
[----:B------:R-:W2:Y:S01]  /*3620*/  LDC.64 R4, c[0x0][0x3a0] ;  /* 0x0000e800ff047b82 */ /* 0x000ea20000000a00 */
[----:B0-----:R-:W-:-:S05]  /*3630*/  SHF.L.U32 R6, R6, 0x7, RZ ;  /* 0x0000000706067819 */ /* 0x001fca00000006ff */
[----:B------:R-:W-:-:S04]  /*3640*/  IMAD R7, R6, UR15, RZ ;  /* 0x0000000f06077c24 */ /* 0x000fc8000f8e02ff */
[----:B--2---:R-:W-:Y:S01]  /*3650*/  IMAD.WIDE R4, R7, 0x4, R4 ;  /* 0x0000000407047825 */ /* 0x004fe200078e0204 */
[----:B-1----:R-:W-:Y:S06]  /*3660*/  @!P0 BRA `(.L_x_310) ;  /* 0x0000000400348947 */ /* 0x002fec0003800000 */
[----:B------:R-:W0:Y:S01]  /*3670*/  LDC.64 R6, c[0x0][0x390] ;  /* 0x0000e400ff067b82 */ /* 0x000e220000000a00 */
[----:B------:R-:W-:Y:S01]  /*3680*/  LOP3.LUT R14, R11, 0x7ffffffc, RZ, 0xc0, !PT ;  /* 0x7ffffffc0b0e7812 */ /* 0x000fe200078ec0ff */
[----:B------:R-:W1:Y:S01]  /*3690*/  LDCU UR4, c[0x0][0x398] ;  /* 0x00007300ff0477ac */ /* 0x000e620008000800 */
[----:B------:R-:W-:-:S05]  /*36a0*/  MOV R16, RZ ;  /* 0x000000ff00107202 */ /* 0x000fca0000000f00 */
[----:B------:R-:W2:Y:S02]  /*36b0*/  LDC.64 R8, c[0x0][0x388] ;  /* 0x0000e200ff087b82 */ /* 0x000ea40000000a00 */
.L_x_313:
[----:B-1----:R-:W-:-:S04]  /*36c0*/  LEA R15, R16, R3, 0x7 ;  /* 0x00000003100f7211 */ /* 0x002fc800078e38ff */
[----:B------:R-:W-:-:S13]  /*36d0*/  ISETP.GE.AND P0, PT, R15, R2, PT ;  /* 0x000000020f00720c */ /* 0x000fda0003f06270 */
[----:B------:R-:W3:Y:S01]  /*36e0*/  @!P0 LDC R25, c[0x0][0x398] ;  /* 0x0000e600ff198b82 */ /* 0x000ee20000000800 */
[----:B------:R-:W-:-:S07]  /*36f0*/  @!P0 IADD3 R12, PT, PT, R0, R15, RZ ;  /* 0x0000000f000c8210 */ /* 0x000fce0007ffe0ff */
[----:B------:R-:W4:Y:S01]  /*3700*/  @!P0 LDC.64 R10, c[0x0][0x388] ;  /* 0x0000e200ff0a8b82 */ /* 0x000f220000000a00 */
[----:B---3--:R-:W-:-:S05]  /*3710*/  @!P0 IMAD R13, R12, R25, RZ ;  /* 0x000000190c0d8224 */ /* 0x008fca00078e02ff */
[C---:B------:R-:W-:Y:S01]  /*3720*/  @!P0 IADD3 R21, PT, PT, R13.reuse, UR7, RZ ;  /* 0x000000070d158c10 */ /* 0x040fe2000fffe0ff */
[----:B----4-:R-:W-:-:S04]  /*3730*/  @!P0 IMAD.WIDE R12, R13, 0x4, R10 ;  /* 0x000000040d0c8825 */ /* 0x010fc800078e020a */
[----:B------:R-:W-:Y:S02]  /*3740*/  @!P0 IMAD.WIDE R20, R21, 0x4, R10 ;  /* 0x0000000415148825 */ /* 0x000fe400078e020a */
[----:B------:R-:W3:Y:S01]  /*3750*/  @!P0 LDG.E R13, desc[UR10][R12.64] ;  /* 0x0000000a0c0d8981 */ /* 0x000ee2000c1e1900 */
[----:B------:R-:W4:Y:S03]  /*3760*/  @!P0 LDC.64 R10, c[0x0][0x390] ;  /* 0x0000e400ff0a8b82 */ /* 0x000f260000000a00 */
[----:B------:R-:W3:Y:S02]  /*3770*/  @!P0 LDG.E R20, desc[UR10][R20.64] ;  /* 0x0000000a14148981 */ /* 0x000ee4000c1e1900 */
[----:B---3--:R-:W-:-:S04]  /*3780*/  @!P0 IMAD R25, R20, R25, R13 ;  /* 0x0000001914198224 */ /* 0x008fc800078e020d */
[----:B----4-:R-:W-:-:S06]  /*3790*/  @!P0 IMAD.WIDE R24, R25, 0x4, R10 ;  /* 0x0000000419188825 */ /* 0x010fcc00078e020a */
[----:B------:R-:W3:Y:S01]  /*37a0*/  @!P0 LDG.E R24, desc[UR10][R24.64] ;  /* 0x0000000a18188981 */ /* 0x000ee2000c1e1900 */
[----:B------:R-:W-:-:S04]  /*37b0*/  IADD3 R11, PT, PT, R15, 0x80, RZ ;  /* 0x000000800f0b7810 */ /* 0x000fc80007ffe0ff */
[----:B------:R-:W-:-:S13]  /*37c0*/  ISETP.GE.AND P1, PT, R11, R2, PT ;  /* 0x000000020b00720c */ /* 0x000fda0003f26270 */
[----:B------:R-:W4:Y:S01]  /*37d0*/  @!P1 LDC R17, c[0x0][0x398] ;  /* 0x0000e600ff119b82 */ /* 0x000f220000000800 */
[----:B------:R-:W-:-:S07]  /*37e0*/  @!P1 IADD3 R10, PT, PT, R0, R11, RZ ;  /* 0x0000000b000a9210 */ /* 0x000fce0007ffe0ff */
[----:B------:R-:W5:Y:S08]  /*37f0*/  @!P1 LDC.64 R18, c[0x0][0x388] ;  /* 0x0000e200ff129b82 */ /* 0x000f700000000a00 */
[----:B------:R-:W1:Y:S01]  /*3800*/  @!P1 LDC.64 R20, c[0x0][0x390] ;  /* 0x0000e400ff149b82 */ /* 0x000e620000000a00 */
[----:B----4-:R-:W-:Y:S02]  /*3810*/  @!P1 IMAD R27, R10, R17, RZ ;  /* 0x000000110a1b9224 */ /* 0x010fe400078e02ff */
[----:B------:R-:W-:-:S03]  /*3820*/  IMAD.WIDE R10, R15, 0x4, R4 ;  /* 0x000000040f0a7825 */ /* 0x000fc600078e0204 */
[----:B------:R-:W-:-:S05]  /*3830*/  @!P1 IADD3 R13, PT, PT, R27, UR7, RZ ;  /* 0x000000071b0d9c10 */ /* 0x000fca000fffe0ff */
[----:B-----5:R-:W-:-:S04]  /*3840*/  @!P1 IMAD.WIDE R12, R13, 0x4, R18 ;  /* 0x000000040d0c9825 */ /* 0x020fc800078e0212 */
[----:B------:R-:W-:-:S04]  /*3850*/  @!P1 IMAD.WIDE R18, R27, 0x4, R18 ;  /* 0x000000041b129825 */ /* 0x000fc800078e0212 */
[----:B---3--:R-:W-:-:S05]  /*3860*/  @!P0 FADD R23, RZ, R24 ;  /* 0x00000018ff178221 */ /* 0x008fca0000000000 */
[----:B------:R3:W-:Y:S04]  /*3870*/  @!P0 STG.E desc[UR10][R10.64], R23 ;  /* 0x000000170a008986 */ /* 0x0007e8000c10190a */
[----:B------:R-:W4:Y:S04]  /*3880*/  @!P1 LDG.E R12, desc[UR10][R12.64] ;  /* 0x0000000a0c0c9981 */ /* 0x000f28000c1e1900 */
[----:B------:R-:W4:Y:S01]  /*3890*/  @!P1 LDG.E R18, desc[UR10][R18.64] ;  /* 0x0000000a12129981 */ /* 0x000f22000c1e1900 */
[----:B------:R-:W-:-:S04]  /*38a0*/  IADD3 R27, PT, PT, R15, 0x100, RZ ;  /* 0x000001000f1b7810 */ /* 0x000fc80007ffe0ff */
[----:B------:R-:W-:Y:S01]  /*38b0*/  ISETP.GE.AND P0, PT, R27, R2, PT ;  /* 0x000000021b00720c */ /* 0x000fe20003f06270 */
[----:B----4-:R-:W-:-:S12]  /*38c0*/  @!P1 IMAD R25, R12, R17, R18 ;  /* 0x000000110c199224 */ /* 0x010fd800078e0212 */
[----:B------:R-:W4:Y:S01]  /*38d0*/  @!P0 LDC R17, c[0x0][0x398] ;  /* 0x0000e600ff118b82 */ /* 0x000f220000000800 */
[----:B-1----:R-:W-:-:S06]  /*38e0*/  @!P1 IMAD.WIDE R24, R25, 0x4, R20 ;  /* 0x0000000419189825 */ /* 0x002fcc00078e0214 */
[----:B------:R-:W3:Y:S01]  /*38f0*/  @!P1 LDG.E R24, desc[UR10][R24.64] ;  /* 0x0000000a18189981 */ /* 0x000ee2000c1e1900 */
[----:B------:R-:W1:Y:S01]  /*3900*/  @!P0 LDC.64 R20, c[0x0][0x388] ;  /* 0x0000e200ff148b82 */ /* 0x000e620000000a00 */
[----:B------:R-:W-:-:S07]  /*3910*/  @!P0 IADD3 R26, PT, PT, R0, R27, RZ ;  /* 0x0000001b001a8210 */ /* 0x000fce0007ffe0ff */
[----:B------:R-:W5:Y:S01]  /*3920*/  @!P0 LDC.64 R18, c[0x0][0x390] ;  /* 0x0000e400ff128b82 */ /* 0x000f620000000a00 */
[----:B----4-:R-:W-:-:S05]  /*3930*/  @!P0 IMAD R27, R26, R17, RZ ;  /* 0x000000111a1b8224 */ /* 0x010fca00078e02ff */
[----:B------:R-:W-:-:S05]  /*3940*/  @!P0 IADD3 R13, PT, PT, R27, UR7, RZ ;  /* 0x000000071b0d8c10 */ /* 0x000fca000fffe0ff */
[----:B-1----:R-:W-:-:S04]  /*3950*/  @!P0 IMAD.WIDE R12, R13, 0x4, R20 ;  /* 0x000000040d0c8825 */ /* 0x002fc800078e0214 */
[----:B------:R-:W-:-:S04]  /*3960*/  @!P0 IMAD.WIDE R20, R27, 0x4, R20 ;  /* 0x000000041b148825 */ /* 0x000fc800078e0214 */
[----:B---3--:R-:W-:-:S05]  /*3970*/  @!P1 FADD R23, RZ, R24 ;  /* 0x00000018ff179221 */ /* 0x008fca0000000000 */
[----:B------:R1:W-:Y:S04]  /*3980*/  @!P1 STG.E desc[UR10][R10.64+0x200], R23 ;  /* 0x000200170a009986 */ /* 0x0003e8000c10190a */
[----:B------:R-:W3:Y:S04]  /*3990*/  @!P0 LDG.E R12, desc[UR10][R12.64] ;  /* 0x0000000a0c0c8981 */ /* 0x000ee8000c1e1900 */
[----:B------:R-:W3:Y:S02]  /*39a0*/  @!P0 LDG.E R20, desc[UR10][R20.64] ;  /* 0x0000000a14148981 */ /* 0x000ee4000c1e1900 */
[----:B---3--:R-:W-:-:S04]  /*39b0*/  @!P0 IMAD R17, R12, R17, R20 ;  /* 0x000000110c118224 */ /* 0x008fc800078e0214 */
[----:B-----5:R-:W-:-:S06]  /*39c0*/  @!P0 IMAD.WIDE R18, R17, 0x4, R18 ;  /* 0x0000000411128825 */ /* 0x020fcc00078e0212 */
[----:B------:R-:W3:Y:S01]  /*39d0*/  @!P0 LDG.E R18, desc[UR10][R18.64] ;  /* 0x0000000a12128981 */ /* 0x000ee2000c1e1900 */
[----:B------:R-:W-:Y:S01]  /*39e0*/  IADD3 R15, PT, PT, R15, 0x180, RZ ;  /* 0x000001800f0f7810 */ /* 0x000fe20007ffe0ff */
[----:B------:R-:W-:Y:S01]  /*39f0*/  BSSY.RECONVERGENT B0, `(.L_x_311) ;  /* 0x0000013000007945 */ /* 0x000fe20003800200 */
[----:B------:R-:W-:-:S04]  /*3a00*/  IADD3 R16, PT, PT, R16, 0x4, RZ ;  /* 0x0000000410107810 */ /* 0x000fc80007ffe0ff */
[----:B------:R-:W-:Y:S01]  /*3a10*/  ISETP.NE.AND P1, PT, R16, R14, PT ;  /* 0x0000000e1000720c */ /* 0x000fe20003f25270 */
[----:B---3--:R-:W-:-:S05]  /*3a20*/  @!P0 FADD R17, RZ, R18 ;  /* 0x00000012ff118221 */ /* 0x008fca0000000000 */
[----:B------:R1:W-:Y:S01]  /*3a30*/  @!P0 STG.E desc[UR10][R10.64+0x400], R17 ;  /* 0x000400110a008986 */ /* 0x0003e2000c10190a */
[----:B------:R-:W-:-:S13]  /*3a40*/  ISETP.GE.AND P0, PT, R15, R2, PT ;  /* 0x000000020f00720c */ /* 0x000fda0003f06270 */
[----:B-1----:R-:W-:Y:S05]  /*3a50*/  @P0 BRA `(.L_x_312) ;  /* 0x0000000000300947 */ /* 0x002fea0003800000 */
[----:B------:R-:W-:-:S05]  /*3a60*/  IADD3 R12, PT, PT, R0, R15, RZ ;  /* 0x0000000f000c7210 */ /* 0x000fca0007ffe0ff */
[----:B------:R-:W-:-:S05]  /*3a70*/  IMAD R19, R12, UR4, RZ ;  /* 0x000000040c137c24 */ /* 0x000fca000f8e02ff */
[C---:B------:R-:W-:Y:S01]  /*3a80*/  IADD3 R13, PT, PT, R19.reuse, UR7, RZ ;  /* 0x00000007130d7c10 */ /* 0x040fe2000fffe0ff */
[----:B--2---:R-:W-:-:S04]  /*3a90*/  IMAD.WIDE R18, R19, 0x4, R8 ;  /* 0x0000000413127825 */ /* 0x004fc800078e0208 */
[----:B------:R-:W-:Y:S02]  /*3aa0*/  IMAD.WIDE R12, R13, 0x4, R8 ;  /* 0x000000040d0c7825 */ /* 0x000fe400078e0208 */
[----:B------:R-:W2:Y:S04]  /*3ab0*/  LDG.E R19, desc[UR10][R18.64] ;  /* 0x0000000a12137981 */ /* 0x000ea8000c1e1900 */
[----:B------:R-:W2:Y:S02]  /*3ac0*/  LDG.E R12, desc[UR10][R12.64] ;  /* 0x0000000a0c0c7981 */ /* 0x000ea4000c1e1900 */
[----:B--2---:R-:W-:-:S04]  /*3ad0*/  IMAD R21, R12, UR4, R19 ;  /* 0x000000040c157c24 */ /* 0x004fc8000f8e0213 */
[----:B0-----:R-:W-:-:S06]  /*3ae0*/  IMAD.WIDE R20, R21, 0x4, R6 ;  /* 0x0000000415147825 */ /* 0x001fcc00078e0206 */
[----:B------:R-:W2:Y:S02]  /*3af0*/  LDG.E R20, desc[UR10][R20.64] ;  /* 0x0000000a14147981 */ /* 0x000ea4000c1e1900 */
[----:B--2---:R-:W-:-:S05]  /*3b00*/  FADD R15, RZ, R20 ;  /* 0x00000014ff0f7221 */ /* 0x004fca0000000000 */
[----:B------:R1:W-:Y:S02]  /*3b10*/  STG.E desc[UR10][R10.64+0x600], R15 ;  /* 0x0006000f0a007986 */ /* 0x0003e4000c10190a */
.L_x_312:
[----:B------:R-:W-:Y:S05]  /*3b20*/  BSYNC.RECONVERGENT B0 ;  /* 0x0000000000007941 */ /* 0x000fea0003800200 */
.L_x_311:
[----:B------:R-:W-:Y:S05]  /*3b30*/  @P1 BRA `(.L_x_313) ;  /* 0xfffffff800e01947 */ /* 0x000fea000383ffff */
.L_x_310:
[----:B------:R-:W-:-:S13]  /*3b40*/  ISETP.NE.AND P0, PT, R22, RZ, PT ;  /* 0x000000ff1600720c */ /* 0x000fda0003f05270 */
[----:B------:R-:W-:Y:S05]  /*3b50*/  @!P0 EXIT ;  /* 0x000000000000894d */ /* 0x000fea0003800000 */
[----:B------:R-:W-:-:S05]  /*3b60*/  UMOV UR4, URZ ;  /* 0x000000ff00047c82 */ /* 0x000fca0008000000 */
.L_x_314:
[----:B-1----:R-:W-:-:S04]  /*3b70*/  LEA R15, R14, R3, 0x7 ;  /* 0x000000030e0f7211 */ /* 0x002fc800078e38ff */
[----:B------:R-:W-:-:S13]  /*3b80*/  ISETP.GE.AND P0, PT, R15, R2, PT ;  /* 0x000000020f00720c */ /* 0x000fda0003f06270 */
[----:B------:R-:W1:Y:S01]  /*3b90*/  @!P0 LDC R13, c[0x0][0x398] ;  /* 0x0000e600ff0d8b82 */ /* 0x000e620000000800 */
[----:B--2---:R-:W-:-:S07]  /*3ba0*/  @!P0 IADD3 R8, PT, PT, R0, R15, RZ ;  /* 0x0000000f00088210 */ /* 0x004fce0007ffe0ff */
[----:B0-----:R-:W0:Y:S01]  /*3bb0*/  @!P0 LDC.64 R6, c[0x0][0x388] ;  /* 0x0000e200ff068b82 */ /* 0x001e220000000a00 */
[----:B-1----:R-:W-:-:S05]  /*3bc0*/  @!P0 IMAD R9, R8, R13, RZ ;  /* 0x0000000d08098224 */ /* 0x002fca00078e02ff */
[C---:B------:R-:W-:Y:S01]  /*3bd0*/  @!P0 IADD3 R11, PT, PT, R9.reuse, UR7, RZ ;  /* 0x00000007090b8c10 */ /* 0x040fe2000fffe0ff */
[----:B0-----:R-:W-:-:S04]  /*3be0*/  @!P0 IMAD.WIDE R8, R9, 0x4, R6 ;  /* 0x0000000409088825 */ /* 0x001fc800078e0206 */
[----:B------:R-:W-:Y:S02]  /*3bf0*/  @!P0 IMAD.WIDE R6, R11, 0x4, R6 ;  /* 0x000000040b068825 */ /* 0x000fe400078e0206 */
[----:B------:R-:W2:Y:S01]  /*3c00*/  @!P0 LDG.E R9, desc[UR10][R8.64] ;  /* 0x0000000a08098981 */ /* 0x000ea2000c1e1900 */
[----:B------:R-:W0:Y:S03]  /*3c10*/  @!P0 LDC.64 R10, c[0x0][0x390] ;  /* 0x0000e400ff0a8b82 */ /* 0x000e260000000a00 */
[----:B------:R-:W2:Y:S02]  /*3c20*/  @!P0 LDG.E R6, desc[UR10][R6.64] ;  /* 0x0000000a06068981 */ /* 0x000ea4000c1e1900 */
[----:B--2---:R-:W-:-:S04]  /*3c30*/  @!P0 IMAD R13, R6, R13, R9 ;  /* 0x0000000d060d8224 */ /* 0x004fc800078e0209 */
[----:B0-----:R-:W-:-:S06]  /*3c40*/  @!P0 IMAD.WIDE R10, R13, 0x4, R10 ;  /* 0x000000040d0a8825 */ /* 0x001fcc00078e020a */
[----:B------:R-:W2:Y:S01]  /*3c50*/  @!P0 LDG.E R10, desc[UR10][R10.64] ;  /* 0x0000000a0a0a8981 */ /* 0x000ea2000c1e1900 */
[----:B------:R-:W-:Y:S01]  /*3c60*/  @!P0 IMAD.WIDE R12, R15, 0x4, R4 ;  /* 0x000000040f0c8825 */ /* 0x000fe200078e0204 */
[----:B------:R-:W-:-:S03]  /*3c70*/  UIADD3 UR4, UPT, UPT, UR4, 0x1, URZ ;  /* 0x0000000104047890 */ /* 0x000fc6000fffe0ff */
[----:B--2---:R-:W-:-:S05]  /*3c80*/  @!P0 FADD R15, RZ, R10 ;  /* 0x0000000aff0f8221 */ /* 0x004fca0000000000 */
[----:B------:R0:W-:Y:S01]  /*3c90*/  @!P0 STG.E desc[UR10][R12.64], R15 ;  /* 0x0000000f0c008986 */ /* 0x0001e2000c10190a */
[----:B------:R-:W-:-:S13]  /*3ca0*/  ISETP.NE.AND P0, PT, R22, UR4, PT ;  /* 0x0000000416007c0c */ /* 0x000fda000bf05270 */
[----:B0-----:R-:W-:Y:S05]  /*3cb0*/  @!P0 EXIT ;  /* 0x000000000000894d */ /* 0x001fea0003800000 */
[----:B------:R-:W-:Y:S01]  /*3cc0*/  IADD3 R14, PT, PT, R14, 0x1, RZ ;  /* 0x000000010e0e7810 */ /* 0x000fe20007ffe0ff */
[----:B------:R-:W-:Y:S06]  /*3cd0*/  BRA `(.L_x_314) ;  /* 0xfffffffc00a47947 */ /* 0x000fec000383ffff */
.L_x_315:
        /* <DEDUP_REMOVED lines=10> */
.L_x_328:


//--------------------- .text._ZN3cub18CUB_300001_SM_10006detail8for_each13static_kernelINS2_12policy_hub_t12policy_500_tEmN6thrust24THRUST_300001_SM_1000_NS8cuda_cub20__uninitialized_fill7functorINS7_10device_ptrIiEEiEEEEvT0_T1_ --------------------------
	.section	.text._ZN3cub18CUB_300001_SM_10006detail8for_each13static_kernelINS2_12policy_hub_t12policy_500_tEmN6thrust24THRUST_300001_SM_1000_NS8cuda_cub20__uninitialized_fill7functorINS7_10device_ptrIiEEiEEEEvT0_T1_,"ax",@progbits
	.align	128
        .global         _ZN3cub18CUB_300001_SM_10006detail8for_each13static_kernelINS2_12policy_hub_t12policy_500_tEmN6thrust24THRUST_300001_SM_1000_NS8cuda_cub20__uninitialized_fill7functorINS7_10device_ptrIiEEiEEEEvT0_T1_
        .type           _ZN3cub18CUB_300001_SM_10006detail8for_each13static_kernelINS2_12policy_hub_t12policy_500_tEmN6thrust24THRUST_300001_SM_1000_NS8cuda_cub20__uninitialized_fill7functorINS7_10device_ptrIiEEiEEEEvT0_T1_,@function
        .size           _ZN3cub18CUB_300001_SM_10006detail8for_each13static_kernelINS2_12policy_hub_t12policy_500_tEmN6thrust24THRUST_300001_SM_1000_NS8cuda_cub20__uninitialized_fill7functorINS7_10device_ptrIiEEiEEEEvT0_T1_,(.L_x_329 - _ZN3cub18CUB_300001_SM_10006detail8for_each13static_kernelINS2_12policy_hub_t12policy_500_tEmN6thrust24THRUST_300001_SM_1000_NS8cuda_cub20__uninitialized_fill7functorINS7_10device_ptrIiEEiEEEEvT0_T1_)
        .other          _ZN3cub18CUB_300001_SM_10006detail8for_each13static_kernelINS2_12policy_hub_t12policy_500_tEmN6thrust24THRUST_300001_SM_1000_NS8cuda_cub20__uninitialized_fill7functorINS7_10device_ptrIiEEiEEEEvT0_T1_,@"STO_CUDA_ENTRY STV_DEFAULT"
_ZN3cub18CUB_300001_SM_10006detail8for_each13static_kernelINS2_12policy_hub_t12policy_500_tEmN6thrust24THRUST_300001_SM_1000_NS8cuda_cub20__uninitialized_fill7functorINS7_10device_ptrIiEEiEEEEvT0_T1_:
.text._ZN3cub18CUB_300001_SM_10006detail8for_each13static_kernelINS2_12policy_hub_t12policy_500_tEmN6thrust24THRUST_300001_SM_1000_NS8cuda_cub20__uninitialized_fill7functorINS7_10device_ptrIiEEiEEEEvT0_T1_:
[----:B------:R-:W-:Y:S08]  /*0000*/  LDC R1, c[0x0][0x37c] ;  /* 0x0000df00ff017b82 */ /* 0x000ff00000000800 */
[----:B------:R-:W0:Y:S01]  /*0010*/  S2UR UR4, SR_CTAID.X ;  /* 0x00000000000479c3 */ /* 0x000e220000002500 */
[----:B------:R-:W1:Y:S01]  /*0020*/  LDCU.64 UR6, c[0x0][0x380] ;  /* 0x00007000ff0677ac */ /* 0x000e620008000a00 */
[----:B------:R-:W2:Y:S01]  /*0030*/  LDCU.64 UR8, c[0x0][0x358] ;  /* 0x00006b00ff0877ac */ /* 0x000ea20008000a00 */
[----:B0-----:R-:W-:-:S04]  /*0040*/  UIMAD.WIDE.U32 UR4, UR4, 0x200, URZ ;  /* 0x00000200040478a5 */ /* 0x001fc8000f8e00ff */
[----:B-1----:R-:W-:-:S04]  /*0050*/  UIADD3 UR6, UP0, UPT, -UR4, UR6, URZ ;  /* 0x0000000604067290 */ /* 0x002fc8000ff1e1ff */
[----:B------:R-:W-:Y:S02]  /*0060*/  UIADD3.X UR7, UPT, UPT, ~UR5, UR7, URZ, UP0, !UPT ;  /* 0x0000000705077290 */ /* 0x000fe400087fe5ff */
[----:B------:R-:W-:-:S04]  /*0070*/  UISETP.GE.U32.AND UP0, UPT, UR6, 0x200, UPT ;  /* 0x000002000600788c */ /* 0x000fc8000bf06070 */
[----:B------:R-:W-:-:S09]  /*0080*/  UISETP.GE.U32.AND.EX UP0, UPT, UR7, URZ, UPT, UP0 ;  /* 0x000000ff0700728c */ /* 0x000fd2000bf06100 */
[----:B--2---:R-:W-:Y:S05]  /*0090*/  BRA.U !UP0, `(.L_x_316) ;  /* 0x0000000108287547 */ /* 0x004fea000b800000 */
[----:B------:R-:W0:Y:S01]  /*00a0*/  S2R R0, SR_TID.X ;  /* 0x0000000000007919 */ /* 0x000e220000002100 */
[----:B------:R-:W1:Y:S01]  /*00b0*/  LDCU.64 UR6, c[0x0][0x388] ;  /* 0x00007100ff0677ac */ /* 0x000e620008000a00 */
[----:B------:R-:W2:Y:S01]  /*00c0*/  LDC R5, c[0x0][0x390] ;  /* 0x0000e400ff057b82 */ /* 0x000ea20000000800 */
[----:B0-----:R-:W-:-:S05]  /*00d0*/  IADD3 R0, P0, PT, R0, UR4, RZ ;  /* 0x0000000400007c10 */ /* 0x001fca000ff1e0ff */
[----:B------:R-:W-:Y:S01]  /*00e0*/  IMAD.X R3, RZ, RZ, UR5, P0 ;  /* 0x00000005ff037e24 */ /* 0x000fe200080e06ff */
[----:B-1----:R-:W-:-:S04]  /*00f0*/  LEA R2, P0, R0, UR6, 0x2 ;  /* 0x0000000600027c11 */ /* 0x002fc8000f8010ff */
[----:B------:R-:W-:-:S05]  /*0100*/  LEA.HI.X R3, R0, UR7, R3, 0x2, P0 ;  /* 0x0000000700037c11 */ /* 0x000fca00080f1403 */
[----:B--2---:R-:W-:Y:S04]  /*0110*/  STG.E desc[UR8][R2.64], R5 ;  /* 0x0000000502007986 */ /* 0x004fe8000c101908 */
[----:B------:R-:W-:Y:S01]  /*0120*/  STG.E desc[UR8][R2.64+0x400], R5 ;  /* 0x0004000502007986 */ /* 0x000fe2000c101908 */
[----:B------:R-:W-:Y:S05]  /*0130*/  EXIT ;  /* 0x000000000000794d */ /* 0x000fea0003800000 */
.L_x_316:
[----:B------:R-:W0:Y:S01]  /*0140*/  S2R R0, SR_TID.X ;  /* 0x0000000000007919 */ /* 0x000e220000002100 */
[----:B------:R-:W-:Y:S01]  /*0150*/  IMAD.U32 R2, RZ, RZ, UR7 ;  /* 0x00000007ff027e24 */ /* 0x000fe2000f8e00ff */
[----:B------:R-:W1:Y:S01]  /*0160*/  LDCU.64 UR10, c[0x0][0x388] ;  /* 0x00007100ff0a77ac */ /* 0x000e620008000a00 */
[----:B------:R-:W-:Y:S01]  /*0170*/  IMAD.U32 R4, RZ, RZ, UR7 ;  /* 0x00000007ff047e24 */ /* 0x000fe2000f8e00ff */
[----:B0-----:R-:W-:-:S04]  /*0180*/  ISETP.LT.U32.AND P0, PT, R0, UR6, PT ;  /* 0x0000000600007c0c */ /* 0x001fc8000bf01070 */
[----:B------:R-:W-:Y:S01]  /*0190*/  ISETP.GT.U32.AND.EX P0, PT, R2, RZ, PT, P0 ;  /* 0x000000ff0200720c */ /* 0x000fe20003f04100 */
[C---:B------:R-:W-:Y:S01]  /*01a0*/  VIADD R2, R0.reuse, 0x100 ;  /* 0x0000010000027836 */ /* 0x040fe20000000000 */
[----:B------:R-:W-:-:S04]  /*01b0*/  IADD3 R0, P2, PT, R0, UR4, RZ ;  /* 0x0000000400007c10 */ /* 0x000fc8000ff5e0ff */
[----:B------:R-:W-:Y:S01]  /*01c0*/  ISETP.LT.U32.AND P1, PT, R2, UR6, PT ;  /* 0x0000000602007c0c */ /* 0x000fe2000bf21070 */
[----:B------:R-:W-:Y:S01]  /*01d0*/  IMAD.X R3, RZ, RZ, UR5, P2 ;  /* 0x00000005ff037e24 */ /* 0x000fe200090e06ff */
[----:B-1----:R-:W-:Y:S02]  /*01e0*/  LEA R2, P2, R0, UR10, 0x2 ;  /* 0x0000000a00027c11 */ /* 0x002fe4000f8410ff */
[----:B------:R-:W-:Y:S02]  /*01f0*/  ISETP.GT.U32.AND.EX P1, PT, R4, RZ, PT, P1 ;  /* 0x000000ff0400720c */ /* 0x000fe40003f24110 */
[----:B------:R-:W-:Y:S01]  /*0200*/  LEA.HI.X R3, R0, UR11, R3, 0x2, P2 ;  /* 0x0000000b00037c11 */ /* 0x000fe200090f1403 */
[----:B------:R-:W0:Y:S04]  /*0210*/  @P0 LDC R5, c[0x0][0x390] ;  /* 0x0000e400ff050b82 */ /* 0x000e280000000800 */
[----:B0-----:R0:W-:Y:S06]  /*0220*/  @P0 STG.E desc[UR8][R2.64], R5 ;  /* 0x0000000502000986 */ /* 0x0011ec000c101908 */
[----:B------:R-:W-:Y:S05]  /*0230*/  @!P1 EXIT ;  /* 0x000000000000994d */ /* 0x000fea0003800000 */
[----:B0-----:R-:W0:Y:S02]  /*0240*/  LDC R5, c[0x0][0x390] ;  /* 0x0000e400ff057b82 */ /* 0x001e240000000800 */
[----:B0-----:R-:W-:Y:S01]  /*0250*/  STG.E desc[UR8][R2.64+0x400], R5 ;  /* 0x0004000502007986 */ /* 0x001fe2000c101908 */
[----:B------:R-:W-:Y:S05]  /*0260*/  EXIT ;  /* 0x000000000000794d */ /* 0x000fea0003800000 */
.L_x_317:
        /* <DEDUP_REMOVED lines=9> */
.L_x_329:


//--------------------- .text._ZN3cub18CUB_300001_SM_10006detail8for_each13static_kernelINS2_12policy_hub_t12policy_500_tEmN6thrust24THRUST_300001_SM_1000_NS8cuda_cub20__uninitialized_fill7functorINS7_10device_ptrIfEEfEEEEvT0_T1_ --------------------------
	.section	.text._ZN3cub18CUB_300001_SM_10006detail8for_each13static_kernelINS2_12policy_hub_t12policy_500_tEmN6thrust24THRUST_300001_SM_1000_NS8cuda_cub20__uninitialized_fill7functorINS7_10device_ptrIfEEfEEEEvT0_T1_,"ax",@progbits
	.align	128
        .global         _ZN3cub18CUB_300001_SM_10006detail8for_each13static_kernelINS2_12policy_hub_t12policy_500_tEmN6thrust24THRUST_300001_SM_1000_NS8cuda_cub20__uninitialized_fill7functorINS7_10device_ptrIfEEfEEEEvT0_T1_
        .type           _ZN3cub18CUB_300001_SM_10006detail8for_each13static_kernelINS2_12policy_hub_t12policy_500_tEmN6thrust24THRUST_300001_SM_1000_NS8cuda_cub20__uninitialized_fill7functorINS7_10device_ptrIfEEfEEEEvT0_T1_,@function
        .size           _ZN3cub18CUB_300001_SM_10006detail8for_each13static_kernelINS2_12policy_hub_t12policy_500_tEmN6thrust24THRUST_300001_SM_1000_NS8cuda_cub20__uninitialized_fill7functorINS7_10device_ptrIfEEfEEEEvT0_T1_,(.L_x_330 - _ZN3cub18CUB_300001_SM_10006detail8for_each13static_kernelINS2_12policy_hub_t12policy_500_tEmN6thrust24THRUST_300001_SM_1000_NS8cuda_cub20__uninitialized_fill7functorINS7_10device_ptrIfEEfEEEEvT0_T1_)
        .other          _ZN3cub18CUB_300001_SM_10006detail8for_each13static_kernelINS2_12policy_hub_t12policy_500_tEmN6thrust24THRUST_300001_SM_1000_NS8cuda_cub20__uninitialized_fill7functorINS7_10device_ptrIfEEfEEEEvT0_T1_,@"STO_CUDA_ENTRY STV_DEFAULT"
_ZN3cub18CUB_300001_SM_10006detail8for_each13static_kernelINS2_12policy_hub_t12policy_500_tEmN6thrust24THRUST_300001_SM_1000_NS8cuda_cub20__uninitialized_fill7functorINS7_10device_ptrIfEEfEEEEvT0_T1_:
.text._ZN3cub18CUB_300001_SM_10006detail8for_each13static_kernelINS2_12policy_hub_t12policy_500_tEmN6thrust24THRUST_300001_SM_1000_NS8cuda_cub20__uninitialized_fill7functorINS7_10device_ptrIfEEfEEEEvT0_T1_:
        /* <DEDUP_REMOVED lines=20> */
.L_x_318:
        /* <DEDUP_REMOVED lines=19> */
.L_x_319:
        /* <DEDUP_REMOVED lines=9> */
.L_x_330:


//--------------------- .text._ZN3cub18CUB_300001_SM_10006detail11EmptyKernelIvEEvv --------------------------
	.section	.text._ZN3cub18CUB_300001_SM_10006detail11EmptyKernelIvEEvv,"ax",@progbits
	.align	128
        .global         _ZN3cub18CUB_300001_SM_10006detail11EmptyKernelIvEEvv
        .type           _ZN3cub18CUB_300001_SM_10006detail11EmptyKernelIvEEvv,@function
        .size           _ZN3cub18CUB_300001_SM_10006detail11EmptyKernelIvEEvv,(.L_x_331 - _ZN3cub18CUB_300001_SM_10006detail11EmptyKernelIvEEvv)
        .other          _ZN3cub18CUB_300001_SM_10006detail11EmptyKernelIvEEvv,@"STO_CUDA_ENTRY STV_DEFAULT"
_ZN3cub18CUB_300001_SM_10006detail11EmptyKernelIvEEvv:
.text._ZN3cub18CUB_300001_SM_10006detail11EmptyKernelIvEEvv:
[----:B------:R-:W-:Y:S01]  /*0000*/  LDC R1, c[0x0][0x37c] ;  /* 0x0000df00ff017b82 */ /* 0x000fe20000000800 */
[----:B------:R-:W-:Y:S05]  /*0010*/  EXIT ;  /* 0x000000000000794d */ /* 0x000fea0003800000 */
.L_x_320:
        /* <DEDUP_REMOVED lines=14> */
.L_x_331:


//--------------------- .nv.shared._ZN3cub18CUB_300001_SM_10006detail6reduce28DeviceReduceSingleTileKernelINS2_10policy_hubIfyN4cuda3__47minimumIfEEE10Policy1000EPfSB_iS8_ffNS5_3std3__410__identityEEEvT0_T1_T2_T3_T4_T6_ --------------------------
	.section	.nv.shared._ZN3cub18CUB_300001_SM_10006detail6reduce28DeviceReduceSingleTileKernelINS2_10policy_hubIfyN4cuda3__47minimumIfEEE10Policy1000EPfSB_iS8_ffNS5_3std3__410__identityEEEvT0_T1_T2_T3_T4_T6_,"aw",@nobits
	.sectionflags	@""
	.align	4
.nv.shared._ZN3cub18CUB_300001_SM_10006detail6reduce28DeviceReduceSingleTileKernelINS2_10policy_hubIfyN4cuda3__47minimumIfEEE10Policy1000EPfSB_iS8_ffNS5_3std3__410__identityEEEvT0_T1_T2_T3_T4_T6_:
	.zero		1068


//--------------------- .nv.shared.reserved.0     --------------------------
	.section	.nv.shared.reserved.0,"aw",@nobits
	.weak		__nv_reservedSMEM_offset_0_alias
	.size		__nv_reservedSMEM_offset_0_alias, 0, 64
	.other		__nv_reservedSMEM_offset_0_alias,@"STO_CUDA_RESERVED_SHARED STV_DEFAULT"
__nv_reservedSMEM_offset_0_alias:
	.zero		0
	.zero		64


//--------------------- .nv.global                --------------------------
	.section	.nv.global,"aw",@nobits
.nv.global:
	.type		_ZN34_INTERNAL_d4b0e18a_4_k_cu_1b0525de6thrust24THRUST_300001_SM_1000_NS3seqE,@object
	.size		_ZN34_INTERNAL_d4b0e18a_4_k_cu_1b0525de6thrust24THRUST_300001_SM_1000_NS3seqE,(_ZN34_INTERNAL_d4b0e18a_4_k_cu_1b0525de4cuda3std3__48in_placeE - _ZN34_INTERNAL_d4b0e18a_4_k_cu_1b0525de6thrust24THRUST_300001_SM_1000_NS3seqE)
_ZN34_INTERNAL_d4b0e18a_4_k_cu_1b0525de6thrust24THRUST_300001_SM_1000_NS3seqE:
	.zero		1
	.type		_ZN34_INTERNAL_d4b0e18a_4_k_cu_1b0525de4cuda3std3__48in_placeE,@object
	.size		_ZN34_INTERNAL_d4b0e18a_4_k_cu_1b0525de4cuda3std3__48in_placeE,(_ZN34_INTERNAL_d4b0e18a_4_k_cu_1b0525de4cuda3std6ranges3__45__cpo4sizeE - _ZN34_INTERNAL_d4b0e18a_4_k_cu_1b0525de4cuda3std3__48in_placeE)
_ZN34_INTERNAL_d4b0e18a_4_k_cu_1b0525de4cuda3std3__48in_placeE:
	.zero		1
	.type		_ZN34_INTERNAL_d4b0e18a_4_k_cu_1b0525de4cuda3std6ranges3__45__cpo4sizeE,@object
	.size		_ZN34_INTERNAL_d4b0e18a_4_k_cu_1b0525de4cuda3std6ranges3__45__cpo4sizeE,(_ZN34_INTERNAL_d4b0e18a_4_k_cu_1b0525de6thrust24THRUST_300001_SM_1000_NS12placeholders2_3E - _ZN34_INTERNAL_d4b0e18a_4_k_cu_1b0525de4cuda3std6ranges3__45__cpo4sizeE)
_ZN34_INTERNAL_d4b0e18a_4_k_cu_1b0525de4cuda3std6ranges3__45__cpo4sizeE:
	.zero		1
	.type		_ZN34_INTERNAL_d4b0e18a_4_k_cu_1b0525de6thrust24THRUST_300001_SM_1000_NS12placeholders2_3E,@object
	.size		_ZN34_INTERNAL_d4b0e18a_4_k_cu_1b0525de6thrust24THRUST_300001_SM_1000_NS12placeholders2_3E,(_ZN34_INTERNAL_d4b0e18a_4_k_cu_1b0525de4cuda3std3__45__cpo6cbeginE - _ZN34_INTERNAL_d4b0e18a_4_k_cu_1b0525de6thrust24THRUST_300001_SM_1000_NS12placeholders2_3E)
_ZN34_INTERNAL_d4b0e18a_4_k_cu_1b0525de6thrust24THRUST_300001_SM_1000_NS12placeholders2_3E:
	.zero		1
	.type		_ZN34_INTERNAL_d4b0e18a_4_k_cu_1b0525de4cuda3std3__45__cpo6cbeginE,@object
	.size		_ZN34_INTERNAL_d4b0e18a_4_k_cu_1b0525de4cuda3std3__45__cpo6cbeginE,(_ZN34_INTERNAL_d4b0e18a_4_k_cu_1b0525de4cuda3std6ranges3__45__cpo6cbeginE - _ZN34_INTERNAL_d4b0e18a_4_k_cu_1b0525de4cuda3std3__45__cpo6cbeginE)
_ZN34_INTERNAL_d4b0e18a_4_k_cu_1b0525de4cuda3std3__45__cpo6cbeginE:
	.zero		1
	.type		_ZN34_INTERNAL_d4b0e18a_4_k_cu_1b0525de4cuda3std6ranges3__45__cpo6cbeginE,@object
	.size		_ZN34_INTERNAL_d4b0e18a_4_k_cu_1b0525de4cuda3std6ranges3__45__cpo6cbeginE,(_ZN34_INTERNAL_d4b0e18a_4_k_cu_1b0525de6thrust24THRUST_300001_SM_1000_NS12placeholders2_7E - _ZN34_INTERNAL_d4b0e18a_4_k_cu_1b0525de4cuda3std6ranges3__45__cpo6cbeginE)
_ZN34_INTERNAL_d4b0e18a_4_k_cu_1b0525de4cuda3std6ranges3__45__cpo6cbeginE:
	.zero		1
	.type		_ZN34_INTERNAL_d4b0e18a_4_k_cu_1b0525de6thrust24THRUST_300001_SM_1000_NS12placeholders2_7E,@object
	.size		_ZN34_INTERNAL_d4b0e18a_4_k_cu_1b0525de6thrust24THRUST_300001_SM_1000_NS12placeholders2_7E,(_ZN34_INTERNAL_d4b0e18a_4_k_cu_1b0525de4cuda3std3__45__cpo7crbeginE - _ZN34_INTERNAL_d4b0e18a_4_k_cu_1b0525de6thrust24THRUST_300001_SM_1000_NS12placeholders2_7E)
_ZN34_INTERNAL_d4b0e18a_4_k_cu_1b0525de6thrust24THRUST_300001_SM_1000_NS12placeholders2_7E:
	.zero		1
	.type		_ZN34_INTERNAL_d4b0e18a_4_k_cu_1b0525de4cuda3std3__45__cpo7crbeginE,@object
	.size		_ZN34_INTERNAL_d4b0e18a_4_k_cu_1b0525de4cuda3std3__45__cpo7crbeginE,(_ZN34_INTERNAL_d4b0e18a_4_k_cu_1b0525de4cuda3std6ranges3__45__cpo4nextE - _ZN34_INTERNAL_d4b0e18a_4_k_cu_1b0525de4cuda3std3__45__cpo7crbeginE)
_ZN34_INTERNAL_d4b0e18a_4_k_cu_1b0525de4cuda3std3__45__cpo7crbeginE:
	.zero		1
	.type		_ZN34_INTERNAL_d4b0e18a_4_k_cu_1b0525de4cuda3std6ranges3__45__cpo4nextE,@object
	.size		_ZN34_INTERNAL_d4b0e18a_4_k_cu_1b0525de4cuda3std6ranges3__45__cpo4nextE,(_ZN34_INTERNAL_d4b0e18a_4_k_cu_1b0525de4cuda3std6ranges3__45__cpo4swapE - _ZN34_INTERNAL_d4b0e18a_4_k_cu_1b0525de4cuda3std6ranges3__45__cpo4nextE)
_ZN34_INTERNAL_d4b0e18a_4_k_cu_1b0525de4cuda3std6ranges3__45__cpo4nextE:
	.zero		1
	.type		_ZN34_INTERNAL_d4b0e18a_4_k_cu_1b0525de4cuda3std6ranges3__45__cpo4swapE,@object
	.size		_ZN34_INTERNAL_d4b0e18a_4_k_cu_1b0525de4cuda3std6ranges3__45__cpo4swapE,(_ZN34_INTERNAL_d4b0e18a_4_k_cu_1b0525de6thrust24THRUST_300001_SM_1000_NS8cuda_cub10par_nosyncE - _ZN34_INTERNAL_d4b0e18a_4_k_cu_1b0525de4cuda3std6ranges3__45__cpo4swapE)
_ZN34_INTERNAL_d4b0e18a_4_k_cu_1b0525de4cuda3std6ranges3__45__cpo4swapE:
	.zero		1
	.type		_ZN34_INTERNAL_d4b0e18a_4_k_cu_1b0525de6thrust24THRUST_300001_SM_1000_NS8cuda_cub10par_nosyncE,@object
	.size		_ZN34_INTERNAL_d4b0e18a_4_k_cu_1b0525de6thrust24THRUST_300001_SM_1000_NS8cuda_cub10par_nosyncE,(_ZN34_INTERNAL_d4b0e18a_4_k_cu_1b0525de6thrust24THRUST_300001_SM_1000_NS12placeholders2_9E - _ZN34_INTERNAL_d4b0e18a_4_k_cu_1b0525de6thrust24THRUST_300001_SM_1000_NS8cuda_cub10par_nosyncE)
_ZN34_INTERNAL_d4b0e18a_4_k_cu_1b0525de6thrust24THRUST_300001_SM_1000_NS8cuda_cub10par_nosyncE:
	.zero		1
	.type		_ZN34_INTERNAL_d4b0e18a_4_k_cu_1b0525de6thrust24THRUST_300001_SM_1000_NS12placeholders2_9E,@object
	.size		_ZN34_INTERNAL_d4b0e18a_4_k_cu_1b0525de6thrust24THRUST_300001_SM_1000_NS12placeholders2_9E,(_ZN34_INTERNAL_d4b0e18a_4_k_cu_1b0525de4cuda3std3__436_GLOBAL__N__d4b0e18a_4_k_cu_1b0525de6ignoreE - _ZN34_INTERNAL_d4b0e18a_4_k_cu_1b0525de6thrust24THRUST_300001_SM_1000_NS12placeholders2_9E)
_ZN34_INTERNAL_d4b0e18a_4_k_cu_1b0525de6thrust24THRUST_300001_SM_1000_NS12placeholders2_9E:
	.zero		1
	.type		_ZN34_INTERNAL_d4b0e18a_4_k_cu_1b0525de4cuda3std3__436_GLOBAL__N__d4b0e18a_4_k_cu_1b0525de6ignoreE,@object
	.size		_ZN34_INTERNAL_d4b0e18a_4_k_cu_1b0525de4cuda3std3__436_GLOBAL__N__d4b0e18a_4_k_cu_1b0525de6ignoreE,(_ZN34_INTERNAL_d4b0e18a_4_k_cu_1b0525de4cuda3std6ranges3__45__cpo4dataE - _ZN34_INTERNAL_d4b0e18a_4_k_cu_1b0525de4cuda3std3__436_GLOBAL__N__d4b0e18a_4_k_cu_1b0525de6ignoreE)
_ZN34_INTERNAL_d4b0e18a_4_k_cu_1b0525de4cuda3std3__436_GLOBAL__N__d4b0e18a_4_k_cu_1b0525de6ignoreE:
	.zero		1
	.type		_ZN34_INTERNAL_d4b0e18a_4_k_cu_1b0525de4cuda3std6ranges3__45__cpo4dataE,@object
	.size		_ZN34_INTERNAL_d4b0e18a_4_k_cu_1b0525de4cuda3std6ranges3__45__cpo4dataE,(_ZN34_INTERNAL_d4b0e18a_4_k_cu_1b0525de6thrust24THRUST_300001_SM_1000_NS12placeholders2_1E - _ZN34_INTERNAL_d4b0e18a_4_k_cu_1b0525de4cuda3std6ranges3__45__cpo4dataE)
_ZN34_INTERNAL_d4b0e18a_4_k_cu_1b0525de4cuda3std6ranges3__45__cpo4dataE:
	.zero		1
	.type		_ZN34_INTERNAL_d4b0e18a_4_k_cu_1b0525de6thrust24THRUST_300001_SM_1000_NS12placeholders2_1E,@object
	.size		_ZN34_INTERNAL_d4b0e18a_4_k_cu_1b0525de6thrust24THRUST_300001_SM_1000_NS12placeholders2_1E,(_ZN34_INTERNAL_d4b0e18a_4_k_cu_1b0525de4cuda3std3__45__cpo5beginE - _ZN34_INTERNAL_d4b0e18a_4_k_cu_1b0525de6thrust24THRUST_300001_SM_1000_NS12placeholders2_1E)
_ZN34_INTERNAL_d4b0e18a_4_k_cu_1b0525de6thrust24THRUST_300001_SM_1000_NS12placeholders2_1E:
	.zero		1
	.type		_ZN34_INTERNAL_d4b0e18a_4_k_cu_1b0525de4cuda3std3__45__cpo5beginE,@object
	.size		_ZN34_INTERNAL_d4b0e18a_4_k_cu_1b0525de4cuda3std3__45__cpo5beginE,(_ZN34_INTERNAL_d4b0e18a_4_k_cu_1b0525de4cuda3std6ranges3__45__cpo5beginE - _ZN34_INTERNAL_d4b0e18a_4_k_cu_1b0525de4cuda3std3__45__cpo5beginE)
_ZN34_INTERNAL_d4b0e18a_4_k_cu_1b0525de4cuda3std3__45__cpo5beginE:
	.zero		1
	.type		_ZN34_INTERNAL_d4b0e18a_4_k_cu_1b0525de4cuda3std6ranges3__45__cpo5beginE,@object
	.size		_ZN34_INTERNAL_d4b0e18a_4_k_cu_1b0525de4cuda3std6ranges3__45__cpo5beginE,(_ZN34_INTERNAL_d4b0e18a_4_k_cu_1b0525de6thrust24THRUST_300001_SM_1000_NS12placeholders2_5E - _ZN34_INTERNAL_d4b0e18a_4_k_cu_1b0525de4cuda3std6ranges3__45__cpo5beginE)
_ZN34_INTERNAL_d4b0e18a_4_k_cu_1b0525de4cuda3std6ranges3__45__cpo5beginE:
	.zero		1
	.type		_ZN34_INTERNAL_d4b0e18a_4_k_cu_1b0525de6thrust24THRUST_300001_SM_1000_NS12placeholders2_5E,@object
	.size		_ZN34_INTERNAL_d4b0e18a_4_k_cu_1b0525de6thrust24THRUST_300001_SM_1000_NS12placeholders2_5E,(_ZN34_INTERNAL_d4b0e18a_4_k_cu_1b0525de4cuda3std3__45__cpo6rbeginE - _ZN34_INTERNAL_d4b0e18a_4_k_cu_1b0525de6thrust24THRUST_300001_SM_1000_NS12placeholders2_5E)
_ZN34_INTERNAL_d4b0e18a_4_k_cu_1b0525de6thrust24THRUST_300001_SM_1000_NS12placeholders2_5E:
	.zero		1
	.type		_ZN34_INTERNAL_d4b0e18a_4_k_cu_1b0525de4cuda3std3__45__cpo6rbeginE,@object
	.size		_ZN34_INTERNAL_d4b0e18a_4_k_cu_1b0525de4cuda3std3__45__cpo6rbeginE,(_ZN34_INTERNAL_d4b0e18a_4_k_cu_1b0525de4cuda3std6ranges3__45__cpo7advanceE - _ZN34_INTERNAL_d4b0e18a_4_k_cu_1b0525de4cuda3std3__45__cpo6rbeginE)
_ZN34_INTERNAL_d4b0e18a_4_k_cu_1b0525de4cuda3std3__45__cpo6rbeginE:
	.zero		1
	.type		_ZN34_INTERNAL_d4b0e18a_4_k_cu_1b0525de4cuda3std6ranges3__45__cpo7advanceE,@object
	.size		_ZN34_INTERNAL_d4b0e18a_4_k_cu_1b0525de4cuda3std6ranges3__45__cpo7advanceE,(_ZN34_INTERNAL_d4b0e18a_4_k_cu_1b0525de4cuda3std3__47nulloptE - _ZN34_INTERNAL_d4b0e18a_4_k_cu_1b0525de4cuda3std6ranges3__45__cpo7advanceE)
_ZN34_INTERNAL_d4b0e18a_4_k_cu_1b0525de4cuda3std6ranges3__45__cpo7advanceE:
	.zero		1
	.type		_ZN34_INTERNAL_d4b0e18a_4_k_cu_1b0525de4cuda3std3__47nulloptE,@object
	.size		_ZN34_INTERNAL_d4b0e18a_4_k_cu_1b0525de4cuda3std3__47nulloptE,(_ZN34_INTERNAL_d4b0e18a_4_k_cu_1b0525de4cuda3std6ranges3__45__cpo8distanceE - _ZN34_INTERNAL_d4b0e18a_4_k_cu_1b0525de4cuda3std3__47nulloptE)
_ZN34_INTERNAL_d4b0e18a_4_k_cu_1b0525de4cuda3std3__47nulloptE:
	.zero		1
	.type		_ZN34_INTERNAL_d4b0e18a_4_k_cu_1b0525de4cuda3std6ranges3__45__cpo8distanceE,@object
	.size		_ZN34_INTERNAL_d4b0e18a_4_k_cu_1b0525de4cuda3std6ranges3__45__cpo8distanceE,(_ZN34_INTERNAL_d4b0e18a_4_k_cu_1b0525de6thrust24THRUST_300001_SM_1000_NS12placeholders3_10E - _ZN34_INTERNAL_d4b0e18a_4_k_cu_1b0525de4cuda3std6ranges3__45__cpo8distanceE)
_ZN34_INTERNAL_d4b0e18a_4_k_cu_1b0525de4cuda3std6ranges3__45__cpo8distanceE:
	.zero		1
	.type		_ZN34_INTERNAL_d4b0e18a_4_k_cu_1b0525de6thrust24THRUST_300001_SM_1000_NS12placeholders3_10E,@object
	.size		_ZN34_INTERNAL_d4b0e18a_4_k_cu_1b0525de6thrust24THRUST_300001_SM_1000_NS12placeholders3_10E,(_ZN34_INTERNAL_d4b0e18a_4_k_cu_1b0525de4cuda3std3__419piecewise_constructE - _ZN34_INTERNAL_d4b0e18a_4_k_cu_1b0525de6thrust24THRUST_300001_SM_1000_NS12placeholders3_10E)
_ZN34_INTERNAL_d4b0e18a_4_k_cu_1b0525de6thrust24THRUST_300001_SM_1000_NS12placeholders3_10E:
	.zero		1
	.type		_ZN34_INTERNAL_d4b0e18a_4_k_cu_1b0525de4cuda3std3__419piecewise_constructE,@object
	.size		_ZN34_INTERNAL_d4b0e18a_4_k_cu_1b0525de4cuda3std3__419piecewise_constructE,(_ZN34_INTERNAL_d4b0e18a_4_k_cu_1b0525de4cuda3std6ranges3__45__cpo5cdataE - _ZN34_INTERNAL_d4b0e18a_4_k_cu_1b0525de4cuda3std3__419piecewise_constructE)
_ZN34_INTERNAL_d4b0e18a_4_k_cu_1b0525de4cuda3std3__419piecewise_constructE:
	.zero		1
	.type		_ZN34_INTERNAL_d4b0e18a_4_k_cu_1b0525de4cuda3std6ranges3__45__cpo5cdataE,@object
	.size		_ZN34_INTERNAL_d4b0e18a_4_k_cu_1b0525de4cuda3std6ranges3__45__cpo5cdataE,(_ZN34_INTERNAL_d4b0e18a_4_k_cu_1b0525de6thrust24THRUST_300001_SM_1000_NS12placeholders2_2E - _ZN34_INTERNAL_d4b0e18a_4_k_cu_1b0525de4cuda3std6ranges3__45__cpo5cdataE)
_ZN34_INTERNAL_d4b0e18a_4_k_cu_1b0525de4cuda3std6ranges3__45__cpo5cdataE:
	.zero		1
	.type		_ZN34_INTERNAL_d4b0e18a_4_k_cu_1b0525de6thrust24THRUST_300001_SM_1000_NS12placeholders2_2E,@object
	.size		_ZN34_INTERNAL_d4b0e18a_4_k_cu_1b0525de6thrust24THRUST_300001_SM_1000_NS12placeholders2_2E,(_ZN34_INTERNAL_d4b0e18a_4_k_cu_1b0525de4cuda3std3__45__cpo3endE - _ZN34_INTERNAL_d4b0e18a_4_k_cu_1b0525de6thrust24THRUST_300001_SM_1000_NS12placeholders2_2E)
_ZN34_INTERNAL_d4b0e18a_4_k_cu_1b0525de6thrust24THRUST_300001_SM_1000_NS12placeholders2_2E:
	.zero		1
	.type		_ZN34_INTERNAL_d4b0e18a_4_k_cu_1b0525de4cuda3std3__45__cpo3endE,@object
	.size		_ZN34_INTERNAL_d4b0e18a_4_k_cu_1b0525de4cuda3std3__45__cpo3endE,(_ZN34_INTERNAL_d4b0e18a_4_k_cu_1b0525de4cuda3std6ranges3__45__cpo3endE - _ZN34_INTERNAL_d4b0e18a_4_k_cu_1b0525de4cuda3std3__45__cpo3endE)
_ZN34_INTERNAL_d4b0e18a_4_k_cu_1b0525de4cuda3std3__45__cpo3endE:
	.zero		1
	.type		_ZN34_INTERNAL_d4b0e18a_4_k_cu_1b0525de4cuda3std6ranges3__45__cpo3endE,@object
	.size		_ZN34_INTERNAL_d4b0e18a_4_k_cu_1b0525de4cuda3std6ranges3__45__cpo3endE,(_ZN34_INTERNAL_d4b0e18a_4_k_cu_1b0525de6thrust24THRUST_300001_SM_1000_NS12placeholders2_6E - _ZN34_INTERNAL_d4b0e18a_4_k_cu_1b0525de4cuda3std6ranges3__45__cpo3endE)
_ZN34_INTERNAL_d4b0e18a_4_k_cu_1b0525de4cuda3std6ranges3__45__cpo3endE:
	.zero		1
	.type		_ZN34_INTERNAL_d4b0e18a_4_k_cu_1b0525de6thrust24THRUST_300001_SM_1000_NS12placeholders2_6E,@object
	.size		_ZN34_INTERNAL_d4b0e18a_4_k_cu_1b0525de6thrust24THRUST_300001_SM_1000_NS12placeholders2_6E,(_ZN34_INTERNAL_d4b0e18a_4_k_cu_1b0525de4cuda3std3__45__cpo4rendE - _ZN34_INTERNAL_d4b0e18a_4_k_cu_1b0525de6thrust24THRUST_300001_SM_1000_NS12placeholders2_6E)
_ZN34_INTERNAL_d4b0e18a_4_k_cu_1b0525de6thrust24THRUST_300001_SM_1000_NS12placeholders2_6E:
	.zero		1
	.type		_ZN34_INTERNAL_d4b0e18a_4_k_cu_1b0525de4cuda3std3__45__cpo4rendE,@object
	.size		_ZN34_INTERNAL_d4b0e18a_4_k_cu_1b0525de4cuda3std3__45__cpo4rendE,(_ZN34_INTERNAL_d4b0e18a_4_k_cu_1b0525de4cuda3std6ranges3__45__cpo9iter_swapE - _ZN34_INTERNAL_d4b0e18a_4_k_cu_1b0525de4cuda3std3__45__cpo4rendE)
_ZN34_INTERNAL_d4b0e18a_4_k_cu_1b0525de4cuda3std3__45__cpo4rendE:
	.zero		1
	.type		_ZN34_INTERNAL_d4b0e18a_4_k_cu_1b0525de4cuda3std6ranges3__45__cpo9iter_swapE,@object
	.size		_ZN34_INTERNAL_d4b0e18a_4_k_cu_1b0525de4cuda3std6ranges3__45__cpo9iter_swapE,(_ZN34_INTERNAL_d4b0e18a_4_k_cu_1b0525de4cuda3std3__48unexpectE - _ZN34_INTERNAL_d4b0e18a_4_k_cu_1b0525de4cuda3std6ranges3__45__cpo9iter_swapE)
_ZN34_INTERNAL_d4b0e18a_4_k_cu_1b0525de4cuda3std6ranges3__45__cpo9iter_swapE:
	.zero		1
	.type		_ZN34_INTERNAL_d4b0e18a_4_k_cu_1b0525de4cuda3std3__48unexpectE,@object
	.size		_ZN34_INTERNAL_d4b0e18a_4_k_cu_1b0525de4cuda3std3__48unexpectE,(_ZN34_INTERNAL_d4b0e18a_4_k_cu_1b0525de6thrust24THRUST_300001_SM_1000_NS8cuda_cub3parE - _ZN34_INTERNAL_d4b0e18a_4_k_cu_1b0525de4cuda3std3__48unexpectE)
_ZN34_INTERNAL_d4b0e18a_4_k_cu_1b0525de4cuda3std3__48unexpectE:
	.zero		1
	.type		_ZN34_INTERNAL_d4b0e18a_4_k_cu_1b0525de6thrust24THRUST_300001_SM_1000_NS8cuda_cub3parE,@object
	.size		_ZN34_INTERNAL_d4b0e18a_4_k_cu_1b0525de6thrust24THRUST_300001_SM_1000_NS8cuda_cub3parE,(_ZN34_INTERNAL_d4b0e18a_4_k_cu_1b0525de6thrust24THRUST_300001_SM_1000_NS12placeholders2_4E - _ZN34_INTERNAL_d4b0e18a_4_k_cu_1b0525de6thrust24THRUST_300001_SM_1000_NS8cuda_cub3parE)
_ZN34_INTERNAL_d4b0e18a_4_k_cu_1b0525de6thrust24THRUST_300001_SM_1000_NS8cuda_cub3parE:
	.zero		1
	.type		_ZN34_INTERNAL_d4b0e18a_4_k_cu_1b0525de6thrust24THRUST_300001_SM_1000_NS12placeholders2_4E,@object
	.size		_ZN34_INTERNAL_d4b0e18a_4_k_cu_1b0525de6thrust24THRUST_300001_SM_1000_NS12placeholders2_4E,(_ZN34_INTERNAL_d4b0e18a_4_k_cu_1b0525de4cuda3std3__45__cpo4cendE - _ZN34_INTERNAL_d4b0e18a_4_k_cu_1b0525de6thrust24THRUST_300001_SM_1000_NS12placeholders2_4E)
_ZN34_INTERNAL_d4b0e18a_4_k_cu_1b0525de6thrust24THRUST_300001_SM_1000_NS12placeholders2_4E:
	.zero		1
	.type		_ZN34_INTERNAL_d4b0e18a_4_k_cu_1b0525de4cuda3std3__45__cpo4cendE,@object
	.size		_ZN34_INTERNAL_d4b0e18a_4_k_cu_1b0525de4cuda3std3__45__cpo4cendE,(_ZN34_INTERNAL_d4b0e18a_4_k_cu_1b0525de4cuda3std6ranges3__45__cpo4cendE - _ZN34_INTERNAL_d4b0e18a_4_k_cu_1b0525de4cuda3std3__45__cpo4cendE)
_ZN34_INTERNAL_d4b0e18a_4_k_cu_1b0525de4cuda3std3__45__cpo4cendE:
	.zero		1
	.type		_ZN34_INTERNAL_d4b0e18a_4_k_cu_1b0525de4cuda3std6ranges3__45__cpo4cendE,@object
	.size		_ZN34_INTERNAL_d4b0e18a_4_k_cu_1b0525de4cuda3std6ranges3__45__cpo4cendE,(_ZN34_INTERNAL_d4b0e18a_4_k_cu_1b0525de4cuda3std3__420unreachable_sentinelE - _ZN34_INTERNAL_d4b0e18a_4_k_cu_1b0525de4cuda3std6ranges3__45__cpo4cendE)
_ZN34_INTERNAL_d4b0e18a_4_k_cu_1b0525de4cuda3std6ranges3__45__cpo4cendE:
	.zero		1
	.type		_ZN34_INTERNAL_d4b0e18a_4_k_cu_1b0525de4cuda3std3__420unreachable_sentinelE,@object
	.size		_ZN34_INTERNAL_d4b0e18a_4_k_cu_1b0525de4cuda3std3__420unreachable_sentinelE,(_ZN34_INTERNAL_d4b0e18a_4_k_cu_1b0525de4cuda3std6ranges3__45__cpo5ssizeE - _ZN34_INTERNAL_d4b0e18a_4_k_cu_1b0525de4cuda3std3__420unreachable_sentinelE)
_ZN34_INTERNAL_d4b0e18a_4_k_cu_1b0525de4cuda3std3__420unreachable_sentinelE:
	.zero		1
	.type		_ZN34_INTERNAL_d4b0e18a_4_k_cu_1b0525de4cuda3std6ranges3__45__cpo5ssizeE,@object
	.size		_ZN34_INTERNAL_d4b0e18a_4_k_cu_1b0525de4cuda3std6ranges3__45__cpo5ssizeE,(_ZN34_INTERNAL_d4b0e18a_4_k_cu_1b0525de6thrust24THRUST_300001_SM_1000_NS12placeholders2_8E - _ZN34_INTERNAL_d4b0e18a_4_k_cu_1b0525de4cuda3std6ranges3__45__cpo5ssizeE)
_ZN34_INTERNAL_d4b0e18a_4_k_cu_1b0525de4cuda3std6ranges3__45__cpo5ssizeE:
	.zero		1
	.type		_ZN34_INTERNAL_d4b0e18a_4_k_cu_1b0525de6thrust24THRUST_300001_SM_1000_NS12placeholders2_8E,@object
	.size		_ZN34_INTERNAL_d4b0e18a_4_k_cu_1b0525de6thrust24THRUST_300001_SM_1000_NS12placeholders2_8E,(_ZN34_INTERNAL_d4b0e18a_4_k_cu_1b0525de4cuda3std3__45__cpo5crendE - _ZN34_INTERNAL_d4b0e18a_4_k_cu_1b0525de6thrust24THRUST_300001_SM_1000_NS12placeholders2_8E)
_ZN34_INTERNAL_d4b0e18a_4_k_cu_1b0525de6thrust24THRUST_300001_SM_1000_NS12placeholders2_8E:
	.zero		1
	.type		_ZN34_INTERNAL_d4b0e18a_4_k_cu_1b0525de4cuda3std3__45__cpo5crendE,@object
	.size		_ZN34_INTERNAL_d4b0e18a_4_k_cu_1b0525de4cuda3std3__45__cpo5crendE,(_ZN34_INTERNAL_d4b0e18a_4_k_cu_1b0525de4cuda3std6ranges3__45__cpo4prevE - _ZN34_INTERNAL_d4b0e18a_4_k_cu_1b0525de4cuda3std3__45__cpo5crendE)
_ZN34_INTERNAL_d4b0e18a_4_k_cu_1b0525de4cuda3std3__45__cpo5crendE:
	.zero		1
	.type		_ZN34_INTERNAL_d4b0e18a_4_k_cu_1b0525de4cuda3std6ranges3__45__cpo4prevE,@object
	.size		_ZN34_INTERNAL_d4b0e18a_4_k_cu_1b0525de4cuda3std6ranges3__45__cpo4prevE,(_ZN34_INTERNAL_d4b0e18a_4_k_cu_1b0525de4cuda3std6ranges3__45__cpo9iter_moveE - _ZN34_INTERNAL_d4b0e18a_4_k_cu_1b0525de4cuda3std6ranges3__45__cpo4prevE)
_ZN34_INTERNAL_d4b0e18a_4_k_cu_1b0525de4cuda3std6ranges3__45__cpo4prevE:
	.zero		1
	.type		_ZN34_INTERNAL_d4b0e18a_4_k_cu_1b0525de4cuda3std6ranges3__45__cpo9iter_moveE,@object
	.size		_ZN34_INTERNAL_d4b0e18a_4_k_cu_1b0525de4cuda3std6ranges3__45__cpo9iter_moveE,(_ZN34_INTERNAL_d4b0e18a_4_k_cu_1b0525de6thrust24THRUST_300001_SM_1000_NS6system6detail10sequential3seqE - _ZN34_INTERNAL_d4b0e18a_4_k_cu_1b0525de4cuda3std6ranges3__45__cpo9iter_moveE)
_ZN34_INTERNAL_d4b0e18a_4_k_cu_1b0525de4cuda3std6ranges3__45__cpo9iter_moveE:
	.zero		1
	.type		_ZN34_INTERNAL_d4b0e18a_4_k_cu_1b0525de6thrust24THRUST_300001_SM_1000_NS6system6detail10sequential3seqE,@object
	.size		_ZN34_INTERNAL_d4b0e18a_4_k_cu_1b0525de6thrust24THRUST_300001_SM_1000_NS6system6detail10sequential3seqE,(.L_31 - _ZN34_INTERNAL_d4b0e18a_4_k_cu_1b0525de6thrust24THRUST_300001_SM_1000_NS6system6detail10sequential3seqE)
_ZN34_INTERNAL_d4b0e18a_4_k_cu_1b0525de6thrust24THRUST_300001_SM_1000_NS6system6detail10sequential3seqE:
	.zero		1
.L_31:


//--------------------- .nv.shared._ZN3cub18CUB_300001_SM_10006detail6reduce18DeviceReduceKernelINS2_10policy_hubIfyN4cuda3__47minimumIfEEE10Policy1000EN6thrust24THRUST_300001_SM_1000_NS6detail15normal_iteratorINSC_10device_ptrIfEEEEyS8_fNS5_3std3__410__identityEEEvT0_PT3_T1_NS0_13GridEvenShareISO_EET2_T4_ --------------------------
	.section	.nv.shared._ZN3cub18CUB_300001_SM_10006detail6reduce18DeviceReduceKernelINS2_10policy_hubIfyN4cuda3__47minimumIfEEE10Policy1000EN6thrust24THRUST_300001_SM_1000_NS6detail15normal_iteratorINSC_10device_ptrIfEEEEyS8_fNS5_3std3__410__identityEEEvT0_PT3_T1_NS0_13GridEvenShareISO_EET2_T4_,"aw",@nobits
	.sectionflags	@""
	.align	4
.nv.shared._ZN3cub18CUB_300001_SM_10006detail6reduce18DeviceReduceKernelINS2_10policy_hubIfyN4cuda3__47minimumIfEEE10Policy1000EN6thrust24THRUST_300001_SM_1000_NS6detail15normal_iteratorINSC_10device_ptrIfEEEEyS8_fNS5_3std3__410__identityEEEvT0_PT3_T1_NS0_13GridEvenShareISO_EET2_T4_:
	.zero		1068


//--------------------- .nv.shared._ZN3cub18CUB_300001_SM_10006detail6reduce28DeviceReduceSingleTileKernelINS2_10policy_hubIfyN4cuda3__47minimumIfEEE10Policy1000EN6thrust24THRUST_300001_SM_1000_NS6detail15normal_iteratorINSC_10device_ptrIfEEEEPfyS8_ffNS5_3std3__410__identityEEEvT0_T1_T2_T3_T4_T6_ --------------------------
	.section	.nv.shared._ZN3cub18CUB_300001_SM_10006detail6reduce28DeviceReduceSingleTileKernelINS2_10policy_hubIfyN4cuda3__47minimumIfEEE10Policy1000EN6thrust24THRUST_300001_SM_1000_NS6detail15normal_iteratorINSC_10device_ptrIfEEEEPfyS8_ffNS5_3std3__410__identityEEEvT0_T1_T2_T3_T4_T6_,"aw",@nobits
	.sectionflags	@""
	.align	4
.nv.shared._ZN3cub18CUB_300001_SM_10006detail6reduce28DeviceReduceSingleTileKernelINS2_10policy_hubIfyN4cuda3__47minimumIfEEE10Policy1000EN6thrust24THRUST_300001_SM_1000_NS6detail15normal_iteratorINSC_10device_ptrIfEEEEPfyS8_ffNS5_3std3__410__identityEEEvT0_T1_T2_T3_T4_T6_:
	.zero		1068


//--------------------- .nv.shared._ZN3cub18CUB_300001_SM_10006detail6reduce28DeviceReduceSingleTileKernelINS2_10policy_hubIfjN4cuda3__47minimumIfEEE10Policy1000EPfSB_iS8_ffNS5_3std3__410__identityEEEvT0_T1_T2_T3_T4_T6_ --------------------------
	.section	.nv.shared._ZN3cub18CUB_300001_SM_10006detail6reduce28DeviceReduceSingleTileKernelINS2_10policy_hubIfjN4cuda3__47minimumIfEEE10Policy1000EPfSB_iS8_ffNS5_3std3__410__identityEEEvT0_T1_T2_T3_T4_T6_,"aw",@nobits
	.sectionflags	@""
	.align	4
.nv.shared._ZN3cub18CUB_300001_SM_10006detail6reduce28DeviceReduceSingleTileKernelINS2_10policy_hubIfjN4cuda3__47minimumIfEEE10Policy1000EPfSB_iS8_ffNS5_3std3__410__identityEEEvT0_T1_T2_T3_T4_T6_:
	.zero		1068


//--------------------- .nv.shared._ZN3cub18CUB_300001_SM_10006detail6reduce18DeviceReduceKernelINS2_10policy_hubIfjN4cuda3__47minimumIfEEE10Policy1000EN6thrust24THRUST_300001_SM_1000_NS6detail15normal_iteratorINSC_10device_ptrIfEEEEjS8_fNS5_3std3__410__identityEEEvT0_PT3_T1_NS0_13GridEvenShareISO_EET2_T4_ --------------------------
	.section	.nv.shared._ZN3cub18CUB_300001_SM_10006detail6reduce18DeviceReduceKernelINS2_10policy_hubIfjN4cuda3__47minimumIfEEE10Policy1000EN6thrust24THRUST_300001_SM_1000_NS6detail15normal_iteratorINSC_10device_ptrIfEEEEjS8_fNS5_3std3__410__identityEEEvT0_PT3_T1_NS0_13GridEvenShareISO_EET2_T4_,"aw",@nobits
	.sectionflags	@""
	.align	4
.nv.shared._ZN3cub18CUB_300001_SM_10006detail6reduce18DeviceReduceKernelINS2_10policy_hubIfjN4cuda3__47minimumIfEEE10Policy1000EN6thrust24THRUST_300001_SM_1000_NS6detail15normal_iteratorINSC_10device_ptrIfEEEEjS8_fNS5_3std3__410__identityEEEvT0_PT3_T1_NS0_13GridEvenShareISO_EET2_T4_:
	.zero		1068


//--------------------- .nv.shared._ZN3cub18CUB_300001_SM_10006detail6reduce28DeviceReduceSingleTileKernelINS2_10policy_hubIfjN4cuda3__47minimumIfEEE10Policy1000EN6thrust24THRUST_300001_SM_1000_NS6detail15normal_iteratorINSC_10device_ptrIfEEEEPfjS8_ffNS5_3std3__410__identityEEEvT0_T1_T2_T3_T4_T6_ --------------------------
	.section	.nv.shared._ZN3cub18CUB_300001_SM_10006detail6reduce28DeviceReduceSingleTileKernelINS2_10policy_hubIfjN4cuda3__47minimumIfEEE10Policy1000EN6thrust24THRUST_300001_SM_1000_NS6detail15normal_iteratorINSC_10device_ptrIfEEEEPfjS8_ffNS5_3std3__410__identityEEEvT0_T1_T2_T3_T4_T6_,"aw",@nobits
	.sectionflags	@""
	.align	4
.nv.shared._ZN3cub18CUB_300001_SM_10006detail6reduce28DeviceReduceSingleTileKernelINS2_10policy_hubIfjN4cuda3__47minimumIfEEE10Policy1000EN6thrust24THRUST_300001_SM_1000_NS6detail15normal_iteratorINSC_10device_ptrIfEEEEPfjS8_ffNS5_3std3__410__identityEEEvT0_T1_T2_T3_T4_T6_:
	.zero		1068


//--------------------- .nv.constant0._ZN3cub18CUB_300001_SM_10006detail6reduce28DeviceReduceSingleTileKernelINS2_10policy_hubIfyN4cuda3__47minimumIfEEE10Policy1000EPfSB_iS8_ffNS5_3std3__410__identityEEEvT0_T1_T2_T3_T4_T6_ --------------------------
	.section	.nv.constant0._ZN3cub18CUB_300001_SM_10006detail6reduce28DeviceReduceSingleTileKernelINS2_10policy_hubIfyN4cuda3__47minimumIfEEE10Policy1000EPfSB_iS8_ffNS5_3std3__410__identityEEEvT0_T1_T2_T3_T4_T6_,"a",@progbits
	.sectionflags	@""
	.align	4
.nv.constant0._ZN3cub18CUB_300001_SM_10006detail6reduce28DeviceReduceSingleTileKernelINS2_10policy_hubIfyN4cuda3__47minimumIfEEE10Policy1000EPfSB_iS8_ffNS5_3std3__410__identityEEEvT0_T1_T2_T3_T4_T6_:
	.zero		925


//--------------------- .nv.constant0._ZN3cub18CUB_300001_SM_10006detail6reduce18DeviceReduceKernelINS2_10policy_hubIfyN4cuda3__47minimumIfEEE10Policy1000EN6thrust24THRUST_300001_SM_1000_NS6detail15normal_iteratorINSC_10device_ptrIfEEEEyS8_fNS5_3std3__410__identityEEEvT0_PT3_T1_NS0_13GridEvenShareISO_EET2_T4_ --------------------------
	.section	.nv.constant0._ZN3cub18CUB_300001_SM_10006detail6reduce18DeviceReduceKernelINS2_10policy_hubIfyN4cuda3__47minimumIfEEE10Policy1000EN6thrust24THRUST_300001_SM_1000_NS6detail15normal_iteratorINSC_10device_ptrIfEEEEyS8_fNS5_3std3__410__identityEEEvT0_PT3_T1_NS0_13GridEvenShareISO_EET2_T4_,"a",@progbits
	.sectionflags	@""
	.align	4
.nv.constant0._ZN3cub18CUB_300001_SM_10006detail6reduce18DeviceReduceKernelINS2_10policy_hubIfyN4cuda3__47minimumIfEEE10Policy1000EN6thrust24THRUST_300001_SM_1000_NS6detail15normal_iteratorINSC_10device_ptrIfEEEEyS8_fNS5_3std3__410__identityEEEvT0_PT3_T1_NS0_13GridEvenShareISO_EET2_T4_:
	.zero		994


//--------------------- .nv.constant0._ZN3cub18CUB_300001_SM_10006detail6reduce28DeviceReduceSingleTileKernelINS2_10policy_hubIfyN4cuda3__47minimumIfEEE10Policy1000EN6thrust24THRUST_300001_SM_1000_NS6detail15normal_iteratorINSC_10device_ptrIfEEEEPfyS8_ffNS5_3std3__410__identityEEEvT0_T1_T2_T3_T4_T6_ --------------------------
	.section	.nv.constant0._ZN3cub18CUB_300001_SM_10006detail6reduce28DeviceReduceSingleTileKernelINS2_10policy_hubIfyN4cuda3__47minimumIfEEE10Policy1000EN6thrust24THRUST_300001_SM_1000_NS6detail15normal_iteratorINSC_10device_ptrIfEEEEPfyS8_ffNS5_3std3__410__identityEEEvT0_T1_T2_T3_T4_T6_,"a",@progbits
	.sectionflags	@""
	.align	4
.nv.constant0._ZN3cub18CUB_300001_SM_10006detail6reduce28DeviceReduceSingleTileKernelINS2_10policy_hubIfyN4cuda3__47minimumIfEEE10Policy1000EN6thrust24THRUST_300001_SM_1000_NS6detail15normal_iteratorINSC_10device_ptrIfEEEEPfyS8_ffNS5_3std3__410__identityEEEvT0_T1_T2_T3_T4_T6_:
	.zero		929


//--------------------- .nv.constant0._ZN3cub18CUB_300001_SM_10006detail6reduce28DeviceReduceSingleTileKernelINS2_10policy_hubIfjN4cuda3__47minimumIfEEE10Policy1000EPfSB_iS8_ffNS5_3std3__410__identityEEEvT0_T1_T2_T3_T4_T6_ --------------------------
	.section	.nv.constant0._ZN3cub18CUB_300001_SM_10006detail6reduce28DeviceReduceSingleTileKernelINS2_10policy_hubIfjN4cuda3__47minimumIfEEE10Policy1000EPfSB_iS8_ffNS5_3std3__410__identityEEEvT0_T1_T2_T3_T4_T6_,"a",@progbits
	.sectionflags	@""
	.align	4
.nv.constant0._ZN3cub18CUB_300001_SM_10006detail6reduce28DeviceReduceSingleTileKernelINS2_10policy_hubIfjN4cuda3__47minimumIfEEE10Policy1000EPfSB_iS8_ffNS5_3std3__410__identityEEEvT0_T1_T2_T3_T4_T6_:
	.zero		925


//--------------------- .nv.constant0._ZN3cub18CUB_300001_SM_10006detail6reduce18DeviceReduceKernelINS2_10policy_hubIfjN4cuda3__47minimumIfEEE10Policy1000EN6thrust24THRUST_300001_SM_1000_NS6detail15normal_iteratorINSC_10device_ptrIfEEEEjS8_fNS5_3std3__410__identityEEEvT0_PT3_T1_NS0_13GridEvenShareISO_EET2_T4_ --------------------------
	.section	.nv.constant0._ZN3cub18CUB_300001_SM_10006detail6reduce18DeviceReduceKernelINS2_10policy_hubIfjN4cuda3__47minimumIfEEE10Policy1000EN6thrust24THRUST_300001_SM_1000_NS6detail15normal_iteratorINSC_10device_ptrIfEEEEjS8_fNS5_3std3__410__identityEEEvT0_PT3_T1_NS0_13GridEvenShareISO_EET2_T4_,"a",@progbits
	.sectionflags	@""
	.align	4
.nv.constant0._ZN3cub18CUB_300001_SM_10006detail6reduce18DeviceReduceKernelINS2_10policy_hubIfjN4cuda3__47minimumIfEEE10Policy1000EN6thrust24THRUST_300001_SM_1000_NS6detail15normal_iteratorINSC_10device_ptrIfEEEEjS8_fNS5_3std3__410__identityEEEvT0_PT3_T1_NS0_13GridEvenShareISO_EET2_T4_:
	.zero		958


//--------------------- .nv.constant0._ZN3cub18CUB_300001_SM_10006detail6reduce28DeviceReduceSingleTileKernelINS2_10policy_hubIfjN4cuda3__47minimumIfEEE10Policy1000EN6thrust24THRUST_300001_SM_1000_NS6detail15normal_iteratorINSC_10device_ptrIfEEEEPfjS8_ffNS5_3std3__410__identityEEEvT0_T1_T2_T3_T4_T6_ --------------------------
	.section	.nv.constant0._ZN3cub18CUB_300001_SM_10006detail6reduce28DeviceReduceSingleTileKernelINS2_10policy_hubIfjN4cuda3__47minimumIfEEE10Policy1000EN6thrust24THRUST_300001_SM_1000_NS6detail15normal_iteratorINSC_10device_ptrIfEEEEPfjS8_ffNS5_3std3__410__identityEEEvT0_T1_T2_T3_T4_T6_,"a",@progbits
	.sectionflags	@""
	.align	4
.nv.constant0._ZN3cub18CUB_300001_SM_10006detail6reduce28DeviceReduceSingleTileKernelINS2_10policy_hubIfjN4cuda3__47minimumIfEEE10Policy1000EN6thrust24THRUST_300001_SM_1000_NS6detail15normal_iteratorINSC_10device_ptrIfEEEEPfjS8_ffNS5_3std3__410__identityEEEvT0_T1_T2_T3_T4_T6_:
	.zero		925


//--------------------- .nv.constant0._ZN3cub18CUB_300001_SM_10006detail9transform16transform_kernelINS2_10policy_hubILb1EN4cuda3std3__45tupleIJN6thrust24THRUST_300001_SM_1000_NS17counting_iteratorIiNSA_11use_defaultESC_SC_EEEEEE10policy1000El5saxpyNSA_6detail15normal_iteratorINSA_10device_ptrIfEEEEJSD_EEEvT0_iT1_T2_DpNS2_10kernel_argIT3_EE --------------------------
	.section	.nv.constant0._ZN3cub18CUB_300001_SM_10006detail9transform16transform_kernelINS2_10policy_hubILb1EN4cuda3std3__45tupleIJN6thrust24THRUST_300001_SM_1000_NS17counting_iteratorIiNSA_11use_defaultESC_SC_EEEEEE10policy1000El5saxpyNSA_6detail15normal_iteratorINSA_10device_ptrIfEEEEJSD_EEEvT0_iT1_T2_DpNS2_10kernel_argIT3_EE,"a",@progbits
	.sectionflags	@""
	.align	4
.nv.constant0._ZN3cub18CUB_300001_SM_10006detail9transform16transform_kernelINS2_10policy_hubILb1EN4cuda3std3__45tupleIJN6thrust24THRUST_300001_SM_1000_NS17counting_iteratorIiNSA_11use_defaultESC_SC_EEEEEE10policy1000El5saxpyNSA_6detail15normal_iteratorINSA_10device_ptrIfEEEEJSD_EEEvT0_iT1_T2_DpNS2_10kernel_argIT3_EE:
	.zero		960


//--------------------- .nv.constant0._ZN3cub18CUB_300001_SM_10006detail9transform16transform_kernelINS2_10policy_hubILb1EN4cuda3std3__45tupleIJN6thrust24THRUST_300001_SM_1000_NS17counting_iteratorIiNSA_11use_defaultESC_SC_EEEEEE10policy1000Ei5saxpyNSA_6detail15normal_iteratorINSA_10device_ptrIfEEEEJSD_EEEvT0_iT1_T2_DpNS2_10kernel_argIT3_EE --------------------------
	.section	.nv.constant0._ZN3cub18CUB_300001_SM_10006detail9transform16transform_kernelINS2_10policy_hubILb1EN4cuda3std3__45tupleIJN6thrust24THRUST_300001_SM_1000_NS17counting_iteratorIiNSA_11use_defaultESC_SC_EEEEEE10policy1000Ei5saxpyNSA_6detail15normal_iteratorINSA_10device_ptrIfEEEEJSD_EEEvT0_iT1_T2_DpNS2_10kernel_argIT3_EE,"a",@progbits
	.sectionflags	@""
	.align	4
.nv.constant0._ZN3cub18CUB_300001_SM_10006detail9transform16transform_kernelINS2_10policy_hubILb1EN4cuda3std3__45tupleIJN6thrust24THRUST_300001_SM_1000_NS17counting_iteratorIiNSA_11use_defaultESC_SC_EEEEEE10policy1000Ei5saxpyNSA_6detail15normal_iteratorINSA_10device_ptrIfEEEEJSD_EEEvT0_iT1_T2_DpNS2_10kernel_argIT3_EE:
	.zero		952


//--------------------- .nv.constant0._ZN3cub18CUB_300001_SM_10006detail8for_each13static_kernelINS2_12policy_hub_t12policy_500_tEmN6thrust24THRUST_300001_SM_1000_NS8cuda_cub20__uninitialized_fill7functorINS7_10device_ptrIiEEiEEEEvT0_T1_ --------------------------
	.section	.nv.constant0._ZN3cub18CUB_300001_SM_10006detail8for_each13static_kernelINS2_12policy_hub_t12policy_500_tEmN6thrust24THRUST_300001_SM_1000_NS8cuda_cub20__uninitialized_fill7functorINS7_10device_ptrIiEEiEEEEvT0_T1_,"a",@progbits
	.sectionflags	@""
	.align	4
.nv.constant0._ZN3cub18CUB_300001_SM_10006detail8for_each13static_kernelINS2_12policy_hub_t12policy_500_tEmN6thrust24THRUST_300001_SM_1000_NS8cuda_cub20__uninitialized_fill7functorINS7_10device_ptrIiEEiEEEEvT0_T1_:
	.zero		920


//--------------------- .nv.constant0._ZN3cub18CUB_300001_SM_10006detail8for_each13static_kernelINS2_12policy_hub_t12policy_500_tEmN6thrust24THRUST_300001_SM_1000_NS8cuda_cub20__uninitialized_fill7functorINS7_10device_ptrIfEEfEEEEvT0_T1_ --------------------------
	.section	.nv.constant0._ZN3cub18CUB_300001_SM_10006detail8for_each13static_kernelINS2_12policy_hub_t12policy_500_tEmN6thrust24THRUST_300001_SM_1000_NS8cuda_cub20__uninitialized_fill7functorINS7_10device_ptrIfEEfEEEEvT0_T1_,"a",@progbits
	.sectionflags	@""
	.align	4
.nv.constant0._ZN3cub18CUB_300001_SM_10006detail8for_each13static_kernelINS2_12policy_hub_t12policy_500_tEmN6thrust24THRUST_300001_SM_1000_NS8cuda_cub20__uninitialized_fill7functorINS7_10device_ptrIfEEfEEEEvT0_T1_:
	.zero		920


//--------------------- .nv.constant0._ZN3cub18CUB_300001_SM_10006detail11EmptyKernelIvEEvv --------------------------
	.section	.nv.constant0._ZN3cub18CUB_300001_SM_10006detail11EmptyKernelIvEEvv,"a",@progbits
	.sectionflags	@""
	.align	4
.nv.constant0._ZN3cub18CUB_300001_SM_10006detail11EmptyKernelIvEEvv:
	.zero		896


//--------------------- SYMBOLS --------------------------

	.type		.nv.reservedSmem.offset0,@object
	.size		.nv.reservedSmem.offset0,0x4
	.type		.nv.reservedSmem.cap,@object
	.size		.nv.reservedSmem.cap,0x4
